def matmul_kernel(
    a_ptr,
    b_ptr,
    c_ptr,
    M,
    N,
    K,
    stride_am,
    stride_ak,
    stride_bk,
    stride_bn,
    stride_cm,
    stride_cn,
    BLOCK_M: tl.constexpr,
    BLOCK_N: tl.constexpr,
    BLOCK_K: tl.constexpr,
    GROUP_M: tl.constexpr,
):
    pid = tl.program_id(axis=0)
    num_pid_m = tl.cdiv(M, BLOCK_M)
    num_pid_n = tl.cdiv(N, BLOCK_N)
    num_pid_in_group = GROUP_M * num_pid_n
    group_id = pid // num_pid_in_group
    first_pid_m = group_id * GROUP_M
    group_size_m = min(num_pid_m - first_pid_m, GROUP_M)
    pid_m = first_pid_m + ((pid % num_pid_in_group) % group_size_m)
    pid_n = (pid % num_pid_in_group) // group_size_m

    offs_am = (pid_m * BLOCK_M + tl.arange(0, BLOCK_M)) % M
    offs_bn = (pid_n * BLOCK_N + tl.arange(0, BLOCK_N)) % N
    offs_k = tl.arange(0, BLOCK_K)
    a_ptrs = a_ptr + offs_am[:, None] * stride_am + offs_k[None, :] * stride_ak
    b_ptrs = b_ptr + offs_k[:, None] * stride_bk + offs_bn[None, :] * stride_bn

    acc = tl.zeros((BLOCK_M, BLOCK_N), dtype=tl.float32)
    for kk in range(0, tl.cdiv(K, BLOCK_K)):
        a = tl.load(a_ptrs, mask=offs_k[None, :] < K - kk * BLOCK_K, other=0.0)
        b = tl.load(b_ptrs, mask=offs_k[:, None] < K - kk * BLOCK_K, other=0.0)
        acc = tl.dot(a, b, acc)
        a_ptrs += BLOCK_K * stride_ak
        b_ptrs += BLOCK_K * stride_bk

    c = acc.to(c_ptr.dtype.element_ty)
    offs_cm = pid_m * BLOCK_M + tl.arange(0, BLOCK_M)
    offs_cn = pid_n * BLOCK_N + tl.arange(0, BLOCK_N)
    c_ptrs = c_ptr + offs_cm[:, None] * stride_cm + offs_cn[None, :] * stride_cn
    mask = (offs_cm[:, None] < M) & (offs_cn[None, :] < N)
    tl.store(c_ptrs, c, mask=mask)

# config = {"BLOCK_K": 128, "BLOCK_M": 256, "BLOCK_N": 128, "GROUP_M": 8, "arch": "sm_80", "dtype": "fp16", "num_ctas": 1, "num_stages": 3, "num_warps": 2}
# arch = sm_80


// ===== COMPILED SASS (sm_80) =====

	.target	sm_80

	.elftype	@"ET_EXEC"


//--------------------- .note.nv.tkinfo           --------------------------
	.section	.note.nv.tkinfo,"",@"SHT_NOTE"
	.sectionflags	@"SHF_NOTE_NV_TKINFO"
	.tkinfo
        /*0018*/ 	.word	0x00000002
        /*0030*/ 	.string	""
        /*0030*/ 	.string	"ptxas"
        /*0030*/ 	.string	"Cuda compilation tools, release 13.0, V13.0.88"
        /*0030*/ 	.string	"Build cuda_13.0.r13.0/compiler.36424714_0"
        /*0030*/ 	.string	"-v  -suppress-debug-info  -lineinfo  -arch sm_80 "



//--------------------- .note.nv.cuinfo           --------------------------
	.section	.note.nv.cuinfo,"",@"SHT_NOTE"
	.sectionflags	@"SHF_NOTE_NV_CUINFO"
        /*0018*/ 	.short	0x0002
        /*001a*/ 	.short	0x0050
        /*001c*/ 	.short	0x0082
	.zero		2


//--------------------- .nv.info                  --------------------------
	.section	.nv.info,"",@"SHT_CUDA_INFO"
	.align	4


	//----- nvinfo : EIATTR_REGCOUNT
	.align		4
        /*0000*/ 	.byte	0x04, 0x2f
        /*0002*/ 	.short	(.L_1 - .L_0)
	.align		4
.L_0:
        /*0004*/ 	.word	index@(matmul_kernel)
        /*0008*/ 	.word	0x00000020


	//----- nvinfo : EIATTR_FRAME_SIZE
	.align		4
.L_1:
        /*000c*/ 	.byte	0x04, 0x11
        /*000e*/ 	.short	(.L_3 - .L_2)
	.align		4
.L_2:
        /*0010*/ 	.word	index@(matmul_kernel)
        /*0014*/ 	.word	0x00006c90


	//----- nvinfo : EIATTR_MIN_STACK_SIZE
	.align		4
.L_3:
        /*0018*/ 	.byte	0x04, 0x12
        /*001a*/ 	.short	(.L_5 - .L_4)
	.align		4
.L_4:
        /*001c*/ 	.word	index@(matmul_kernel)
        /*0020*/ 	.word	0x00006c90
.L_5:


//--------------------- .nv.info.matmul_kernel    --------------------------
	.section	.nv.info.matmul_kernel,"",@"SHT_CUDA_INFO"
	.sectionflags	@""
	.align	4


	//----- nvinfo : EIATTR_CUDA_API_VERSION
	.align		4
        /*0000*/ 	.byte	0x04, 0x37
        /*0002*/ 	.short	(.L_7 - .L_6)
.L_6:
        /*0004*/ 	.word	0x00000082


	//----- nvinfo : EIATTR_SW2861232_WAR
	.align		4
.L_7:
        /*0008*/ 	.byte	0x01, 0x35
	.zero		2


	//----- nvinfo : EIATTR_PARAM_CBANK
	.align		4
        /*000c*/ 	.byte	0x04, 0x0a
        /*000e*/ 	.short	(.L_9 - .L_8)
	.align		4
.L_8:
        /*0010*/ 	.word	index@(.nv.constant0.matmul_kernel)
        /*0014*/ 	.short	0x0160
        /*0016*/ 	.short	0x0050


	//----- nvinfo : EIATTR_CBANK_PARAM_SIZE
	.align		4
.L_9:
        /*0018*/ 	.byte	0x03, 0x19
        /*001a*/ 	.short	0x0050


	//----- nvinfo : EIATTR_KPARAM_INFO
	.align		4
        /*001c*/ 	.byte	0x04, 0x17
        /*001e*/ 	.short	(.L_11 - .L_10)
.L_10:
        /*0020*/ 	.word	0x00000000
        /*0024*/ 	.short	0x000d
        /*0026*/ 	.short	0x0048
        /*0028*/ 	.byte	0x00, 0xf4, 0x21, 0x00


	//----- nvinfo : EIATTR_KPARAM_INFO
	.align		4
.L_11:
        /*002c*/ 	.byte	0x04, 0x17
        /*002e*/ 	.short	(.L_13 - .L_12)
.L_12:
        /*0030*/ 	.word	0x00000000
        /*0034*/ 	.short	0x000c
        /*0036*/ 	.short	0x0040
        /*0038*/ 	.byte	0x00, 0xf4, 0x21, 0x00


	//----- nvinfo : EIATTR_KPARAM_INFO
	.align		4
.L_13:
        /*003c*/ 	.byte	0x04, 0x17
        /*003e*/ 	.short	(.L_15 - .L_14)
.L_14:
        /*0040*/ 	.word	0x00000000
        /*0044*/ 	.short	0x000b
        /*0046*/ 	.short	0x0038
        /*0048*/ 	.byte	0x00, 0xf0, 0x11, 0x00


	//----- nvinfo : EIATTR_KPARAM_INFO
	.align		4
.L_15:
        /*004c*/ 	.byte	0x04, 0x17
        /*004e*/ 	.short	(.L_17 - .L_16)
.L_16:
        /*0050*/ 	.word	0x00000000
        /*0054*/ 	.short	0x000a
        /*0056*/ 	.short	0x0034
        /*0058*/ 	.byte	0x00, 0xf0, 0x11, 0x00


	//----- nvinfo : EIATTR_KPARAM_INFO
	.align		4
.L_17:
        /*005c*/ 	.byte	0x04, 0x17
        /*005e*/ 	.short	(.L_19 - .L_18)
.L_18:
        /*0060*/ 	.word	0x00000000
        /*0064*/ 	.short	0x0009
        /*0066*/ 	.short	0x0030
        /*0068*/ 	.byte	0x00, 0xf0, 0x11, 0x00


	//----- nvinfo : EIATTR_KPARAM_INFO
	.align		4
.L_19:
        /*006c*/ 	.byte	0x04, 0x17
        /*006e*/ 	.short	(.L_21 - .L_20)
.L_20:
        /*0070*/ 	.word	0x00000000
        /*0074*/ 	.short	0x0008
        /*0076*/ 	.short	0x002c
        /*0078*/ 	.byte	0x00, 0xf0, 0x11, 0x00


	//----- nvinfo : EIATTR_KPARAM_INFO
	.align		4
.L_21:
        /*007c*/ 	.byte	0x04, 0x17
        /*007e*/ 	.short	(.L_23 - .L_22)
.L_22:
        /*0080*/ 	.word	0x00000000
        /*0084*/ 	.short	0x0007
        /*0086*/ 	.short	0x0028
        /*0088*/ 	.byte	0x00, 0xf0, 0x11, 0x00


	//----- nvinfo : EIATTR_KPARAM_INFO
	.align		4
.L_23:
        /*008c*/ 	.byte	0x04, 0x17
        /*008e*/ 	.short	(.L_25 - .L_24)
.L_24:
        /*0090*/ 	.word	0x00000000
        /*0094*/ 	.short	0x0006
        /*0096*/ 	.short	0x0024
        /*0098*/ 	.byte	0x00, 0xf0, 0x11, 0x00


	//----- nvinfo : EIATTR_KPARAM_INFO
	.align		4
.L_25:
        /*009c*/ 	.byte	0x04, 0x17
        /*009e*/ 	.short	(.L_27 - .L_26)
.L_26:
        /*00a0*/ 	.word	0x00000000
        /*00a4*/ 	.short	0x0005
        /*00a6*/ 	.short	0x0020
        /*00a8*/ 	.byte	0x00, 0xf0, 0x11, 0x00


	//----- nvinfo : EIATTR_KPARAM_INFO
	.align		4
.L_27:
        /*00ac*/ 	.byte	0x04, 0x17
        /*00ae*/ 	.short	(.L_29 - .L_28)
.L_28:
        /*00b0*/ 	.word	0x00000000
        /*00b4*/ 	.short	0x0004
        /*00b6*/ 	.short	0x001c
        /*00b8*/ 	.byte	0x00, 0xf0, 0x11, 0x00


	//----- nvinfo : EIATTR_KPARAM_INFO
	.align		4
.L_29:
        /*00bc*/ 	.byte	0x04, 0x17
        /*00be*/ 	.short	(.L_31 - .L_30)
.L_30:
        /*00c0*/ 	.word	0x00000000
        /*00c4*/ 	.short	0x0003
        /*00c6*/ 	.short	0x0018
        /*00c8*/ 	.byte	0x00, 0xf0, 0x11, 0x00


	//----- nvinfo : EIATTR_KPARAM_INFO
	.align		4
.L_31:
        /*00cc*/ 	.byte	0x04, 0x17
        /*00ce*/ 	.short	(.L_33 - .L_32)
.L_32:
        /*00d0*/ 	.word	0x00000000
        /*00d4*/ 	.short	0x0002
        /*00d6*/ 	.short	0x0010
        /*00d8*/ 	.byte	0x00, 0xf4, 0x21, 0x00


	//----- nvinfo : EIATTR_KPARAM_INFO
	.align		4
.L_33:
        /*00dc*/ 	.byte	0x04, 0x17
        /*00de*/ 	.short	(.L_35 - .L_34)
.L_34:
        /*00e0*/ 	.word	0x00000000
        /*00e4*/ 	.short	0x0001
        /*00e6*/ 	.short	0x0008
        /*00e8*/ 	.byte	0x00, 0xf4, 0x21, 0x00


	//----- nvinfo : EIATTR_KPARAM_INFO
	.align		4
.L_35:
        /*00ec*/ 	.byte	0x04, 0x17
        /*00ee*/ 	.short	(.L_37 - .L_36)
.L_36:
        /*00f0*/ 	.word	0x00000000
        /*00f4*/ 	.short	0x0000
        /*00f6*/ 	.short	0x0000
        /*00f8*/ 	.byte	0x00, 0xf4, 0x21, 0x00


	//----- nvinfo : EIATTR_MAXREG_COUNT
	.align		4
.L_37:
        /*00fc*/ 	.byte	0x03, 0x1b
        /*00fe*/ 	.short	0x00ff


	//----- nvinfo : EIATTR_NUM_BARRIERS
	.align		4
        /*0100*/ 	.byte	0x02, 0x4c
        /*0102*/ 	.byte	0x01
	.zero		1


	//----- nvinfo : EIATTR_ANNOTATIONS
	.align		4
        /*0104*/ 	.byte	0x04, 0x55
        /*0106*/ 	.short	(.L_39 - .L_38)


	//   ....[0]....
.L_38:
        /*0108*/ 	.word	0x00000001
        /*010c*/ 	.byte	0x70, 0x00, 0x00, 0x00, 0x01, 0x00, 0x00, 0x00, 0xb0, 0x00, 0x00, 0x00, 0x01, 0x00, 0x00, 0x00
        /* <DEDUP_REMOVED lines=824> */
        /*349c*/ 	.byte	0xc0, 0xd7, 0x00, 0x00


	//----- nvinfo : EIATTR_MERCURY_ISA_VERSION
	.align		4
.L_39:
        /*34a0*/ 	.byte	0x03, 0x5f
        /*34a2*/ 	.short	0x0000


	//----- nvinfo : EIATTR_EXIT_INSTR_OFFSETS
	.align		4
        /*34a4*/ 	.byte	0x04, 0x1c
        /*34a6*/ 	.short	(.L_41 - .L_40)


	//   ....[0]....
.L_40:
        /*34a8*/ 	.word	0x000a41f0


	//   ....[1]....
        /*34ac*/ 	.word	0x000a4220


	//----- nvinfo : EIATTR_REQNTID
	.align		4
.L_41:
        /*34b0*/ 	.byte	0x04, 0x10
        /*34b2*/ 	.short	(.L_43 - .L_42)
.L_42:
        /*34b4*/ 	.word	0x00000040
        /*34b8*/ 	.word	0x00000001
        /*34bc*/ 	.word	0x00000001
.L_43:


//--------------------- .nv.callgraph             --------------------------
	.section	.nv.callgraph,"",@"SHT_CUDA_CALLGRAPH"
	.align	4
	.sectionentsize	8
	.align		4
        /*0000*/ 	.word	0x00000000
	.align		4
        /*0004*/ 	.word	0xffffffff
	.align		4
        /*0008*/ 	.word	0x00000000
	.align		4
        /*000c*/ 	.word	0xfffffffe
	.align		4
        /*0010*/ 	.word	0x00000000
	.align		4
        /*0014*/ 	.word	0xfffffffd
	.align		4
        /*0018*/ 	.word	0x00000000
	.align		4
        /*001c*/ 	.word	0xfffffffc


//--------------------- .nv.rel.action            --------------------------
	.section	.nv.rel.action,"",@"SHT_CUDA_RELOCINFO"
	.align	8
	.sectionentsize	8
        /*0000*/ 	.byte	0x73, 0x00, 0x00, 0x00, 0x00, 0x00, 0x00, 0x00, 0x00, 0x00, 0x00, 0x11, 0x25, 0x00, 0x05, 0x36


//--------------------- .nv.constant0.matmul_kernel --------------------------
	.section	.nv.constant0.matmul_kernel,"a",@progbits
	.sectionflags	@""
	.align	4
.nv.constant0.matmul_kernel:
	.zero		432


//--------------------- .text.matmul_kernel       --------------------------
	.section	.text.matmul_kernel,"ax",@progbits
	.sectioninfo	@"SHI_REGISTERS=32"
	.align	128
        .global         matmul_kernel
        .type           matmul_kernel,@function
        .size           matmul_kernel,(.L_x_4 - matmul_kernel)
        .other          matmul_kernel,@"STO_CUDA_ENTRY STV_DEFAULT"
matmul_kernel:
.text.matmul_kernel:
[----:B------:R-:W-:-:S04]  /*0000*/  IMAD.MOV.U32 R1, RZ, RZ, c[0x0][0x28] ;  /* 0x00000a00ff017624 */ /* 0x000fc800078e00ff */
[----:B------:R-:W-:Y:S01]  /*0010*/  IMAD.MOV.U32 R0, RZ, RZ, c[0x0][0x17c] ;  /* 0x00005f00ff007624 */ /* 0x000fe200078e00ff */
[----:B------:R-:W-:Y:S01]  /*0020*/  IADD3 R1, R1, -0x6c90, RZ ;  /* 0xffff937001017810 */ /* 0x000fe20007ffe0ff */
[----:B------:R-:W0:Y:S01]  /*0030*/  S2R R29, SR_TID.X ;  /* 0x00000000001d7919 */ /* 0x000e220000002100 */
[----:B------:R-:W-:Y:S01]  /*0040*/  CS2R R12, SRZ ;  /* 0x00000000000c7805 */ /* 0x000fe2000001ff00 */
[----:B------:R-:W-:Y:S01]  /*0050*/  CS2R R14, SRZ ;  /* 0x00000000000e7805 */ /* 0x000fe2000001ff00 */
[----:B------:R-:W-:Y:S01]  /*0060*/  IADD3 R0, R0, 0x7f, RZ ;  /* 0x0000007f00007810 */ /* 0x000fe20007ffe0ff */
[----:B------:R-:W-:Y:S01]  /*0070*/  STL [R1+0x190], RZ ;  /* 0x000190ff01007387 */ /* 0x000fe20000100800 */
[----:B------:R-:W-:Y:S01]  /*0080*/  CS2R R16, SRZ ;  /* 0x0000000000107805 */ /* 0x000fe2000001ff00 */
[----:B------:R-:W-:Y:S01]  /*0090*/  CS2R R18, SRZ ;  /* 0x0000000000127805 */ /* 0x000fe2000001ff00 */
[----:B------:R-:W-:Y:S01]  /*00a0*/  SHF.R.S32.HI R3, RZ, 0x1f, R0 ;  /* 0x0000001fff037819 */ /* 0x000fe20000011400 */
[----:B------:R-:W-:Y:S01]  /*00b0*/  STL [R1+0x194], RZ ;  /* 0x000194ff01007387 */ /* 0x000fe20000100800 */
[----:B------:R-:W-:Y:S01]  /*00c0*/  CS2R R20, SRZ ;  /* 0x0000000000147805 */ /* 0x000fe2000001ff00 */
[----:B------:R-:W-:Y:S01]  /*00d0*/  CS2R R22, SRZ ;  /* 0x0000000000167805 */ /* 0x000fe2000001ff00 */
[----:B------:R-:W-:Y:S01]  /*00e0*/  LEA.HI R3, R3, R0, RZ, 0x7 ;  /* 0x0000000003037211 */ /* 0x000fe200078f38ff */
[----:B------:R-:W-:Y:S01]  /*00f0*/  STL [R1+0x198], RZ ;  /* 0x000198ff01007387 */ /* 0x000fe20000100800 */
[----:B------:R-:W-:Y:S01]  /*0100*/  CS2R R24, SRZ ;  /* 0x0000000000187805 */ /* 0x000fe2000001ff00 */
[----:B------:R-:W-:Y:S01]  /*0110*/  CS2R R26, SRZ ;  /* 0x00000000001a7805 */ /* 0x000fe2000001ff00 */
[----:B------:R-:W-:Y:S01]  /*0120*/  SHF.R.S32.HI R0, RZ, 0x7, R3 ;  /* 0x00000007ff007819 */ /* 0x000fe20000011403 */
[----:B------:R-:W-:Y:S04]  /*0130*/  STL [R1+0x19c], RZ ;  /* 0x00019cff01007387 */ /* 0x000fe80000100800 */
[----:B------:R-:W-:Y:S01]  /*0140*/  IMAD.SHL.U32 R0, R0, 0x8, RZ ;  /* 0x0000000800007824 */ /* 0x000fe200078e00ff */
[----:B------:R-:W1:Y:S04]  /*0150*/  S2R R3, SR_CTAID.X ;  /* 0x0000000000037919 */ /* 0x000e680000002500 */
[-C--:B------:R-:W-:Y:S01]  /*0160*/  IABS R7, R0.reuse ;  /* 0x0000000000077213 */ /* 0x080fe20000000000 */
[----:B------:R-:W-:Y:S01]  /*0170*/  STL [R1+0x180], RZ ;  /* 0x000180ff01007387 */ /* 0x000fe20000100800 */
[----:B------:R-:W-:-:S02]  /*0180*/  IABS R10, R0 ;  /* 0x00000000000a7213 */ /* 0x000fc40000000000 */
[----:B------:R-:W2:Y:S01]  /*0190*/  I2F.RP R2, R7 ;  /* 0x0000000700027306 */ /* 0x000ea20000209400 */
[----:B------:R-:W-:Y:S04]  /*01a0*/  STL [R1+0x184], RZ ;  /* 0x000184ff01007387 */ /* 0x000fe80000100800 */
[----:B------:R-:W-:Y:S04]  /*01b0*/  STL [R1+0x188], RZ ;  /* 0x000188ff01007387 */ /* 0x000fe80000100800 */
[----:B------:R-:W-:Y:S04]  /*01c0*/  STL [R1+0x18c], RZ ;  /* 0x00018cff01007387 */ /* 0x000fe80000100800 */
[----:B------:R-:W-:Y:S01]  /*01d0*/  STL [R1+0x170], RZ ;  /* 0x000170ff01007387 */ /* 0x000fe20000100800 */
[----:B--2---:R-:W2:Y:S01]  /*01e0*/  MUFU.RCP R2, R2 ;  /* 0x0000000200027308 */ /* 0x004ea20000001000 */
[----:B-1----:R-:W-:-:S02]  /*01f0*/  IABS R8, R3 ;  /* 0x0000000300087213 */ /* 0x002fc40000000000 */
[----:B------:R-:W-:Y:S04]  /*0200*/  STL [R1+0x174], RZ ;  /* 0x000174ff01007387 */ /* 0x000fe80000100800 */
[----:B------:R-:W-:Y:S04]  /*0210*/  STL [R1+0x178], RZ ;  /* 0x000178ff01007387 */ /* 0x000fe80000100800 */
[----:B------:R-:W-:Y:S04]  /*0220*/  STL [R1+0x17c], RZ ;  /* 0x00017cff01007387 */ /* 0x000fe80000100800 */
[----:B------:R-:W-:Y:S01]  /*0230*/  STL [R1+0x160], RZ ;  /* 0x000160ff01007387 */ /* 0x000fe20000100800 */
[----:B--2---:R-:W-:Y:S01]  /*0240*/  IADD3 R4, R2, 0xffffffe, RZ ;  /* 0x0ffffffe02047810 */ /* 0x004fe20007ffe0ff */
[----:B------:R-:W-:-:S02]  /*0250*/  IMAD.MOV R2, RZ, RZ, -R10 ;  /* 0x000000ffff027224 */ /* 0x000fc400078e0a0a */
[----:B------:R-:W-:Y:S01]  /*0260*/  STL [R1+0x164], RZ ;  /* 0x000164ff01007387 */ /* 0x000fe20000100800 */
[----:B------:R1:W2:Y:S03]  /*0270*/  F2I.FTZ.U32.TRUNC.NTZ R5, R4 ;  /* 0x0000000400057305 */ /* 0x0002a6000021f000 */
[----:B------:R-:W-:Y:S04]  /*0280*/  STL [R1+0x168], RZ ;  /* 0x000168ff01007387 */ /* 0x000fe80000100800 */
[----:B------:R-:W-:Y:S01]  /*0290*/  STL [R1+0x16c], RZ ;  /* 0x00016cff01007387 */ /* 0x000fe20000100800 */
[----:B-1----:R-:W-:-:S03]  /*02a0*/  IMAD.MOV.U32 R4, RZ, RZ, RZ ;  /* 0x000000ffff047224 */ /* 0x002fc600078e00ff */
[----:B------:R-:W-:Y:S04]  /*02b0*/  STL [R1+0x150], RZ ;  /* 0x000150ff01007387 */ /* 0x000fe80000100800 */
[----:B------:R-:W-:Y:S01]  /*02c0*/  STL [R1+0x154], RZ ;  /* 0x000154ff01007387 */ /* 0x000fe20000100800 */
[----:B--2---:R-:W-:-:S03]  /*02d0*/  IMAD.MOV R6, RZ, RZ, -R5 ;  /* 0x000000ffff067224 */ /* 0x004fc600078e0a05 */
[----:B------:R-:W-:Y:S01]  /*02e0*/  STL [R1+0x158], RZ ;  /* 0x000158ff01007387 */ /* 0x000fe20000100800 */
[----:B------:R-:W-:Y:S02]  /*02f0*/  IMAD R9, R6, R7, RZ ;  /* 0x0000000706097224 */ /* 0x000fe400078e02ff */
[----:B------:R-:W-:Y:S01]  /*0300*/  IMAD.MOV.U32 R6, RZ, RZ, R8 ;  /* 0x000000ffff067224 */ /* 0x000fe200078e0008 */
[----:B------:R-:W-:Y:S01]  /*0310*/  STL [R1+0x15c], RZ ;  /* 0x00015cff01007387 */ /* 0x000fe20000100800 */
[----:B------:R-:W-:-:S03]  /*0320*/  IMAD.HI.U32 R5, R5, R9, R4 ;  /* 0x0000000905057227 */ /* 0x000fc600078e0004 */
[----:B------:R-:W-:Y:S03]  /*0330*/  STL [R1+0x140], RZ ;  /* 0x000140ff01007387 */ /* 0x000fe60000100800 */
[----:B------:R-:W-:Y:S01]  /*0340*/  IMAD.HI.U32 R5, R5, R6, RZ ;  /* 0x0000000605057227 */ /* 0x000fe200078e00ff */
[----:B------:R-:W-:Y:S03]  /*0350*/  STL [R1+0x144], RZ ;  /* 0x000144ff01007387 */ /* 0x000fe60000100800 */
[----:B------:R-:W-:Y:S01]  /*0360*/  IMAD R2, R5, R2, R6 ;  /* 0x0000000205027224 */ /* 0x000fe200078e0206 */
[----:B------:R-:W-:Y:S04]  /*0370*/  STL [R1+0x148], RZ ;  /* 0x000148ff01007387 */ /* 0x000fe80000100800 */
[----:B------:R-:W-:Y:S01]  /*0380*/  ISETP.GT.U32.AND P1, PT, R7, R2, PT ;  /* 0x000000020700720c */ /* 0x000fe20003f24070 */
[----:B------:R-:W-:Y:S04]  /*0390*/  STL [R1+0x14c], RZ ;  /* 0x00014cff01007387 */ /* 0x000fe80000100800 */
[----:B------:R-:W-:Y:S04]  /*03a0*/  STL [R1+0x130], RZ ;  /* 0x000130ff01007387 */ /* 0x000fe80000100800 */
[----:B------:R-:W-:Y:S04]  /*03b0*/  STL [R1+0x134], RZ ;  /* 0x000134ff01007387 */ /* 0x000fe80000100800 */
[----:B------:R-:W-:Y:S01]  /*03c0*/  @!P1 IMAD.IADD R2, R2, 0x1, -R7 ;  /* 0x0000000102029824 */ /* 0x000fe200078e0a07 */
[----:B------:R-:W-:Y:S01]  /*03d0*/  @!P1 IADD3 R5, R5, 0x1, RZ ;  /* 0x0000000105059810 */ /* 0x000fe20007ffe0ff */
[----:B------:R-:W-:Y:S01]  /*03e0*/  STL [R1+0x138], RZ ;  /* 0x000138ff01007387 */ /* 0x000fe20000100800 */
[----:B------:R-:W-:-:S02]  /*03f0*/  ISETP.NE.AND P1, PT, R0, RZ, PT ;  /* 0x000000ff0000720c */ /* 0x000fc40003f25270 */
[----:B------:R-:W-:Y:S01]  /*0400*/  ISETP.GE.U32.AND P0, PT, R2, R7, PT ;  /* 0x000000070200720c */ /* 0x000fe20003f06070 */
[----:B------:R-:W-:Y:S01]  /*0410*/  STL [R1+0x13c], RZ ;  /* 0x00013cff01007387 */ /* 0x000fe20000100800 */
[----:B------:R-:W-:-:S03]  /*0420*/  LOP3.LUT R2, R3, R0, RZ, 0x3c, !PT ;  /* 0x0000000003027212 */ /* 0x000fc600078e3cff */
[----:B------:R-:W-:Y:S01]  /*0430*/  STL [R1+0x120], RZ ;  /* 0x000120ff01007387 */ /* 0x000fe20000100800 */
[----:B------:R-:W-:Y:S01]  /*0440*/  ISETP.GE.AND P2, PT, R2, RZ, PT ;  /* 0x000000ff0200720c */ /* 0x000fe20003f46270 */
[----:B------:R-:W-:Y:S02]  /*0450*/  IMAD.MOV.U32 R2, RZ, RZ, c[0x0][0x178] ;  /* 0x00005e00ff027624 */ /* 0x000fe400078e00ff */
[----:B------:R-:W-:Y:S03]  /*0460*/  STL [R1+0x124], RZ ;  /* 0x000124ff01007387 */ /* 0x000fe60000100800 */
[----:B------:R-:W-:Y:S01]  /*0470*/  IADD3 R2, R2, 0xff, RZ ;  /* 0x000000ff02027810 */ /* 0x000fe20007ffe0ff */
[----:B------:R-:W-:Y:S01]  /*0480*/  STL [R1+0x128], RZ ;  /* 0x000128ff01007387 */ /* 0x000fe20000100800 */
[----:B------:R-:W-:-:S03]  /*0490*/  @P0 IADD3 R5, R5, 0x1, RZ ;  /* 0x0000000105050810 */ /* 0x000fc60007ffe0ff */
[----:B------:R-:W-:Y:S02]  /*04a0*/  STL [R1+0x12c], RZ ;  /* 0x00012cff01007387 */ /* 0x000fe40000100800 */
[----:B------:R-:W-:Y:S01]  /*04b0*/  IMAD.MOV.U32 R4, RZ, RZ, R5 ;  /* 0x000000ffff047224 */ /* 0x000fe200078e0005 */
[----:B------:R-:W-:Y:S01]  /*04c0*/  SHF.R.S32.HI R5, RZ, 0x1f, R2 ;  /* 0x0000001fff057819 */ /* 0x000fe20000011402 */
[----:B------:R-:W-:Y:S02]  /*04d0*/  STL [R1+0x110], RZ ;  /* 0x000110ff01007387 */ /* 0x000fe40000100800 */
[----:B------:R-:W-:Y:S01]  /*04e0*/  @!P2 IMAD.MOV R4, RZ, RZ, -R4 ;  /* 0x000000ffff04a224 */ /* 0x000fe200078e0a04 */
[----:B------:R-:W-:Y:S01]  /*04f0*/  @!P1 LOP3.LUT R4, RZ, R0, RZ, 0x33, !PT ;  /* 0x00000000ff049212 */ /* 0x000fe200078e33ff */
[----:B------:R-:W-:Y:S01]  /*0500*/  STL [R1+0x114], RZ ;  /* 0x000114ff01007387 */ /* 0x000fe20000100800 */
[----:B------:R-:W-:-:S03]  /*0510*/  LEA.HI R5, R5, R2, RZ, 0x8 ;  /* 0x0000000205057211 */ /* 0x000fc600078f40ff */
[----:B------:R-:W-:Y:S01]  /*0520*/  IMAD.SHL.U32 R2, R4, 0x8, RZ ;  /* 0x0000000804027824 */ /* 0x000fe200078e00ff */
[----:B------:R-:W-:Y:S01]  /*0530*/  STL [R1+0x118], RZ ;  /* 0x000118ff01007387 */ /* 0x000fe20000100800 */
[----:B------:R-:W-:-:S03]  /*0540*/  IMAD.MOV R4, RZ, RZ, -R4 ;  /* 0x000000ffff047224 */ /* 0x000fc600078e0a04 */
[----:B------:R-:W-:Y:S01]  /*0550*/  LEA.HI.SX32 R5, R5, -R2, 0x18 ;  /* 0x8000000205057211 */ /* 0x000fe200078fc2ff */
[----:B------:R-:W-:Y:S01]  /*0560*/  IMAD R9, R0, R4, R3 ;  /* 0x0000000400097224 */ /* 0x000fe200078e0203 */
[----:B------:R-:W-:Y:S01]  /*0570*/  STL [R1+0x11c], RZ ;  /* 0x00011cff01007387 */ /* 0x000fe20000100800 */
[----:B------:R-:W-:Y:S01]  /*0580*/  IMAD.MOV.U32 R4, RZ, RZ, RZ ;  /* 0x000000ffff047224 */ /* 0x000fe200078e00ff */
[----:B------:R-:W-:Y:S02]  /*0590*/  IMNMX R10, R5, 0x8, PT ;  /* 0x00000008050a7817 */ /* 0x000fe40003800200 */
[----:B------:R-:W-:Y:S02]  /*05a0*/  STL [R1+0x100], RZ ;  /* 0x000100ff01007387 */ /* 0x000fe40000100800 */
[-C--:B------:R-:W-:Y:S02]  /*05b0*/  IABS R8, R10.reuse ;  /* 0x0000000a00087213 */ /* 0x080fe40000000000 */
[----:B------:R-:W-:Y:S01]  /*05c0*/  IABS R0, R10 ;  /* 0x0000000a00007213 */ /* 0x000fe20000000000 */
[----:B------:R-:W-:Y:S01]  /*05d0*/  STL [R1+0x104], RZ ;  /* 0x000104ff01007387 */ /* 0x000fe20000100800 */
[----:B------:R-:W1:Y:S03]  /*05e0*/  I2F.RP R6, R8 ;  /* 0x0000000800067306 */ /* 0x000e660000209400 */
[----:B------:R-:W-:Y:S04]  /*05f0*/  STL [R1+0x108], RZ ;  /* 0x000108ff01007387 */ /* 0x000fe80000100800 */
[----:B------:R-:W-:Y:S04]  /*0600*/  STL [R1+0x10c], RZ ;  /* 0x00010cff01007387 */ /* 0x000fe80000100800 */
[----:B------:R-:W-:Y:S04]  /*0610*/  STL [R1+0xf0], RZ ;  /* 0x0000f0ff01007387 */ /* 0x000fe80000100800 */
[----:B------:R-:W-:Y:S01]  /*0620*/  STL [R1+0xf4], RZ ;  /* 0x0000f4ff01007387 */ /* 0x000fe20000100800 */
[----:B-1----:R-:W1:Y:S03]  /*0630*/  MUFU.RCP R6, R6 ;  /* 0x0000000600067308 */ /* 0x002e660000001000 */
[----:B------:R-:W-:Y:S04]  /*0640*/  STL [R1+0xf8], RZ ;  /* 0x0000f8ff01007387 */ /* 0x000fe80000100800 */
[----:B------:R-:W-:Y:S04]  /*0650*/  STL [R1+0xfc], RZ ;  /* 0x0000fcff01007387 */ /* 0x000fe80000100800 */
[----:B------:R-:W-:Y:S04]  /*0660*/  STL [R1+0xe0], RZ ;  /* 0x0000e0ff01007387 */ /* 0x000fe80000100800 */
[----:B------:R-:W-:Y:S01]  /*0670*/  STL [R1+0xe4], RZ ;  /* 0x0000e4ff01007387 */ /* 0x000fe20000100800 */
[----:B-1----:R-:W-:-:S03]  /*0680*/  IADD3 R5, R6, 0xffffffe, RZ ;  /* 0x0ffffffe06057810 */ /* 0x002fc60007ffe0ff */
[----:B------:R-:W-:Y:S03]  /*0690*/  STL [R1+0xe8], RZ ;  /* 0x0000e8ff01007387 */ /* 0x000fe60000100800 */
[----:B------:R-:W1:Y:S01]  /*06a0*/  F2I.FTZ.U32.TRUNC.NTZ R5, R5 ;  /* 0x0000000500057305 */ /* 0x000e62000021f000 */
[----:B------:R-:W-:Y:S04]  /*06b0*/  STL [R1+0xec], RZ ;  /* 0x0000ecff01007387 */ /* 0x000fe80000100800 */
[----:B------:R-:W-:Y:S04]  /*06c0*/  STL [R1+0xd0], RZ ;  /* 0x0000d0ff01007387 */ /* 0x000fe80000100800 */
[----:B------:R-:W-:Y:S04]  /*06d0*/  STL [R1+0xd4], RZ ;  /* 0x0000d4ff01007387 */ /* 0x000fe80000100800 */
[----:B------:R-:W-:Y:S01]  /*06e0*/  STL [R1+0xd8], RZ ;  /* 0x0000d8ff01007387 */ /* 0x000fe20000100800 */
[----:B-1----:R-:W-:-:S03]  /*06f0*/  IMAD.MOV R7, RZ, RZ, -R5 ;  /* 0x000000ffff077224 */ /* 0x002fc600078e0a05 */
[----:B------:R-:W-:Y:S01]  /*0700*/  STL [R1+0xdc], RZ ;  /* 0x0000dcff01007387 */ /* 0x000fe20000100800 */
[----:B------:R-:W-:Y:S01]  /*0710*/  IMAD.MOV.U32 R3, RZ, RZ, R7 ;  /* 0x000000ffff037224 */ /* 0x000fe200078e0007 */
[----:B------:R-:W-:Y:S02]  /*0720*/  IABS R7, R9 ;  /* 0x0000000900077213 */ /* 0x000fe40000000000 */
[----:B------:R-:W-:Y:S01]  /*0730*/  STL [R1+0xc0], RZ ;  /* 0x0000c0ff01007387 */ /* 0x000fe20000100800 */
[----:B------:R-:W-:-:S03]  /*0740*/  IMAD R3, R3, R8, RZ ;  /* 0x0000000803037224 */ /* 0x000fc600078e02ff */
[----:B------:R-:W-:Y:S01]  /*0750*/  STL [R1+0xc4], RZ ;  /* 0x0000c4ff01007387 */ /* 0x000fe20000100800 */
[----:B------:R-:W-:-:S03]  /*0760*/  IMAD.HI.U32 R4, R5, R3, R4 ;  /* 0x0000000305047227 */ /* 0x000fc600078e0004 */
[----:B------:R-:W-:Y:S01]  /*0770*/  STL [R1+0xc8], RZ ;  /* 0x0000c8ff01007387 */ /* 0x000fe20000100800 */
[----:B------:R-:W-:Y:S02]  /*0780*/  IMAD.MOV R3, RZ, RZ, -R0 ;  /* 0x000000ffff037224 */ /* 0x000fe400078e0a00 */
[----:B------:R-:W-:Y:S01]  /*0790*/  IMAD.HI.U32 R0, R4, R7, RZ ;  /* 0x0000000704007227 */ /* 0x000fe200078e00ff */
[----:B------:R-:W-:Y:S03]  /*07a0*/  STL [R1+0xcc], RZ ;  /* 0x0000ccff01007387 */ /* 0x000fe60000100800 */
[----:B------:R-:W-:Y:S01]  /*07b0*/  IMAD R3, R0, R3, R7 ;  /* 0x0000000300037224 */ /* 0x000fe200078e0207 */
[----:B------:R-:W-:Y:S01]  /*07c0*/  STL [R1+0xb0], RZ ;  /* 0x0000b0ff01007387 */ /* 0x000fe20000100800 */
[----:B------:R-:W-:Y:S01]  /*07d0*/  ULDC.64 UR4, c[0x0][0x118] ;  /* 0x0000460000047ab9 */ /* 0x000fe20000000a00 */
[----:B------:R-:W-:-:S02]  /*07e0*/  CS2R R6, SRZ ;  /* 0x0000000000067805 */ /* 0x000fc4000001ff00 */
[----:B------:R-:W-:Y:S01]  /*07f0*/  ISETP.GT.U32.AND P1, PT, R8, R3, PT ;  /* 0x000000030800720c */ /* 0x000fe20003f24070 */
[----:B------:R-:W-:Y:S04]  /*0800*/  STL [R1+0xb4], RZ ;  /* 0x0000b4ff01007387 */ /* 0x000fe80000100800 */
[----:B------:R-:W-:Y:S04]  /*0810*/  STL [R1+0xb8], RZ ;  /* 0x0000b8ff01007387 */ /* 0x000fe80000100800 */
[----:B------:R-:W-:Y:S04]  /*0820*/  STL [R1+0xbc], RZ ;  /* 0x0000bcff01007387 */ /* 0x000fe80000100800 */
[----:B------:R-:W-:Y:S01]  /*0830*/  STL [R1+0xa0], RZ ;  /* 0x0000a0ff01007387 */ /* 0x000fe20000100800 */
[----:B------:R-:W-:Y:S01]  /*0840*/  @!P1 IMAD.IADD R3, R3, 0x1, -R8 ;  /* 0x0000000103039824 */ /* 0x000fe200078e0a08 */
[----:B------:R-:W-:-:S02]  /*0850*/  @!P1 IADD3 R0, R0, 0x1, RZ ;  /* 0x0000000100009810 */ /* 0x000fc40007ffe0ff */
[----:B------:R-:W-:Y:S01]  /*0860*/  STL [R1+0xa4], RZ ;  /* 0x0000a4ff01007387 */ /* 0x000fe20000100800 */
[----:B------:R-:W-:Y:S02]  /*0870*/  ISETP.NE.AND P1, PT, R10, RZ, PT ;  /* 0x000000ff0a00720c */ /* 0x000fe40003f25270 */
        /* <DEDUP_REMOVED lines=9> */
[----:B------:R-:W-:Y:S02]  /*0910*/  @P0 IADD3 R0, R0, 0x1, RZ ;  /* 0x0000000100000810 */ /* 0x000fe40007ffe0ff */
[----:B------:R-:W-:Y:S01]  /*0920*/  ISETP.GE.AND P0, PT, R3, 0x80, PT ;  /* 0x000000800300780c */ /* 0x000fe20003f06270 */
[----:B------:R-:W-:Y:S02]  /*0930*/  STL [R1+0x98], RZ ;  /* 0x000098ff01007387 */ /* 0x000fe40000100800 */
[----:B------:R-:W-:Y:S01]  /*0940*/  @!P2 IMAD.MOV R0, RZ, RZ, -R0 ;  /* 0x000000ffff00a224 */ /* 0x000fe200078e0a00 */
[----:B------:R-:W-:Y:S01]  /*0950*/  @!P1 LOP3.LUT R0, RZ, R10, RZ, 0x33, !PT ;  /* 0x0000000aff009212 */ /* 0x000fe200078e33ff */
[----:B------:R-:W-:Y:S04]  /*0960*/  STL [R1+0x9c], RZ ;  /* 0x00009cff01007387 */ /* 0x000fe80000100800 */
[----:B------:R-:W-:Y:S01]  /*0970*/  STL [R1+0x80], RZ ;  /* 0x000080ff01007387 */ /* 0x000fe20000100800 */
[----:B------:R-:W-:-:S02]  /*0980*/  IMAD.MOV R5, RZ, RZ, -R0 ;  /* 0x000000ffff057224 */ /* 0x000fc400078e0a00 */
[----:B------:R-:W-:Y:S01]  /*0990*/  IMAD.SHL.U32 R28, R0, 0x80, RZ ;  /* 0x00000080001c7824 */ /* 0x000fe200078e00ff */
[----:B------:R-:W-:Y:S01]  /*09a0*/  STL [R1+0x84], RZ ;  /* 0x000084ff01007387 */ /* 0x000fe20000100800 */
[----:B------:R-:W-:Y:S02]  /*09b0*/  IMAD R5, R10, R5, R9 ;  /* 0x000000050a057224 */ /* 0x000fe400078e0209 */
[----:B------:R-:W-:Y:S01]  /*09c0*/  CS2R R8, SRZ ;  /* 0x0000000000087805 */ /* 0x000fe2000001ff00 */
[----:B------:R-:W-:Y:S01]  /*09d0*/  STL [R1+0x88], RZ ;  /* 0x000088ff01007387 */ /* 0x000fe20000100800 */
[----:B------:R-:W-:Y:S01]  /*09e0*/  IMAD.IADD R2, R2, 0x1, R5 ;  /* 0x0000000102027824 */ /* 0x000fe200078e0205 */
[C---:B------:R-:W-:Y:S01]  /*09f0*/  IADD3 R3, R28.reuse, 0x1, RZ ;  /* 0x000000011c037810 */ /* 0x040fe20007ffe0ff */
[----:B------:R-:W-:Y:S01]  /*0a00*/  CS2R R4, SRZ ;  /* 0x0000000000047805 */ /* 0x000fe2000001ff00 */
[----:B------:R-:W-:Y:S01]  /*0a10*/  STL [R1+0x8c], RZ ;  /* 0x00008cff01007387 */ /* 0x000fe20000100800 */
[----:B------:R-:W-:Y:S01]  /*0a20*/  IADD3 R0, R28, 0x3, RZ ;  /* 0x000000031c007810 */ /* 0x000fe20007ffe0ff */
[----:B------:R-:W-:-:S02]  /*0a30*/  CS2R R10, SRZ ;  /* 0x00000000000a7805 */ /* 0x000fc4000001ff00 */
[----:B------:R-:W-:Y:S04]  /*0a40*/  STL [R1+0x70], RZ ;  /* 0x000070ff01007387 */ /* 0x000fe80000100800 */
        /* <DEDUP_REMOVED lines=27> */
[----:B------:R-:W-:Y:S04]  /*0c00*/  STL [R1], RZ ;  /* 0x000000ff01007387 */ /* 0x000fe80000100800 */
[----:B------:R-:W-:Y:S04]  /*0c10*/  STL [R1+0x4], RZ ;  /* 0x000004ff01007387 */ /* 0x000fe80000100800 */
[----:B------:R-:W-:Y:S04]  /*0c20*/  STL [R1+0x8], RZ ;  /* 0x000008ff01007387 */ /* 0x000fe80000100800 */
[----:B------:R-:W-:Y:S04]  /*0c30*/  STL [R1+0xc], RZ ;  /* 0x00000cff01007387 */ /* 0x000fe80000100800 */
[----:B------:R0:W-:Y:S04]  /*0c40*/  STL [R1+0x29f0], R4 ;  /* 0x0029f00401007387 */ /* 0x0001e80000100800 */
[----:B------:R-:W-:Y:S04]  /*0c50*/  STL [R1+0x380], RZ ;  /* 0x000380ff01007387 */ /* 0x000fe80000100800 */
[----:B------:R-:W-:Y:S01]  /*0c60*/  STL [R1+0x384], RZ ;  /* 0x000384ff01007387 */ /* 0x000fe20000100800 */
[----:B0-----:R-:W-:-:S03]  /*0c70*/  LOP3.LUT R4, R29, 0x3f, RZ, 0xc0, !PT ;  /* 0x0000003f1d047812 */ /* 0x001fc600078ec0ff */
[----:B------:R-:W-:Y:S01]  /*0c80*/  STL [R1+0x388], RZ ;  /* 0x000388ff01007387 */ /* 0x000fe20000100800 */
[----:B------:R-:W-:-:S03]  /*0c90*/  IADD3 R29, R28, 0x2, RZ ;  /* 0x000000021c1d7810 */ /* 0x000fc60007ffe0ff */
        /* <DEDUP_REMOVED lines=125> */
[----:B------:R-:W-:Y:S04]  /*1470*/  STL [R1+0xfd4], R28 ;  /* 0x000fd41c01007387 */ /* 0x000fe80000100800 */
[----:B------:R0:W-:Y:S04]  /*1480*/  STL [R1+0x2800], R3 ;  /* 0x0028000301007387 */ /* 0x0001e80000100800 */
[----:B------:R1:W-:Y:S04]  /*1490*/  STL [R1+0x27fc], R29 ;  /* 0x0027fc1d01007387 */ /* 0x0003e80000100800 */
[----:B------:R2:W-:Y:S01]  /*14a0*/  STL [R1+0x27f8], R0 ;  /* 0x0027f80001007387 */ /* 0x0005e20000100800 */
[----:B0-----:R-:W-:-:S02]  /*14b0*/  IADD3 R3, R28, 0x4, RZ ;  /* 0x000000041c037810 */ /* 0x001fc40007ffe0ff */
[----:B-1----:R-:W-:-:S03]  /*14c0*/  IADD3 R29, R28, 0x5, RZ ;  /* 0x000000051c1d7810 */ /* 0x002fc60007ffe0ff */
[----:B------:R0:W-:Y:S01]  /*14d0*/  STL [R1+0x27f4], R3 ;  /* 0x0027f40301007387 */ /* 0x0001e20000100800 */
[----:B--2---:R-:W-:-:S03]  /*14e0*/  IADD3 R0, R28, 0x6, RZ ;  /* 0x000000061c007810 */ /* 0x004fc60007ffe0ff */
[----:B------:R1:W-:Y:S04]  /*14f0*/  STL [R1+0x2804], R29 ;  /* 0x0028041d01007387 */ /* 0x0003e80000100800 */
[----:B------:R2:W-:Y:S01]  /*1500*/  STL [R1+0x2808], R0 ;  /* 0x0028080001007387 */ /* 0x0005e20000100800 */
[C---:B0-----:R-:W-:Y:S02]  /*1510*/  IADD3 R3, R28.reuse, 0x7, RZ ;  /* 0x000000071c037810 */ /* 0x041fe40007ffe0ff */
        /* <DEDUP_REMOVED lines=188> */
[----:B--2---:R-:W-:-:S03]  /*20e0*/  IMAD.SHL.U32 R0, R2, 0x100, RZ ;  /* 0x0000010002007824 */ /* 0x004fc600078e00ff */
[----:B------:R1:W-:Y:S01]  /*20f0*/  STL [R1+0x2984], R29 ;  /* 0x0029841d01007387 */ /* 0x0003e20000100800 */
[C---:B0-----:R-:W-:Y:S02]  /*2100*/  IADD3 R3, R28.reuse, 0x66, RZ ;  /* 0x000000661c037810 */ /* 0x041fe40007ffe0ff */
[----:B-1----:R-:W-:-:S03]  /*2110*/  IADD3 R29, R28, 0x67, RZ ;  /* 0x000000671c1d7810 */ /* 0x002fc60007ffe0ff */
[----:B------:R0:W-:Y:S04]  /*2120*/  STL [R1+0x2988], R3 ;  /* 0x0029880301007387 */ /* 0x0001e80000100800 */
[----:B------:R1:W-:Y:S01]  /*2130*/  STL [R1+0x298c], R29 ;  /* 0x00298c1d01007387 */ /* 0x0003e20000100800 */
[----:B0-----:R-:W-:Y:S02]  /*2140*/  PRMT R3, R4, 0x6540, R2 ;  /* 0x0000654004037816 */ /* 0x001fe40000000002 */
[----:B------:R-:W-:Y:S02]  /*2150*/  LOP3.LUT R4, R0, 0x40, R4, 0xfe, !PT ;  /* 0x0000004000047812 */ /* 0x000fe400078efe04 */
[C---:B------:R-:W-:Y:S02]  /*2160*/  IADD3 R2, R28.reuse, 0x68, RZ ;  /* 0x000000681c027810 */ /* 0x040fe40007ffe0ff */
[C---:B------:R-:W-:Y:S01]  /*2170*/  IADD3 R0, R28.reuse, 0x69, RZ ;  /* 0x000000691c007810 */ /* 0x040fe20007ffe0ff */
[----:B------:R0:W-:Y:S01]  /*2180*/  STL [R1+0xfdc], R4 ;  /* 0x000fdc0401007387 */ /* 0x0001e20000100800 */
[----:B-1----:R-:W-:-:S03]  /*2190*/  IADD3 R29, R28, 0x73, RZ ;  /* 0x000000731c1d7810 */ /* 0x002fc60007ffe0ff */
[----:B------:R-:W-:Y:S04]  /*21a0*/  STL [R1+0xfd8], R3 ;  /* 0x000fd80301007387 */ /* 0x000fe80000100800 */
[----:B------:R1:W-:Y:S01]  /*21b0*/  STL [R1+0x2990], R2 ;  /* 0x0029900201007387 */ /* 0x0003e20000100800 */
[----:B0-----:R-:W-:-:S03]  /*21c0*/  IADD3 R4, R28, 0x6a, RZ ;  /* 0x0000006a1c047810 */ /* 0x001fc60007ffe0ff */
[----:B------:R0:W-:Y:S04]  /*21d0*/  STL [R1+0x2994], R0 ;  /* 0x0029940001007387 */ /* 0x0001e80000100800 */
[----:B------:R2:W-:Y:S01]  /*21e0*/  STL [R1+0x2998], R4 ;  /* 0x0029980401007387 */ /* 0x0005e20000100800 */
[C---:B-1----:R-:W-:Y:S02]  /*21f0*/  IADD3 R2, R28.reuse, 0x6b, RZ ;  /* 0x0000006b1c027810 */ /* 0x042fe40007ffe0ff */
[----:B0-----:R-:W-:-:S03]  /*2200*/  IADD3 R0, R28, 0x6c, RZ ;  /* 0x0000006c1c007810 */ /* 0x001fc60007ffe0ff */
        /* <DEDUP_REMOVED lines=15> */
[----:B------:R-:W-:Y:S01]  /*2300*/  STL [R1+0x29b8], R0 ;  /* 0x0029b80001007387 */ /* 0x000fe20000100800 */
[----:B0-----:R-:W-:-:S03]  /*2310*/  IADD3 R2, R28, 0x75, RZ ;  /* 0x000000751c027810 */ /* 0x001fc60007ffe0ff */
[----:B------:R0:W-:Y:S01]  /*2320*/  STL [R1+0x29c0], R4 ;  /* 0x0029c00401007387 */ /* 0x0001e20000100800 */
[----:B-1----:R-:W-:-:S03]  /*2330*/  IADD3 R29, R28, 0x78, RZ ;  /* 0x000000781c1d7810 */ /* 0x002fc60007ffe0ff */
[----:B------:R1:W-:Y:S01]  /*2340*/  STL [R1+0x29c4], R2 ;  /* 0x0029c40201007387 */ /* 0x0003e20000100800 */
[C---:B0-----:R-:W-:Y:S02]  /*2350*/  IADD3 R4, R28.reuse, 0x76, RZ ;  /* 0x000000761c047810 */ /* 0x041fe40007ffe0ff */
[----:B-1----:R-:W-:-:S03]  /*2360*/  IADD3 R2, R28, 0x77, RZ ;  /* 0x000000771c027810 */ /* 0x002fc60007ffe0ff */
[----:B------:R0:W-:Y:S04]  /*2370*/  STL [R1+0x29c8], R4 ;  /* 0x0029c80401007387 */ /* 0x0001e80000100800 */
[----:B------:R1:W-:Y:S04]  /*2380*/  STL [R1+0x29d0], R29 ;  /* 0x0029d01d01007387 */ /* 0x0003e80000100800 */
[----:B------:R-:W-:Y:S01]  /*2390*/  STL [R1+0x29cc], R2 ;  /* 0x0029cc0201007387 */ /* 0x000fe20000100800 */
[C---:B0-----:R-:W-:Y:S02]  /*23a0*/  IADD3 R4, R28.reuse, 0x79, RZ ;  /* 0x000000791c047810 */ /* 0x041fe40007ffe0ff */
[----:B-1----:R-:W-:-:S03]  /*23b0*/  IADD3 R29, R28, 0x7a, RZ ;  /* 0x0000007a1c1d7810 */ /* 0x002fc60007ffe0ff */
[----:B------:R0:W-:Y:S04]  /*23c0*/  STL [R1+0x29d4], R4 ;  /* 0x0029d40401007387 */ /* 0x0001e80000100800 */
[----:B------:R1:W-:Y:S01]  /*23d0*/  STL [R1+0x29dc], R29 ;  /* 0x0029dc1d01007387 */ /* 0x0003e20000100800 */
[C---:B0-----:R-:W-:Y:S02]  /*23e0*/  IADD3 R4, R28.reuse, 0x7b, RZ ;  /* 0x0000007b1c047810 */ /* 0x041fe40007ffe0ff */
[----:B-1----:R-:W-:-:S03]  /*23f0*/  IADD3 R29, R28, 0x7c, RZ ;  /* 0x0000007c1c1d7810 */ /* 0x002fc60007ffe0ff */
[----:B------:R0:W-:Y:S02]  /*2400*/  STL [R1+0x29d8], R4 ;  /* 0x0029d80401007387 */ /* 0x0001e40000100800 */
[----:B0-----:R-:W-:-:S05]  /*2410*/  IADD3 R4, R28, 0x7d, RZ ;  /* 0x0000007d1c047810 */ /* 0x001fca0007ffe0ff */
[----:B------:R0:W-:Y:S02]  /*2420*/  STL [R1+0x29e0], R4 ;  /* 0x0029e00401007387 */ /* 0x0001e40000100800 */
[C---:B0-----:R-:W-:Y:S02]  /*2430*/  IADD3 R4, R28.reuse, 0x7e, RZ ;  /* 0x0000007e1c047810 */ /* 0x041fe40007ffe0ff */
[----:B------:R-:W-:-:S03]  /*2440*/  IADD3 R28, R28, 0x7f, RZ ;  /* 0x0000007f1c1c7810 */ /* 0x000fc60007ffe0ff */
[----:B------:R0:W-:Y:S04]  /*2450*/  STL [R1+0x29e8], R4 ;  /* 0x0029e80401007387 */ /* 0x0001e80000100800 */
[----:B0-----:R0:W5:Y:S04]  /*2460*/  LDL.LU R4, [R1+0x29f0] ;  /* 0x0029f00001047983 */ /* 0x0011680000300800 */
[----:B------:R-:W-:Y:S04]  /*2470*/  STL [R1+0x29e4], R29 ;  /* 0x0029e41d01007387 */ /* 0x000fe80000100800 */
[----:B------:R1:W-:Y:S02]  /*2480*/  STL [R1+0x29ec], R28 ;  /* 0x0029ec1c01007387 */ /* 0x0003e40000100800 */
[----:B-1----:R-:W-:-:S02]  /*2490*/  LOP3.LUT R28, R3, 0x80, RZ, 0xfc, !PT ;  /* 0x00000080031c7812 */ /* 0x002fc400078efcff */
[----:B------:R-:W-:-:S05]  /*24a0*/  LOP3.LUT R3, R3, 0xc0, RZ, 0xfc, !PT ;  /* 0x000000c003037812 */ /* 0x000fca00078efcff */
[----:B------:R1:W-:Y:S04]  /*24b0*/  STL [R1+0xfe4], R3 ;  /* 0x000fe40301007387 */ /* 0x0003e80000100800 */
[----:B------:R0:W-:Y:S01]  /*24c0*/  STL [R1+0xfe0], R28 ;  /* 0x000fe01c01007387 */ /* 0x0001e20000100800 */
[----:B-1----:R-:W-:-:S05]  /*24d0*/  IMAD.MOV.U32 R3, RZ, RZ, c[0x0][0x180] ;  /* 0x00006000ff037624 */ /* 0x002fca00078e00ff */
[----:B------:R-:W-:Y:S01]  /*24e0*/  IADD3 R3, R3, 0x7f, RZ ;  /* 0x0000007f03037810 */ /* 0x000fe20007ffe0ff */
[----:B------:R-:W-:Y:S05]  /*24f0*/  @!P0 BRA `(.L_x_0) ;  /* 0x0009527000008947 */ /* 0x000fea0003800000 */
[----:B0-----:R-:W2:Y:S01]  /*2500*/  LDL R16, [R1+0xfdc] ;  /* 0x000fdc0001107983 */ /* 0x001ea20000100800 */
[----:B------:R-:W-:Y:S01]  /*2510*/  IMAD.MOV.U32 R22, RZ, RZ, R2 ;  /* 0x000000ffff167224 */ /* 0x000fe200078e0002 */
[----:B------:R-:W-:Y:S02]  /*2520*/  SHF.R.S32.HI R2, RZ, 0x1f, R3 ;  /* 0x0000001fff027819 */ /* 0x000fe40000011403 */
[----:B------:R-:W3:Y:S02]  /*2530*/  LDL R17, [R1+0xfd8] ;  /* 0x000fd80001117983 */ /* 0x000ee40000100800 */
[----:B------:R-:W-:Y:S02]  /*2540*/  LEA.HI R2, R2, R3, RZ, 0x7 ;  /* 0x0000000302027211 */ /* 0x000fe400078f38ff */
[----:B------:R-:W4:Y:S04]  /*2550*/  LDL R21, [R1+0x29d0] ;  /* 0x0029d00001157983 */ /* 0x000f280000100800 */
[----:B------:R-:W4:Y:S04]  /*2560*/  LDL R26, [R1+0x29bc] ;  /* 0x0029bc00011a7983 */ /* 0x000f280000100800 */
[----:B------:R-:W4:Y:S04]  /*2570*/  LDL R20, [R1+0x29d4] ;  /* 0x0029d40001147983 */ /* 0x000f280000100800 */
[----:B------:R-:W4:Y:S04]  /*2580*/  LDL R25, [R1+0x29c0] ;  /* 0x0029c00001197983 */ /* 0x000f280000100800 */
[----:B------:R-:W4:Y:S04]  /*2590*/  LDL R19, [R1+0x29dc] ;  /* 0x0029dc0001137983 */ /* 0x000f280000100800 */
[----:B------:R-:W4:Y:S04]  /*25a0*/  LDL R24, [R1+0x29c4] ;  /* 0x0029c40001187983 */ /* 0x000f280000100800 */
[----:B------:R-:W4:Y:S04]  /*25b0*/  LDL R18, [R1+0x29d8] ;  /* 0x0029d80001127983 */ /* 0x000f280000100800 */
[----:B------:R-:W4:Y:S04]  /*25c0*/  LDL R27, [R1+0x29c8] ;  /* 0x0029c800011b7983 */ /* 0x000f280000100800 */
[----:B------:R0:W-:Y:S04]  /*25d0*/  STL [R1+0x810], R2 ;  /* 0x0008100201007387 */ /* 0x0001e80000100800 */
[----:B------:R-:W4:Y:S04]  /*25e0*/  LDL R14, [R1+0xfe4] ;  /* 0x000fe400010e7983 */ /* 0x000f280000100800 */
[----:B------:R-:W4:Y:S04]  /*25f0*/  LDL R9, [R1+0x29ec] ;  /* 0x0029ec0001097983 */ /* 0x000f280000100800 */
[----:B------:R-:W4:Y:S04]  /*2600*/  LDL R11, [R1+0x29e8] ;  /* 0x0029e800010b7983 */ /* 0x000f280000100800 */
[----:B------:R-:W4:Y:S04]  /*2610*/  LDL R12, [R1+0x29e0] ;  /* 0x0029e000010c7983 */ /* 0x000f280000100800 */
[----:B------:R-:W4:Y:S01]  /*2620*/  LDL R8, [R1+0xfd4] ;  /* 0x000fd40001087983 */ /* 0x000f220000100800 */
[----:B------:R-:W-:Y:S01]  /*2630*/  IMAD.MOV.U32 R23, RZ, RZ, R0 ;  /* 0x000000ffff177224 */ /* 0x000fe200078e0000 */
[----:B------:R-:W-:-:S05]  /*2640*/  IABS R0, c[0x0][0x178] ;  /* 0x00005e0000007a13 */ /* 0x000fca0000000000 */
[----:B------:R-:W-:-:S04]  /*2650*/  IMAD.MOV.U32 R10, RZ, RZ, R0 ;  /* 0x000000ffff0a7224 */ /* 0x000fc800078e0000 */
[----:B------:R-:W1:Y:S01]  /*2660*/  I2F.RP R0, R10 ;  /* 0x0000000a00007306 */ /* 0x000e620000209400 */
[----:B------:R-:W-:Y:S01]  /*2670*/  IMAD.MOV.U32 R13, RZ, RZ, R29 ;  /* 0x000000ffff0d7224 */ /* 0x000fe200078e001d */
[----:B------:R-:W-:-:S06]  /*2680*/  IABS R29, c[0x0][0x17c] ;  /* 0x00005f00001d7a13 */ /* 0x000fcc0000000000 */
[----:B-----5:R-:W0:Y:S08]  /*2690*/  I2F.RP R4, R29 ;  /* 0x0000001d00047306 */ /* 0x020e300000209400 */
[----:B-1----:R-:W1:Y:S01]  /*26a0*/  MUFU.RCP R0, R0 ;  /* 0x0000000000007308 */ /* 0x002e620000001000 */
[----:B------:R-:W1:Y:S07]  /*26b0*/  S2R R3, SR_TID.X ;  /* 0x0000000000037919 */ /* 0x000e6e0000002100 */
[----:B0-----:R-:W0:Y:S01]  /*26c0*/  MUFU.RCP R4, R4 ;  /* 0x0000000400047308 */ /* 0x001e220000001000 */
[----:B-1----:R-:W-:-:S07]  /*26d0*/  IADD3 R0, R0, 0xffffffe, RZ ;  /* 0x0ffffffe00007810 */ /* 0x002fce0007ffe0ff */
[----:B------:R-:W1:Y:S01]  /*26e0*/  F2I.FTZ.U32.TRUNC.NTZ R7, R0 ;  /* 0x0000000000077305 */ /* 0x000e62000021f000 */
[----:B0-----:R-:W-:-:S07]  /*26f0*/  IADD3 R4, R4, 0xffffffe, RZ ;  /* 0x0ffffffe04047810 */ /* 0x001fce0007ffe0ff */
[----:B------:R0:W0:Y:S01]  /*2700*/  F2I.FTZ.U32.TRUNC.NTZ R5, R4 ;  /* 0x0000000400057305 */ /* 0x000022000021f000 */
[----:B------:R-:W-:Y:S02]  /*2710*/  IMAD.MOV.U32 R6, RZ, RZ, RZ ;  /* 0x000000ffff067224 */ /* 0x000fe400078e00ff */
[----:B-1----:R-:W-:Y:S02]  /*2720*/  IMAD.MOV R0, RZ, RZ, -R7 ;  /* 0x000000ffff007224 */ /* 0x002fe400078e0a07 */
[----:B------:R-:W-:Y:S02]  /*2730*/  IMAD.SHL.U32 R2, R3, 0x2, RZ ;  /* 0x0000000203027824 */ /* 0x000fe400078e00ff */
[----:B------:R-:W-:-:S04]  /*2740*/  IMAD R0, R0, R10, RZ ;  /* 0x0000000a00007224 */ /* 0x000fc800078e02ff */
[----:B------:R-:W-:Y:S01]  /*2750*/  IMAD.HI.U32 R7, R7, R0, R6 ;  /* 0x0000000007077227 */ /* 0x000fe200078e0006 */
[----:B------:R-:W-:Y:S02]  /*2760*/  LOP3.LUT R0, R3, 0x7, RZ, 0xc0, !PT ;  /* 0x0000000703007812 */ /* 0x000fe400078ec0ff */
[----:B------:R-:W-:Y:S02]  /*2770*/  LOP3.LUT R6, R2, 0x10, RZ, 0xc0, !PT ;  /* 0x0000001002067812 */ /* 0x000fe400078ec0ff */
[----:B------:R-:W-:Y:S01]  /*2780*/  IABS R15, R28 ;  /* 0x0000001c000f7213 */ /* 0x000fe20000000000 */
[----:B0-----:R-:W-:Y:S01]  /*2790*/  IMAD R4, R0, 0x210, RZ ;  /* 0x0000021000047824 */ /* 0x001fe200078e02ff */
[----:B------:R-:W-:Y:S01]  /*27a0*/  LOP3.LUT R6, R6, 0x20, R3, 0xf8, !PT ;  /* 0x0000002006067812 */ /* 0x000fe200078ef803 */
[----:B------:R-:W-:Y:S02]  /*27b0*/  IMAD.MOV R28, RZ, RZ, -R5 ;  /* 0x000000ffff1c7224 */ /* 0x000fe400078e0a05 */
[----:B------:R-:W-:Y:S01]  /*27c0*/  IMAD.HI.U32 R0, R7, R15, RZ ;  /* 0x0000000f07007227 */ /* 0x000fe200078e00ff */
[----:B------:R-:W-:-:S03]  /*27d0*/  LOP3.LUT R6, R4, R6, RZ, 0x3c, !PT ;  /* 0x0000000604067212 */ /* 0x000fc600078e3cff */
[----:B------:R-:W-:Y:S02]  /*27e0*/  IMAD R28, R28, R29, RZ ;  /* 0x0000001d1c1c7224 */ /* 0x000fe400078e02ff */
[----:B------:R-:W-:Y:S01]  /*27f0*/  IMAD.MOV.U32 R4, RZ, RZ, RZ ;  /* 0x000000ffff047224 */ /* 0x000fe200078e00ff */
[----:B------:R0:W-:Y:S01]  /*2800*/  STL [R1+0x1a0], R6 ;  /* 0x0001a00601007387 */ /* 0x0001e20000100800 */
[----:B------:R-:W-:Y:S02]  /*2810*/  IMAD.MOV R0, RZ, RZ, -R0 ;  /* 0x000000ffff007224 */ /* 0x000fe400078e0a00 */
[----:B------:R-:W-:-:S04]  /*2820*/  IMAD.HI.U32 R28, R5, R28, R4 ;  /* 0x0000001c051c7227 */ /* 0x000fc800078e0004 */
[----:B------:R-:W-:Y:S01]  /*2830*/  IMAD R15, R10, R0, R15 ;  /* 0x000000000a0f7224 */ /* 0x000fe200078e020f */
[----:B--2---:R-:W-:Y:S02]  /*2840*/  IABS R16, R16 ;  /* 0x0000001000107213 */ /* 0x004fe40000000000 */
[----:B---3--:R-:W-:-:S03]  /*2850*/  IABS R17, R17 ;  /* 0x0000001100117213 */ /* 0x008fc60000000000 */
[----:B------:R-:W-:-:S04]  /*2860*/  IMAD.HI.U32 R2, R7, R16, RZ ;  /* 0x0000001007027227 */ /* 0x000fc800078e00ff */
[----:B------:R-:W-:Y:S02]  /*2870*/  IMAD.MOV R2, RZ, RZ, -R2 ;  /* 0x000000ffff027224 */ /* 0x000fe400078e0a02 */
[----:B------:R-:W-:-:S04]  /*2880*/  IMAD.HI.U32 R3, R7, R17, RZ ;  /* 0x0000001107037227 */ /* 0x000fc800078e00ff */
[----:B------:R-:W-:Y:S02]  /*2890*/  IMAD R16, R10, R2, R16 ;  /* 0x000000020a107224 */ /* 0x000fe400078e0210 */
[----:B------:R-:W-:-:S04]  /*28a0*/  IMAD.MOV R3, RZ, RZ, -R3 ;  /* 0x000000ffff037224 */ /* 0x000fc800078e0a03 */
[----:B------:R-:W-:Y:S01]  /*28b0*/  IMAD R17, R10, R3, R17 ;  /* 0x000000030a117224 */ /* 0x000fe200078e0211 */
[----:B----4-:R-:W-:Y:S02]  /*28c0*/  IABS R14, R14 ;  /* 0x0000000e000e7213 */ /* 0x010fe40000000000 */
[----:B0-----:R-:W-:-:S03]  /*28d0*/  IABS R6, R9 ;  /* 0x0000000900067213 */ /* 0x001fc60000000000 */
[----:B------:R-:W-:Y:S01]  /*28e0*/  IMAD.HI.U32 R9, R7, R14, RZ ;  /* 0x0000000e07097227 */ /* 0x000fe200078e00ff */
[----:B------:R-:W-:-:S03]  /*28f0*/  IABS R4, R11 ;  /* 0x0000000b00047213 */ /* 0x000fc60000000000 */
[----:B------:R-:W-:Y:S01]  /*2900*/  IMAD.HI.U32 R7, R28, R6, RZ ;  /* 0x000000061c077227 */ /* 0x000fe200078e00ff */
[----:B------:R-:W-:-:S03]  /*2910*/  IABS R2, R12 ;  /* 0x0000000c00027213 */ /* 0x000fc60000000000 */
[----:B------:R-:W-:Y:S01]  /*2920*/  IMAD.HI.U32 R5, R28, R4, RZ ;  /* 0x000000041c057227 */ /* 0x000fe200078e00ff */
[----:B------:R-:W-:-:S03]  /*2930*/  IABS R0, R8 ;  /* 0x0000000800007213 */ /* 0x000fc60000000000 */
[----:B------:R-:W-:-:S04]  /*2940*/  IMAD.HI.U32 R3, R28, R2, RZ ;  /* 0x000000021c037227 */ /* 0x000fc800078e00ff */
[----:B------:R-:W-:-:S04]  /*2950*/  IMAD.HI.U32 R8, R28, R0, RZ ;  /* 0x000000001c087227 */ /* 0x000fc800078e00ff */
[----:B------:R-:W-:Y:S02]  /*2960*/  IMAD.MOV R7, RZ, RZ, -R7 ;  /* 0x000000ffff077224 */ /* 0x000fe400078e0a07 */
[----:B------:R-:W-:Y:S02]  /*2970*/  IMAD.MOV R5, RZ, RZ, -R5 ;  /* 0x000000ffff057224 */ /* 0x000fe400078e0a05 */
[----:B------:R-:W-:Y:S02]  /*2980*/  IMAD.MOV R3, RZ, RZ, -R3 ;  /* 0x000000ffff037224 */ /* 0x000fe400078e0a03 */
[----:B------:R-:W-:Y:S02]  /*2990*/  IMAD.MOV R9, RZ, RZ, -R9 ;  /* 0x000000ffff097224 */ /* 0x000fe400078e0a09 */
[----:B------:R-:W-:Y:S02]  /*29a0*/  IMAD.MOV R8, RZ, RZ, -R8 ;  /* 0x000000ffff087224 */ /* 0x000fe400078e0a08 */
[----:B------:R-:W-:-:S02]  /*29b0*/  IMAD R6, R29, R7, R6 ;  /* 0x000000071d067224 */ /* 0x000fc400078e0206 */
[C---:B------:R-:W-:Y:S02]  /*29c0*/  IMAD R4, R29.reuse, R5, R4 ;  /* 0x000000051d047224 */ /* 0x040fe400078e0204 */
[C---:B------:R-:W-:Y:S02]  /*29d0*/  IMAD R2, R29.reuse, R3, R2 ;  /* 0x000000031d027224 */ /* 0x040fe400078e0202 */
[----:B------:R-:W-:Y:S01]  /*29e0*/  IMAD R14, R10, R9, R14 ;  /* 0x000000090a0e7224 */ /* 0x000fe200078e020e */
[----:B------:R-:W-:Y:S01]  /*29f0*/  IABS R10, R13 ;  /* 0x0000000d000a7213 */ /* 0x000fe20000000000 */
[----:B------:R-:W-:Y:S01]  /*2a00*/  IMAD R0, R29, R8, R0 ;  /* 0x000000081d007224 */ /* 0x000fe200078e0200 */
[----:B------:R0:W-:Y:S01]  /*2a10*/  STL [R1+0x6c], R6 ;  /* 0x00006c0601007387 */ /* 0x0001e20000100800 */
[----:B------:R-:W-:-:S03]  /*2a20*/  IABS R8, R18 ;  /* 0x0000001200087213 */ /* 0x000fc60000000000 */
[----:B------:R1:W-:Y:S01]  /*2a30*/  STL [R1+0x68], R4 ;  /* 0x0000680401007387 */ /* 0x0003e20000100800 */
[----:B------:R-:W-:-:S03]  /*2a40*/  IMAD.HI.U32 R11, R28, R10, RZ ;  /* 0x0000000a1c0b7227 */ /* 0x000fc600078e00ff */
[----:B------:R2:W-:Y:S01]  /*2a50*/  STL [R1+0x64], R2 ;  /* 0x0000640201007387 */ /* 0x0005e20000100800 */
[----:B0-----:R-:W-:Y:S01]  /*2a60*/  IABS R6, R19 ;  /* 0x0000001300067213 */ /* 0x001fe20000000000 */
[----:B------:R-:W-:Y:S01]  /*2a70*/  IMAD.HI.U32 R9, R28, R8, RZ ;  /* 0x000000081c097227 */ /* 0x000fe200078e00ff */
[----:B-1----:R-:W-:-:S03]  /*2a80*/  IABS R4, R20 ;  /* 0x0000001400047213 */ /* 0x002fc60000000000 */
[----:B------:R-:W-:Y:S01]  /*2a90*/  IMAD.HI.U32 R7, R28, R6, RZ ;  /* 0x000000061c077227 */ /* 0x000fe200078e00ff */
[----:B--2---:R-:W-:-:S03]  /*2aa0*/  IABS R2, R21 ;  /* 0x0000001500027213 */ /* 0x004fc60000000000 */
        /* <DEDUP_REMOVED lines=10> */
[C---:B------:R-:W-:Y:S01]  /*2b50*/  IMAD R4, R29.reuse, R5, R4 ;  /* 0x000000051d047224 */ /* 0x040fe200078e0204 */
[----:B------:R0:W-:Y:S01]  /*2b60*/  STL [R1+0x60], R10 ;  /* 0x0000600a01007387 */ /* 0x0001e20000100800 */
[----:B------:R-:W-:-:S03]  /*2b70*/  IMAD R2, R29, R3, R2 ;  /* 0x000000031d027224 */ /* 0x000fc600078e0202 */
[----:B------:R1:W-:Y:S04]  /*2b80*/  STL [R1+0x5c], R8 ;  /* 0x00005c0801007387 */ /* 0x0003e80000100800 */
[----:B------:R2:W-:Y:S01]  /*2b90*/  STL [R1+0x58], R6 ;  /* 0x0000580601007387 */ /* 0x0005e20000100800 */
[----:B0-----:R-:W-:-:S03]  /*2ba0*/  IABS R10, R22 ;  /* 0x00000016000a7213 */ /* 0x001fc60000000000 */
[----:B------:R0:W-:Y:S04]  /*2bb0*/  STL [R1+0x54], R4 ;  /* 0x0000540401007387 */ /* 0x0001e80000100800 */
[----:B------:R3:W-:Y:S04]  /*2bc0*/  STL [R1+0x19c], R2 ;  /* 0x00019c0201007387 */ /* 0x0007e80000100800 */
[----:B------:R-:W4:Y:S01]  /*2bd0*/  LDL R22, [R1+0x29b4] ;  /* 0x0029b40001167983 */ /* 0x000f220000100800 */
[----:B-1----:R-:W-:-:S03]  /*2be0*/  IABS R8, R27 ;  /* 0x0000001b00087213 */ /* 0x002fc60000000000 */
[----:B------:R-:W4:Y:S01]  /*2bf0*/  LDL R27, [R1+0x29b0] ;  /* 0x0029b000011b7983 */ /* 0x000f220000100800 */
[----:B--2---:R-:W-:Y:S02]  /*2c00*/  IABS R6, R24 ;  /* 0x0000001800067213 */ /* 0x004fe40000000000 */
[----:B0-----:R-:W-:Y:S01]  /*2c10*/  IABS R4, R25 ;  /* 0x0000001900047213 */ /* 0x001fe20000000000 */
[----:B------:R-:W2:Y:S01]  /*2c20*/  LDL R24, [R1+0x29ac] ;  /* 0x0029ac0001187983 */ /* 0x000ea20000100800 */
[----:B---3--:R-:W-:Y:S01]  /*2c30*/  IABS R2, R26 ;  /* 0x0000001a00027213 */ /* 0x008fe20000000000 */
[C---:B------:R-:W-:Y:S02]  /*2c40*/  IMAD.HI.U32 R11, R28.reuse, R10, RZ ;  /* 0x0000000a1c0b7227 */ /* 0x040fe400078e00ff */
[----:B------:R-:W3:Y:S02]  /*2c50*/  LDL R25, [R1+0x29a8] ;  /* 0x0029a80001197983 */ /* 0x000ee40000100800 */
[----:B------:R-:W-:-:S04]  /*2c60*/  IMAD.HI.U32 R9, R28, R8, RZ ;  /* 0x000000081c097227 */ /* 0x000fc800078e00ff */
[----:B------:R-:W-:-:S04]  /*2c70*/  IMAD.HI.U32 R7, R28, R6, RZ ;  /* 0x000000061c077227 */ /* 0x000fc800078e00ff */
[----:B------:R-:W-:-:S04]  /*2c80*/  IMAD.HI.U32 R5, R28, R4, RZ ;  /* 0x000000041c057227 */ /* 0x000fc800078e00ff */
[----:B------:R-:W-:Y:S02]  /*2c90*/  IMAD.MOV R11, RZ, RZ, -R11 ;  /* 0x000000ffff0b7224 */ /* 0x000fe400078e0a0b */
[----:B------:R-:W-:-:S04]  /*2ca0*/  IMAD.HI.U32 R3, R28, R2, RZ ;  /* 0x000000021c037227 */ /* 0x000fc800078e00ff */
[----:B------:R-:W-:Y:S02]  /*2cb0*/  IMAD.MOV R9, RZ, RZ, -R9 ;  /* 0x000000ffff097224 */ /* 0x000fe400078e0a09 */
[----:B------:R-:W-:Y:S02]  /*2cc0*/  IMAD.MOV R7, RZ, RZ, -R7 ;  /* 0x000000ffff077224 */ /* 0x000fe400078e0a07 */
[----:B------:R-:W-:Y:S02]  /*2cd0*/  IMAD.MOV R5, RZ, RZ, -R5 ;  /* 0x000000ffff057224 */ /* 0x000fe400078e0a05 */
[C---:B------:R-:W-:Y:S02]  /*2ce0*/  IMAD R10, R29.reuse, R11, R10 ;  /* 0x0000000b1d0a7224 */ /* 0x040fe400078e020a */
[----:B------:R-:W-:Y:S02]  /*2cf0*/  IMAD.MOV R3, RZ, RZ, -R3 ;  /* 0x000000ffff037224 */ /* 0x000fe400078e0a03 */
[----:B------:R-:W-:-:S02]  /*2d00*/  IMAD R8, R29, R9, R8 ;  /* 0x000000091d087224 */ /* 0x000fc400078e0208 */
[C---:B------:R-:W-:Y:S01]  /*2d10*/  IMAD R6, R29.reuse, R7, R6 ;  /* 0x000000071d067224 */ /* 0x040fe200078e0206 */
[----:B------:R0:W-:Y:S01]  /*2d20*/  STL [R1+0x188], R10 ;  /* 0x0001880a01007387 */ /* 0x0001e20000100800 */
[C---:B------:R-:W-:Y:S02]  /*2d30*/  IMAD R4, R29.reuse, R5, R4 ;  /* 0x000000051d047224 */ /* 0x040fe400078e0204 */
[----:B------:R-:W-:Y:S01]  /*2d40*/  IMAD R2, R29, R3, R2 ;  /* 0x000000031d027224 */ /* 0x000fe200078e0202 */
[----:B------:R4:W-:Y:S04]  /*2d50*/  STL [R1+0x18c], R8 ;  /* 0x00018c0801007387 */ /* 0x0009e80000100800 */
[----:B------:R1:W-:Y:S01]  /*2d60*/  STL [R1+0x190], R6 ;  /* 0x0001900601007387 */ /* 0x0003e20000100800 */
[----:B0-----:R-:W-:-:S03]  /*2d70*/  IABS R10, R23 ;  /* 0x00000017000a7213 */ /* 0x001fc60000000000 */
[----:B------:R-:W3:Y:S04]  /*2d80*/  LDL R26, [R1+0x29a4] ;  /* 0x0029a400011a7983 */ /* 0x000ee80000100800 */
[----:B------:R2:W-:Y:S04]  /*2d90*/  STL [R1+0x194], R4 ;  /* 0x0001940401007387 */ /* 0x0005e80000100800 */
[----:B------:R3:W-:Y:S04]  /*2da0*/  STL [R1+0x198], R2 ;  /* 0x0001980201007387 */ /* 0x0007e80000100800 */
[----:B------:R-:W3:Y:S01]  /*2db0*/  LDL R23, [R1+0x29a0] ;  /* 0x0029a00001177983 */ /* 0x000ee20000100800 */
[----:B----4-:R-:W-:-:S03]  /*2dc0*/  IABS R8, R22 ;  /* 0x0000001600087213 */ /* 0x010fc60000000000 */
[----:B------:R-:W4:Y:S01]  /*2dd0*/  LDL R22, [R1+0x299c] ;  /* 0x00299c0001167983 */ /* 0x000f220000100800 */
[----:B-1----:R-:W-:-:S03]  /*2de0*/  IABS R6, R27 ;  /* 0x0000001b00067213 */ /* 0x002fc60000000000 */
[----:B------:R-:W4:Y:S01]  /*2df0*/  LDL R27, [R1+0x2998] ;  /* 0x00299800011b7983 */ /* 0x000f220000100800 */
[C---:B------:R-:W-:Y:S01]  /*2e00*/  IMAD.HI.U32 R11, R28.reuse, R10, RZ ;  /* 0x0000000a1c0b7227 */ /* 0x040fe200078e00ff */
[----:B--2---:R-:W-:Y:S02]  /*2e10*/  IABS R4, R24 ;  /* 0x0000001800047213 */ /* 0x004fe40000000000 */
[----:B------:R-:W2:Y:S01]  /*2e20*/  LDL R24, [R1+0x2994] ;  /* 0x0029940001187983 */ /* 0x000ea20000100800 */
[----:B------:R-:W-:Y:S01]  /*2e30*/  IMAD.HI.U32 R9, R28, R8, RZ ;  /* 0x000000081c097227 */ /* 0x000fe200078e00ff */
[----:B---3--:R-:W-:-:S03]  /*2e40*/  IABS R2, R25 ;  /* 0x0000001900027213 */ /* 0x008fc60000000000 */
        /* <DEDUP_REMOVED lines=15> */
[----:B------:R4:W-:Y:S04]  /*2f40*/  STL [R1+0x174], R6 ;  /* 0x0001740601007387 */ /* 0x0009e80000100800 */
[----:B------:R-:W3:Y:S01]  /*2f50*/  LDL R25, [R1+0x2990] ;  /* 0x0029900001197983 */ /* 0x000ee20000100800 */
[----:B0-----:R-:W-:-:S03]  /*2f60*/  IABS R10, R26 ;  /* 0x0000001a000a7213 */ /* 0x001fc60000000000 */
[----:B------:R0:W-:Y:S04]  /*2f70*/  STL [R1+0x178], R4 ;  /* 0x0001780401007387 */ /* 0x0001e80000100800 */
[----:B------:R2:W-:Y:S04]  /*2f80*/  STL [R1+0x184], R2 ;  /* 0x0001840201007387 */ /* 0x0005e80000100800 */
[----:B------:R-:W3:Y:S01]  /*2f90*/  LDL R26, [R1+0x298c] ;  /* 0x00298c00011a7983 */ /* 0x000ee20000100800 */
[----:B-1----:R-:W-:-:S03]  /*2fa0*/  IABS R8, R23 ;  /* 0x0000001700087213 */ /* 0x002fc60000000000 */
[----:B------:R-:W3:Y:S01]  /*2fb0*/  LDL R23, [R1+0x2988] ;  /* 0x0029880001177983 */ /* 0x000ee20000100800 */
[----:B----4-:R-:W-:-:S03]  /*2fc0*/  IABS R6, R22 ;  /* 0x0000001600067213 */ /* 0x010fc60000000000 */
[----:B------:R-:W4:Y:S01]  /*2fd0*/  LDL R22, [R1+0x2984] ;  /* 0x0029840001167983 */ /* 0x000f220000100800 */
[----:B0-----:R-:W-:-:S03]  /*2fe0*/  IABS R4, R27 ;  /* 0x0000001b00047213 */ /* 0x001fc60000000000 */
[----:B------:R-:W4:Y:S01]  /*2ff0*/  LDL R27, [R1+0x2980] ;  /* 0x00298000011b7983 */ /* 0x000f220000100800 */
[----:B------:R-:W-:-:S04]  /*3000*/  IMAD.HI.U32 R11, R28, R10, RZ ;  /* 0x0000000a1c0b7227 */ /* 0x000fc800078e00ff */
[----:B------:R-:W-:-:S04]  /*3010*/  IMAD.HI.U32 R9, R28, R8, RZ ;  /* 0x000000081c097227 */ /* 0x000fc800078e00ff */
[----:B------:R-:W-:-:S04]  /*3020*/  IMAD.HI.U32 R7, R28, R6, RZ ;  /* 0x000000061c077227 */ /* 0x000fc800078e00ff */
[----:B------:R-:W-:Y:S02]  /*3030*/  IMAD.MOV R11, RZ, RZ, -R11 ;  /* 0x000000ffff0b7224 */ /* 0x000fe400078e0a0b */
[----:B------:R-:W-:Y:S02]  /*3040*/  IMAD.MOV R9, RZ, RZ, -R9 ;  /* 0x000000ffff097224 */ /* 0x000fe400078e0a09 */
[----:B------:R-:W-:Y:S02]  /*3050*/  IMAD.MOV R7, RZ, RZ, -R7 ;  /* 0x000000ffff077224 */ /* 0x000fe400078e0a07 */
[C---:B------:R-:W-:Y:S02]  /*3060*/  IMAD R10, R29.reuse, R11, R10 ;  /* 0x0000000b1d0a7224 */ /* 0x040fe400078e020a */
[C---:B------:R-:W-:Y:S02]  /*3070*/  IMAD R8, R29.reuse, R9, R8 ;  /* 0x000000091d087224 */ /* 0x040fe400078e0208 */
[----:B------:R-:W-:Y:S01]  /*3080*/  IMAD R6, R29, R7, R6 ;  /* 0x000000071d067224 */ /* 0x000fe200078e0206 */
[----:B--2---:R-:W-:Y:S01]  /*3090*/  IABS R2, R24 ;  /* 0x0000001800027213 */ /* 0x004fe20000000000 */
[----:B------:R3:W-:Y:S01]  /*30a0*/  STL [R1+0x148], R10 ;  /* 0x0001480a01007387 */ /* 0x0007e20000100800 */
[----:B------:R-:W-:-:S03]  /*30b0*/  IMAD.HI.U32 R5, R28, R4, RZ ;  /* 0x000000041c057227 */ /* 0x000fc600078e00ff */
[----:B------:R0:W-:Y:S01]  /*30c0*/  STL [R1+0x158], R8 ;  /* 0x0001580801007387 */ /* 0x0001e20000100800 */
[----:B------:R-:W-:-:S03]  /*30d0*/  IMAD.HI.U32 R3, R28, R2, RZ ;  /* 0x000000021c037227 */ /* 0x000fc600078e00ff */
[----:B------:R1:W-:Y:S04]  /*30e0*/  STL [R1+0x160], R6 ;  /* 0x0001600601007387 */ /* 0x0003e80000100800 */
[----:B------:R-:W2:Y:S01]  /*30f0*/  LDL R24, [R1+0x297c] ;  /* 0x00297c0001187983 */ /* 0x000ea20000100800 */
[----:B------:R-:W-:Y:S02]  /*3100*/  IMAD.MOV R5, RZ, RZ, -R5 ;  /* 0x000000ffff057224 */ /* 0x000fe400078e0a05 */
[----:B------:R-:W-:Y:S02]  /*3110*/  IMAD.MOV R3, RZ, RZ, -R3 ;  /* 0x000000ffff037224 */ /* 0x000fe400078e0a03 */
[C---:B------:R-:W-:Y:S02]  /*3120*/  IMAD R4, R29.reuse, R5, R4 ;  /* 0x000000051d047224 */ /* 0x040fe400078e0204 */
[----:B------:R-:W-:Y:S01]  /*3130*/  IMAD R2, R29, R3, R2 ;  /* 0x000000031d027224 */ /* 0x000fe200078e0202 */
[----:B---3--:R-:W-:-:S02]  /*3140*/  IABS R10, R25 ;  /* 0x00000019000a7213 */ /* 0x008fc40000000000 */
[----:B------:R4:W-:Y:S04]  /*3150*/  STL [R1+0x164], R4 ;  /* 0x0001640401007387 */ /* 0x0009e80000100800 */
[----:B------:R3:W-:Y:S04]  /*3160*/  STL [R1+0x168], R2 ;  /* 0x0001680201007387 */ /* 0x0007e80000100800 */
[----:B------:R-:W2:Y:S01]  /*3170*/  LDL R25, [R1+0x2978] ;  /* 0x0029780001197983 */ /* 0x000ea20000100800 */
[----:B0-----:R-:W-:-:S03]  /*3180*/  IABS R8, R26 ;  /* 0x0000001a00087213 */ /* 0x001fc60000000000 */
[----:B------:R-:W2:Y:S01]  /*3190*/  LDL R26, [R1+0x2974] ;  /* 0x00297400011a7983 */ /* 0x000ea20000100800 */
[----:B-1----:R-:W-:-:S03]  /*31a0*/  IABS R6, R23 ;  /* 0x0000001700067213 */ /* 0x002fc60000000000 */
[----:B------:R-:W2:Y:S01]  /*31b0*/  LDL R23, [R1+0x2970] ;  /* 0x0029700001177983 */ /* 0x000ea20000100800 */
        /* <DEDUP_REMOVED lines=9> */
[----:B----4-:R-:W-:-:S02]  /*3250*/  IABS R4, R22 ;  /* 0x0000001600047213 */ /* 0x010fc40000000000 */
[----:B------:R-:W4:Y:S01]  /*3260*/  LDL R22, [R1+0x296c] ;  /* 0x00296c0001167983 */ /* 0x000f220000100800 */
[----:B---3--:R-:W-:-:S03]  /*3270*/  IABS R2, R27 ;  /* 0x0000001b00027213 */ /* 0x008fc60000000000 */
[----:B------:R2:W-:Y:S04]  /*3280*/  STL [R1+0x50], R10 ;  /* 0x0000500a01007387 */ /* 0x0005e80000100800 */
[----:B------:R0:W-:Y:S04]  /*3290*/  STL [R1+0x138], R8 ;  /* 0x0001380801007387 */ /* 0x0001e80000100800 */
[----:B------:R1:W-:Y:S04]  /*32a0*/  STL [R1+0x13c], R6 ;  /* 0x00013c0601007387 */ /* 0x0003e80000100800 */
[----:B------:R-:W3:Y:S01]  /*32b0*/  LDL R27, [R1+0x2968] ;  /* 0x00296800011b7983 */ /* 0x000ee20000100800 */
[----:B------:R-:W-:-:S04]  /*32c0*/  IMAD.HI.U32 R5, R28, R4, RZ ;  /* 0x000000041c057227 */ /* 0x000fc800078e00ff */
[----:B------:R-:W-:-:S04]  /*32d0*/  IMAD.HI.U32 R3, R28, R2, RZ ;  /* 0x000000021c037227 */ /* 0x000fc800078e00ff */
[----:B------:R-:W-:Y:S02]  /*32e0*/  IMAD.MOV R5, RZ, RZ, -R5 ;  /* 0x000000ffff057224 */ /* 0x000fe400078e0a05 */
[----:B------:R-:W-:Y:S02]  /*32f0*/  IMAD.MOV R3, RZ, RZ, -R3 ;  /* 0x000000ffff037224 */ /* 0x000fe400078e0a03 */
[C---:B------:R-:W-:Y:S02]  /*3300*/  IMAD R4, R29.reuse, R5, R4 ;  /* 0x000000051d047224 */ /* 0x040fe400078e0204 */
[----:B------:R-:W-:-:S03]  /*3310*/  IMAD R2, R29, R3, R2 ;  /* 0x000000031d027224 */ /* 0x000fc600078e0202 */
[----:B------:R0:W-:Y:S04]  /*3320*/  STL [R1+0x140], R4 ;  /* 0x0001400401007387 */ /* 0x0001e80000100800 */
[----:B------:R4:W-:Y:S01]  /*3330*/  STL [R1+0x144], R2 ;  /* 0x0001440201007387 */ /* 0x0009e20000100800 */
[----:B--2---:R-:W-:-:S03]  /*3340*/  IABS R10, R24 ;  /* 0x00000018000a7213 */ /* 0x004fc60000000000 */
[----:B------:R-:W2:Y:S02]  /*3350*/  LDL R24, [R1+0x2964] ;  /* 0x0029640001187983 */ /* 0x000ea40000100800 */
[----:B------:R-:W-:Y:S01]  /*3360*/  IMAD.HI.U32 R11, R28, R10, RZ ;  /* 0x0000000a1c0b7227 */ /* 0x000fe200078e00ff */
[----:B0-----:R-:W-:Y:S02]  /*3370*/  IABS R8, R25 ;  /* 0x0000001900087213 */ /* 0x001fe40000000000 */
[----:B------:R-:W2:Y:S01]  /*3380*/  LDL R25, [R1+0x2960] ;  /* 0x0029600001197983 */ /* 0x000ea20000100800 */
[----:B-1----:R-:W-:-:S03]  /*3390*/  IABS R6, R26 ;  /* 0x0000001a00067213 */ /* 0x002fc60000000000 */
[----:B------:R-:W2:Y:S01]  /*33a0*/  LDL R26, [R1+0x295c] ;  /* 0x00295c00011a7983 */ /* 0x000ea20000100800 */
[----:B------:R-:W-:-:S03]  /*33b0*/  IABS R4, R23 ;  /* 0x0000001700047213 */ /* 0x000fc60000000000 */
[----:B------:R-:W2:Y:S01]  /*33c0*/  LDL R23, [R1+0x2958] ;  /* 0x0029580001177983 */ /* 0x000ea20000100800 */
        /* <DEDUP_REMOVED lines=8> */
[----:B------:R3:W-:Y:S04]  /*3450*/  STL [R1+0x4c], R10 ;  /* 0x00004c0a01007387 */ /* 0x0007e80000100800 */
[----:B------:R2:W-:Y:S04]  /*3460*/  STL [R1+0x114], R8 ;  /* 0x0001140801007387 */ /* 0x0005e80000100800 */
[----:B------:R0:W-:Y:S01]  /*3470*/  STL [R1+0x118], R6 ;  /* 0x0001180601007387 */ /* 0x0001e20000100800 */
[----:B------:R-:W-:-:S04]  /*3480*/  IMAD.HI.U32 R5, R28, R4, RZ ;  /* 0x000000041c057227 */ /* 0x000fc800078e00ff */
[----:B------:R-:W-:-:S04]  /*3490*/  IMAD.MOV R5, RZ, RZ, -R5 ;  /* 0x000000ffff057224 */ /* 0x000fc800078e0a05 */
[----:B------:R-:W-:Y:S01]  /*34a0*/  IMAD R4, R29, R5, R4 ;  /* 0x000000051d047224 */ /* 0x000fe200078e0204 */
[----:B----4-:R-:W-:Y:S02]  /*34b0*/  IABS R2, R22 ;  /* 0x0000001600027213 */ /* 0x010fe40000000000 */
[----:B------:R-:W4:Y:S03]  /*34c0*/  LDL R22, [R1+0x2954] ;  /* 0x0029540001167983 */ /* 0x000f260000100800 */
[----:B------:R-:W-:-:S04]  /*34d0*/  IMAD.HI.U32 R3, R28, R2, RZ ;  /* 0x000000021c037227 */ /* 0x000fc800078e00ff */
[----:B------:R-:W-:-:S04]  /*34e0*/  IMAD.MOV R3, RZ, RZ, -R3 ;  /* 0x000000ffff037224 */ /* 0x000fc800078e0a03 */
[----:B------:R-:W-:Y:S01]  /*34f0*/  IMAD R2, R29, R3, R2 ;  /* 0x000000031d027224 */ /* 0x000fe200078e0202 */
[----:B------:R1:W-:Y:S01]  /*3500*/  STL [R1+0x130], R4 ;  /* 0x0001300401007387 */ /* 0x0003e20000100800 */
[----:B---3--:R-:W-:-:S03]  /*3510*/  IABS R10, R27 ;  /* 0x0000001b000a7213 */ /* 0x008fc60000000000 */
[----:B------:R3:W-:Y:S04]  /*3520*/  STL [R1+0x134], R2 ;  /* 0x0001340201007387 */ /* 0x0007e80000100800 */
[----:B------:R-:W4:Y:S01]  /*3530*/  LDL R27, [R1+0x2950] ;  /* 0x00295000011b7983 */ /* 0x000f220000100800 */
[C---:B------:R-:W-:Y:S01]  /*3540*/  IMAD.HI.U32 R11, R28.reuse, R10, RZ ;  /* 0x0000000a1c0b7227 */ /* 0x040fe200078e00ff */
[----:B--2---:R-:W-:Y:S02]  /*3550*/  IABS R8, R24 ;  /* 0x0000001800087213 */ /* 0x004fe40000000000 */
[----:B------:R-:W2:Y:S03]  /*3560*/  LDL R24, [R1+0x294c] ;  /* 0x00294c0001187983 */ /* 0x000ea60000100800 */
[----:B------:R-:W-:-:S04]  /*3570*/  IMAD.HI.U32 R9, R28, R8, RZ ;  /* 0x000000081c097227 */ /* 0x000fc800078e00ff */
[----:B------:R-:W-:Y:S01]  /*3580*/  IMAD.MOV R11, RZ, RZ, -R11 ;  /* 0x000000ffff0b7224 */ /* 0x000fe200078e0a0b */
[----:B0-----:R-:W-:Y:S02]  /*3590*/  IABS R6, R25 ;  /* 0x0000001900067213 */ /* 0x001fe40000000000 */
[----:B------:R-:W2:Y:S01]  /*35a0*/  LDL R25, [R1+0x2948] ;  /* 0x0029480001197983 */ /* 0x000ea20000100800 */
[----:B-1----:R-:W-:-:S03]  /*35b0*/  IABS R4, R26 ;  /* 0x0000001a00047213 */ /* 0x002fc60000000000 */
[----:B------:R-:W2:Y:S01]  /*35c0*/  LDL R26, [R1+0x2944] ;  /* 0x00294400011a7983 */ /* 0x000ea20000100800 */
[----:B------:R-:W-:Y:S01]  /*35d0*/  IMAD.HI.U32 R7, R28, R6, RZ ;  /* 0x000000061c077227 */ /* 0x000fe200078e00ff */
[----:B---3--:R-:W-:-:S03]  /*35e0*/  IABS R2, R23 ;  /* 0x0000001700027213 */ /* 0x008fc60000000000 */
[----:B------:R-:W-:-:S04]  /*35f0*/  IMAD.HI.U32 R5, R28, R4, RZ ;  /* 0x000000041c057227 */ /* 0x000fc800078e00ff */
        /* <DEDUP_REMOVED lines=13> */
[----:B------:R-:W3:Y:S04]  /*36d0*/  LDL R23, [R1+0x2940] ;  /* 0x0029400001177983 */ /* 0x000ee80000100800 */
[----:B------:R1:W-:Y:S04]  /*36e0*/  STL [R1+0x10c], R4 ;  /* 0x00010c0401007387 */ /* 0x0003e80000100800 */
[----:B------:R0:W-:Y:S01]  /*36f0*/  STL [R1+0x110], R2 ;  /* 0x0001100201007387 */ /* 0x0001e20000100800 */
[----:B----4-:R-:W-:-:S03]  /*3700*/  IABS R10, R22 ;  /* 0x00000016000a7213 */ /* 0x010fc60000000000 */
[----:B------:R-:W4:Y:S01]  /*3710*/  LDL R22, [R1+0x293c] ;  /* 0x00293c0001167983 */ /* 0x000f220000100800 */
[----:B0-----:R-:W-:-:S03]  /*3720*/  IABS R8, R27 ;  /* 0x0000001b00087213 */ /* 0x001fc60000000000 */
[----:B------:R-:W4:Y:S01]  /*3730*/  LDL R27, [R1+0x2938] ;  /* 0x00293800011b7983 */ /* 0x000f220000100800 */
[C---:B------:R-:W-:Y:S01]  /*3740*/  IMAD.HI.U32 R11, R28.reuse, R10, RZ ;  /* 0x0000000a1c0b7227 */ /* 0x040fe200078e00ff */
[----:B--2---:R-:W-:Y:S02]  /*3750*/  IABS R6, R24 ;  /* 0x0000001800067213 */ /* 0x004fe40000000000 */
[----:B------:R-:W2:Y:S01]  /*3760*/  LDL R24, [R1+0x2934] ;  /* 0x0029340001187983 */ /* 0x000ea20000100800 */
[----:B------:R-:W-:-:S04]  /*3770*/  IMAD.HI.U32 R9, R28, R8, RZ ;  /* 0x000000081c097227 */ /* 0x000fc800078e00ff */
[----:B------:R-:W-:-:S04]  /*3780*/  IMAD.HI.U32 R7, R28, R6, RZ ;  /* 0x000000061c077227 */ /* 0x000fc800078e00ff */
[----:B------:R-:W-:Y:S01]  /*3790*/  IMAD.MOV R11, RZ, RZ, -R11 ;  /* 0x000000ffff0b7224 */ /* 0x000fe200078e0a0b */
[----:B-1----:R-:W-:Y:S02]  /*37a0*/  IABS R4, R25 ;  /* 0x0000001900047213 */ /* 0x002fe40000000000 */
[----:B------:R-:W2:Y:S01]  /*37b0*/  LDL R25, [R1+0x2930] ;  /* 0x0029300001197983 */ /* 0x000ea20000100800 */
[----:B------:R-:W-:Y:S02]  /*37c0*/  IABS R2, R26 ;  /* 0x0000001a00027213 */ /* 0x000fe40000000000 */
        /* <DEDUP_REMOVED lines=14> */
[----:B------:R-:W2:Y:S04]  /*38b0*/  LDL R26, [R1+0x292c] ;  /* 0x00292c00011a7983 */ /* 0x000ea80000100800 */
[----:B------:R2:W-:Y:S01]  /*38c0*/  STL [R1+0xe8], R4 ;  /* 0x0000e80401007387 */ /* 0x0005e20000100800 */
[----:B---3--:R-:W-:-:S03]  /*38d0*/  IABS R10, R23 ;  /* 0x00000017000a7213 */ /* 0x008fc60000000000 */
[----:B------:R1:W-:Y:S04]  /*38e0*/  STL [R1+0x100], R2 ;  /* 0x0001000201007387 */ /* 0x0003e80000100800 */
        /* <DEDUP_REMOVED lines=8> */
[----:B------:R-:W-:Y:S01]  /*3970*/  IMAD.MOV R11, RZ, RZ, -R11 ;  /* 0x000000ffff0b7224 */ /* 0x000fe200078e0a0b */
[----:B--2---:R-:W-:Y:S02]  /*3980*/  IABS R4, R24 ;  /* 0x0000001800047213 */ /* 0x004fe40000000000 */
[----:B------:R-:W2:Y:S01]  /*3990*/  LDL R24, [R1+0x291c] ;  /* 0x00291c0001187983 */ /* 0x000ea20000100800 */
[----:B------:R-:W-:Y:S02]  /*39a0*/  IMAD.MOV R9, RZ, RZ, -R9 ;  /* 0x000000ffff097224 */ /* 0x000fe400078e0a09 */
[----:B------:R-:W-:Y:S02]  /*39b0*/  IMAD.MOV R7, RZ, RZ, -R7 ;  /* 0x000000ffff077224 */ /* 0x000fe400078e0a07 */
[C---:B------:R-:W-:Y:S02]  /*39c0*/  IMAD R10, R29.reuse, R11, R10 ;  /* 0x0000000b1d0a7224 */ /* 0x040fe400078e020a */
[----:B------:R-:W-:-:S02]  /*39d0*/  IMAD R8, R29, R9, R8 ;  /* 0x000000091d087224 */ /* 0x000fc400078e0208 */
[----:B------:R-:W-:Y:S01]  /*39e0*/  IMAD R6, R29, R7, R6 ;  /* 0x000000071d067224 */ /* 0x000fe200078e0206 */
[----:B------:R0:W-:Y:S01]  /*39f0*/  STL [R1+0x40], R10 ;  /* 0x0000400a01007387 */ /* 0x0001e20000100800 */
[----:B------:R-:W-:-:S03]  /*3a00*/  IMAD.HI.U32 R5, R28, R4, RZ ;  /* 0x000000041c057227 */ /* 0x000fc600078e00ff */
[----:B------:R3:W-:Y:S01]  /*3a10*/  STL [R1+0xd0], R8 ;  /* 0x0000d00801007387 */ /* 0x0007e20000100800 */
[----:B-1----:R-:W-:-:S03]  /*3a20*/  IABS R2, R25 ;  /* 0x0000001900027213 */ /* 0x002fc60000000000 */
[----:B------:R4:W-:Y:S02]  /*3a30*/  STL [R1+0xd4], R6 ;  /* 0x0000d40601007387 */ /* 0x0009e40000100800 */
[----:B------:R-:W-:Y:S02]  /*3a40*/  IMAD.HI.U32 R3, R28, R2, RZ ;  /* 0x000000021c037227 */ /* 0x000fe400078e00ff */
[----:B------:R-:W2:Y:S02]  /*3a50*/  LDL R25, [R1+0x2918] ;  /* 0x0029180001197983 */ /* 0x000ea40000100800 */
[----:B------:R-:W-:Y:S02]  /*3a60*/  IMAD.MOV R5, RZ, RZ, -R5 ;  /* 0x000000ffff057224 */ /* 0x000fe400078e0a05 */
[----:B------:R-:W-:Y:S02]  /*3a70*/  IMAD.MOV R3, RZ, RZ, -R3 ;  /* 0x000000ffff037224 */ /* 0x000fe400078e0a03 */
[----:B------:R-:W-:-:S02]  /*3a80*/  IMAD R4, R29, R5, R4 ;  /* 0x000000051d047224 */ /* 0x000fc400078e0204 */
[----:B------:R-:W-:-:S03]  /*3a90*/  IMAD R2, R29, R3, R2 ;  /* 0x000000031d027224 */ /* 0x000fc600078e0202 */
[----:B------:R1:W-:Y:S04]  /*3aa0*/  STL [R1+0xd8], R4 ;  /* 0x0000d80401007387 */ /* 0x0003e80000100800 */
[----:B------:R2:W-:Y:S01]  /*3ab0*/  STL [R1+0xdc], R2 ;  /* 0x0000dc0201007387 */ /* 0x0005e20000100800 */
[----:B0-----:R-:W-:-:S03]  /*3ac0*/  IABS R10, R26 ;  /* 0x0000001a000a7213 */ /* 0x001fc60000000000 */
[----:B------:R-:W2:Y:S01]  /*3ad0*/  LDL R26, [R1+0x2914] ;  /* 0x00291400011a7983 */ /* 0x000ea20000100800 */
[----:B---3--:R-:W-:-:S03]  /*3ae0*/  IABS R8, R23 ;  /* 0x0000001700087213 */ /* 0x008fc60000000000 */
[----:B------:R-:W3:Y:S01]  /*3af0*/  LDL R23, [R1+0x2910] ;  /* 0x0029100001177983 */ /* 0x000ee20000100800 */
[----:B----4-:R-:W-:-:S03]  /*3b00*/  IABS R6, R22 ;  /* 0x0000001600067213 */ /* 0x010fc60000000000 */
[----:B------:R-:W4:Y:S01]  /*3b10*/  LDL R22, [R1+0x290c] ;  /* 0x00290c0001167983 */ /* 0x000f220000100800 */
[----:B-1----:R-:W-:-:S03]  /*3b20*/  IABS R4, R27 ;  /* 0x0000001b00047213 */ /* 0x002fc60000000000 */
[----:B------:R-:W4:Y:S01]  /*3b30*/  LDL R27, [R1+0x2908] ;  /* 0x00290800011b7983 */ /* 0x000f220000100800 */
[----:B------:R-:W-:-:S04]  /*3b40*/  IMAD.HI.U32 R11, R28, R10, RZ ;  /* 0x0000000a1c0b7227 */ /* 0x000fc800078e00ff */
[----:B------:R-:W-:-:S04]  /*3b50*/  IMAD.HI.U32 R9, R28, R8, RZ ;  /* 0x000000081c097227 */ /* 0x000fc800078e00ff */
[----:B------:R-:W-:-:S04]  /*3b60*/  IMAD.HI.U32 R7, R28, R6, RZ ;  /* 0x000000061c077227 */ /* 0x000fc800078e00ff */
[----:B------:R-:W-:Y:S01]  /*3b70*/  IMAD.HI.U32 R5, R28, R4, RZ ;  /* 0x000000041c057227 */ /* 0x000fe200078e00ff */
[----:B--2---:R-:W-:-:S03]  /*3b80*/  IABS R2, R24 ;  /* 0x0000001800027213 */ /* 0x004fc60000000000 */
[----:B------:R-:W-:Y:S02]  /*3b90*/  IMAD.MOV R11, RZ, RZ, -R11 ;  /* 0x000000ffff0b7224 */ /* 0x000fe400078e0a0b */
[----:B------:R-:W-:Y:S02]  /*3ba0*/  IMAD.MOV R9, RZ, RZ, -R9 ;  /* 0x000000ffff097224 */ /* 0x000fe400078e0a09 */
[----:B------:R-:W-:-:S04]  /*3bb0*/  IMAD.HI.U32 R3, R28, R2, RZ ;  /* 0x000000021c037227 */ /* 0x000fc800078e00ff */
[----:B------:R-:W-:Y:S02]  /*3bc0*/  IMAD.MOV R7, RZ, RZ, -R7 ;  /* 0x000000ffff077224 */ /* 0x000fe400078e0a07 */
[----:B------:R-:W-:Y:S02]  /*3bd0*/  IMAD.MOV R5, RZ, RZ, -R5 ;  /* 0x000000ffff057224 */ /* 0x000fe400078e0a05 */
[C---:B------:R-:W-:Y:S02]  /*3be0*/  IMAD R10, R29.reuse, R11, R10 ;  /* 0x0000000b1d0a7224 */ /* 0x040fe400078e020a */
[----:B------:R-:W-:Y:S02]  /*3bf0*/  IMAD.MOV R3, RZ, RZ, -R3 ;  /* 0x000000ffff037224 */ /* 0x000fe400078e0a03 */
[C---:B------:R-:W-:Y:S02]  /*3c00*/  IMAD R8, R29.reuse, R9, R8 ;  /* 0x000000091d087224 */ /* 0x040fe400078e0208 */
[C---:B------:R-:W-:Y:S01]  /*3c10*/  IMAD R6, R29.reuse, R7, R6 ;  /* 0x000000071d067224 */ /* 0x040fe200078e0206 */
[----:B------:R0:W-:Y:S01]  /*3c20*/  STL [R1+0xbc], R10 ;  /* 0x0000bc0a01007387 */ /* 0x0001e20000100800 */
[----:B------:R-:W-:-:S02]  /*3c30*/  IMAD R4, R29, R5, R4 ;  /* 0x000000051d047224 */ /* 0x000fc400078e0204 */
[----:B------:R-:W-:Y:S01]  /*3c40*/  IMAD R2, R29, R3, R2 ;  /* 0x000000031d027224 */ /* 0x000fe200078e0202 */
[----:B------:R1:W-:Y:S04]  /*3c50*/  STL [R1+0xc0], R8 ;  /* 0x0000c00801007387 */ /* 0x0003e80000100800 */
[----:B------:R3:W-:Y:S01]  /*3c60*/  STL [R1+0xc4], R6 ;  /* 0x0000c40601007387 */ /* 0x0007e20000100800 */
[----:B0-----:R-:W-:-:S03]  /*3c70*/  IABS R10, R25 ;  /* 0x00000019000a7213 */ /* 0x001fc60000000000 */
[----:B------:R-:W2:Y:S04]  /*3c80*/  LDL R24, [R1+0x2904] ;  /* 0x0029040001187983 */ /* 0x000ea80000100800 */
[----:B------:R4:W-:Y:S04]  /*3c90*/  STL [R1+0xc8], R4 ;  /* 0x0000c80401007387 */ /* 0x0009e80000100800 */
[----:B------:R0:W-:Y:S04]  /*3ca0*/  STL [R1+0xcc], R2 ;  /* 0x0000cc0201007387 */ /* 0x0001e80000100800 */
[----:B------:R-:W2:Y:S01]  /*3cb0*/  LDL R25, [R1+0x2900] ;  /* 0x0029000001197983 */ /* 0x000ea20000100800 */
[----:B------:R-:W-:Y:S01]  /*3cc0*/  IMAD.HI.U32 R11, R28, R10, RZ ;  /* 0x0000000a1c0b7227 */ /* 0x000fe200078e00ff */
[----:B-1----:R-:W-:-:S02]  /*3cd0*/  IABS R8, R26 ;  /* 0x0000001a00087213 */ /* 0x002fc40000000000 */
[----:B------:R-:W2:Y:S03]  /*3ce0*/  LDL R26, [R1+0x28fc] ;  /* 0x0028fc00011a7983 */ /* 0x000ea60000100800 */
[----:B------:R-:W-:Y:S01]  /*3cf0*/  IMAD.HI.U32 R9, R28, R8, RZ ;  /* 0x000000081c097227 */ /* 0x000fe200078e00ff */
[----:B---3--:R-:W-:Y:S02]  /*3d00*/  IABS R6, R23 ;  /* 0x0000001700067213 */ /* 0x008fe40000000000 */
[----:B------:R-:W3:Y:S01]  /*3d10*/  LDL R23, [R1+0x28f8] ;  /* 0x0028f80001177983 */ /* 0x000ee20000100800 */
[----:B------:R-:W-:Y:S02]  /*3d20*/  IMAD.MOV R11, RZ, RZ, -R11 ;  /* 0x000000ffff0b7224 */ /* 0x000fe400078e0a0b */
[----:B------:R-:W-:Y:S02]  /*3d30*/  IMAD.MOV R9, RZ, RZ, -R9 ;  /* 0x000000ffff097224 */ /* 0x000fe400078e0a09 */
[----:B------:R-:W-:-:S02]  /*3d40*/  IMAD R10, R29, R11, R10 ;  /* 0x0000000b1d0a7224 */ /* 0x000fc400078e020a */
[----:B------:R-:W-:Y:S01]  /*3d50*/  IMAD R8, R29, R9, R8 ;  /* 0x000000091d087224 */ /* 0x000fe200078e0208 */
[----:B----4-:R-:W-:Y:S02]  /*3d60*/  IABS R4, R22 ;  /* 0x0000001600047213 */ /* 0x010fe40000000000 */
[----:B------:R-:W4:Y:S04]  /*3d70*/  LDL R22, [R1+0x28f0] ;  /* 0x0028f00001167983 */ /* 0x000f280000100800 */
[----:B------:R2:W-:Y:S04]  /*3d80*/  STL [R1+0xa8], R10 ;  /* 0x0000a80a01007387 */ /* 0x0005e80000100800 */
[----:B------:R1:W-:Y:S01]  /*3d90*/  STL [R1+0xac], R8 ;  /* 0x0000ac0801007387 */ /* 0x0003e20000100800 */
        /* <DEDUP_REMOVED lines=12> */
[----:B------:R3:W-:Y:S01]  /*3e60*/  STL [R1+0xb4], R4 ;  /* 0x0000b40401007387 */ /* 0x0007e20000100800 */
[----:B--2---:R-:W-:-:S03]  /*3e70*/  IABS R10, R24 ;  /* 0x00000018000a7213 */ /* 0x004fc60000000000 */
[----:B------:R-:W2:Y:S04]  /*3e80*/  LDL R24, [R1+0x28ec] ;  /* 0x0028ec0001187983 */ /* 0x000ea80000100800 */
[----:B------:R4:W-:Y:S01]  /*3e90*/  STL [R1+0xb8], R2 ;  /* 0x0000b80201007387 */ /* 0x0009e20000100800 */
[----:B-1----:R-:W-:-:S03]  /*3ea0*/  IABS R8, R25 ;  /* 0x0000001900087213 */ /* 0x002fc60000000000 */
[----:B------:R-:W2:Y:S01]  /*3eb0*/  LDL R25, [R1+0x28e8] ;  /* 0x0028e80001197983 */ /* 0x000ea20000100800 */
[----:B------:R-:W-:-:S04]  /*3ec0*/  IMAD.HI.U32 R11, R28, R10, RZ ;  /* 0x0000000a1c0b7227 */ /* 0x000fc800078e00ff */
[C---:B------:R-:W-:Y:S01]  /*3ed0*/  IMAD.HI.U32 R9, R28.reuse, R8, RZ ;  /* 0x000000081c097227 */ /* 0x040fe200078e00ff */
[----:B0-----:R-:W-:Y:S02]  /*3ee0*/  IABS R6, R26 ;  /* 0x0000001a00067213 */ /* 0x001fe40000000000 */
[----:B------:R-:W2:Y:S01]  /*3ef0*/  LDL R26, [R1+0x28e4] ;  /* 0x0028e400011a7983 */ /* 0x000ea20000100800 */
[----:B------:R-:W-:Y:S02]  /*3f00*/  IMAD.MOV R11, RZ, RZ, -R11 ;  /* 0x000000ffff0b7224 */ /* 0x000fe400078e0a0b */
[----:B------:R-:W-:Y:S01]  /*3f10*/  IMAD.HI.U32 R7, R28, R6, RZ ;  /* 0x000000061c077227 */ /* 0x000fe200078e00ff */
[----:B---3--:R-:W-:Y:S02]  /*3f20*/  IABS R4, R23 ;  /* 0x0000001700047213 */ /* 0x008fe40000000000 */
[----:B------:R-:W3:Y:S01]  /*3f30*/  LDL R23, [R1+0x28e0] ;  /* 0x0028e00001177983 */ /* 0x000ee20000100800 */
[----:B------:R-:W-:-:S02]  /*3f40*/  IMAD.MOV R9, RZ, RZ, -R9 ;  /* 0x000000ffff097224 */ /* 0x000fc400078e0a09 */
[----:B------:R-:W-:-:S04]  /*3f50*/  IMAD.HI.U32 R5, R28, R4, RZ ;  /* 0x000000041c057227 */ /* 0x000fc800078e00ff */
[----:B------:R-:W-:Y:S02]  /*3f60*/  IMAD.MOV R7, RZ, RZ, -R7 ;  /* 0x000000ffff077224 */ /* 0x000fe400078e0a07 */
[----:B------:R-:W-:Y:S02]  /*3f70*/  IMAD.MOV R5, RZ, RZ, -R5 ;  /* 0x000000ffff057224 */ /* 0x000fe400078e0a05 */
[C---:B------:R-:W-:Y:S02]  /*3f80*/  IMAD R10, R29.reuse, R11, R10 ;  /* 0x0000000b1d0a7224 */ /* 0x040fe400078e020a */
[C---:B------:R-:W-:Y:S02]  /*3f90*/  IMAD R8, R29.reuse, R9, R8 ;  /* 0x000000091d087224 */ /* 0x040fe400078e0208 */
[C---:B------:R-:W-:Y:S02]  /*3fa0*/  IMAD R6, R29.reuse, R7, R6 ;  /* 0x000000071d067224 */ /* 0x040fe400078e0206 */
[----:B------:R-:W-:Y:S01]  /*3fb0*/  IMAD R4, R29, R5, R4 ;  /* 0x000000051d047224 */ /* 0x000fe200078e0204 */
[----:B------:R0:W-:Y:S04]  /*3fc0*/  STL [R1+0x94], R10 ;  /* 0x0000940a01007387 */ /* 0x0001e80000100800 */
[----:B------:R2:W-:Y:S04]  /*3fd0*/  STL [R1+0x98], R8 ;  /* 0x0000980801007387 */ /* 0x0005e80000100800 */
[----:B------:R1:W-:Y:S04]  /*3fe0*/  STL [R1+0x9c], R6 ;  /* 0x00009c0601007387 */ /* 0x0003e80000100800 */
[----:B------:R0:W-:Y:S04]  /*3ff0*/  STL [R1+0xa0], R4 ;  /* 0x0000a00401007387 */ /* 0x0001e80000100800 */
[----:B------:R-:W3:Y:S01]  /*4000*/  LDL R21, [R1+0x28dc] ;  /* 0x0028dc0001157983 */ /* 0x000ee20000100800 */
[----:B----4-:R-:W-:-:S05]  /*4010*/  IABS R2, R22 ;  /* 0x0000001600027213 */ /* 0x010fca0000000000 */
[----:B------:R-:W-:-:S04]  /*4020*/  IMAD.HI.U32 R3, R28, R2, RZ ;  /* 0x000000021c037227 */ /* 0x000fc800078e00ff */
[----:B------:R-:W-:-:S04]  /*4030*/  IMAD.MOV R3, RZ, RZ, -R3 ;  /* 0x000000ffff037224 */ /* 0x000fc800078e0a03 */
[----:B------:R-:W-:-:S05]  /*4040*/  IMAD R2, R29, R3, R2 ;  /* 0x000000031d027224 */ /* 0x000fca00078e0202 */
[----:B------:R3:W-:Y:S01]  /*4050*/  STL [R1+0xa4], R2 ;  /* 0x0000a40201007387 */ /* 0x0007e20000100800 */
[----:B0-----:R-:W-:-:S03]  /*4060*/  IABS R10, R27 ;  /* 0x0000001b000a7213 */ /* 0x001fc60000000000 */
[----:B------:R-:W4:Y:S02]  /*4070*/  LDL R27, [R1+0x28d8] ;  /* 0x0028d800011b7983 */ /* 0x000f240000100800 */
[----:B------:R-:W-:-:S04]  /*4080*/  IMAD.HI.U32 R11, R28, R10, RZ ;  /* 0x0000000a1c0b7227 */ /* 0x000fc800078e00ff */
[----:B------:R-:W-:-:S04]  /*4090*/  IMAD.MOV R11, RZ, RZ, -R11 ;  /* 0x000000ffff0b7224 */ /* 0x000fc800078e0a0b */
[----:B------:R-:W-:Y:S01]  /*40a0*/  IMAD R10, R29, R11, R10 ;  /* 0x0000000b1d0a7224 */ /* 0x000fe200078e020a */
[----:B--2---:R-:W-:Y:S02]  /*40b0*/  IABS R8, R24 ;  /* 0x0000001800087213 */ /* 0x004fe40000000000 */
[----:B------:R-:W2:Y:S01]  /*40c0*/  LDL R24, [R1+0x28d4] ;  /* 0x0028d40001187983 */ /* 0x000ea20000100800 */
[----:B-1----:R-:W-:-:S03]  /*40d0*/  IABS R6, R25 ;  /* 0x0000001900067213 */ /* 0x002fc60000000000 */
[----:B------:R-:W2:Y:S01]  /*40e0*/  LDL R25, [R1+0x28d0] ;  /* 0x0028d00001197983 */ /* 0x000ea20000100800 */
[----:B------:R-:W-:-:S04]  /*40f0*/  IMAD.HI.U32 R9, R28, R8, RZ ;  /* 0x000000081c097227 */ /* 0x000fc800078e00ff */
[C---:B------:R-:W-:Y:S01]  /*4100*/  IMAD.HI.U32 R7, R28.reuse, R6, RZ ;  /* 0x000000061c077227 */ /* 0x040fe200078e00ff */
[----:B------:R-:W-:Y:S02]  /*4110*/  IABS R4, R26 ;  /* 0x0000001a00047213 */ /* 0x000fe40000000000 */
[----:B------:R-:W2:Y:S01]  /*4120*/  LDL R26, [R1+0x28cc] ;  /* 0x0028cc00011a7983 */ /* 0x000ea20000100800 */
[----:B------:R-:W-:Y:S02]  /*4130*/  IMAD.MOV R9, RZ, RZ, -R9 ;  /* 0x000000ffff097224 */ /* 0x000fe400078e0a09 */
[----:B------:R-:W-:Y:S01]  /*4140*/  IMAD.HI.U32 R5, R28, R4, RZ ;  /* 0x000000041c057227 */ /* 0x000fe200078e00ff */
[----:B---3--:R-:W-:-:S03]  /*4150*/  IABS R2, R23 ;  /* 0x0000001700027213 */ /* 0x008fc60000000000 */
[----:B------:R-:W-:Y:S02]  /*4160*/  IMAD.MOV R7, RZ, RZ, -R7 ;  /* 0x000000ffff077224 */ /* 0x000fe400078e0a07 */
[----:B------:R-:W-:Y:S02]  /*4170*/  IMAD.MOV R5, RZ, RZ, -R5 ;  /* 0x000000ffff057224 */ /* 0x000fe400078e0a05 */
[----:B------:R-:W-:-:S04]  /*4180*/  IMAD.HI.U32 R3, R28, R2, RZ ;  /* 0x000000021c037227 */ /* 0x000fc800078e00ff */
[C---:B------:R-:W-:Y:S02]  /*4190*/  IMAD R8, R29.reuse, R9, R8 ;  /* 0x000000091d087224 */ /* 0x040fe400078e0208 */
[----:B------:R-:W-:Y:S02]  /*41a0*/  IMAD.MOV R3, RZ, RZ, -R3 ;  /* 0x000000ffff037224 */ /* 0x000fe400078e0a03 */
[C---:B------:R-:W-:Y:S01]  /*41b0*/  IMAD R6, R29.reuse, R7, R6 ;  /* 0x000000071d067224 */ /* 0x040fe200078e0206 */
[----:B------:R-:W-:Y:S01]  /*41c0*/  STL [R1+0x84], R10 ;  /* 0x0000840a01007387 */ /* 0x000fe20000100800 */
[C---:B------:R-:W-:Y:S02]  /*41d0*/  IMAD R4, R29.reuse, R5, R4 ;  /* 0x000000051d047224 */ /* 0x040fe400078e0204 */
[----:B------:R-:W-:Y:S01]  /*41e0*/  IMAD R2, R29, R3, R2 ;  /* 0x000000031d027224 */ /* 0x000fe200078e0202 */
[----:B------:R4:W-:Y:S04]  /*41f0*/  STL [R1+0x88], R8 ;  /* 0x0000880801007387 */ /* 0x0009e80000100800 */
[----:B------:R2:W-:Y:S04]  /*4200*/  STL [R1+0x8c], R6 ;  /* 0x00008c0601007387 */ /* 0x0005e80000100800 */
[----:B------:R-:W3:Y:S04]  /*4210*/  LDL R22, [R1+0x28c8] ;  /* 0x0028c80001167983 */ /* 0x000ee80000100800 */
[----:B------:R0:W-:Y:S04]  /*4220*/  STL [R1+0x90], R4 ;  /* 0x0000900401007387 */ /* 0x0001e80000100800 */
[----:B------:R-:W3:Y:S04]  /*4230*/  LDL R23, [R1+0x28c4] ;  /* 0x0028c40001177983 */ /* 0x000ee80000100800 */
[----:B------:R1:W-:Y:S01]  /*4240*/  STL [R1+0x1a8], R2 ;  /* 0x0001a80201007387 */ /* 0x0003e20000100800 */
[----:B----4-:R-:W-:-:S03]  /*4250*/  IABS R8, R27 ;  /* 0x0000001b00087213 */ /* 0x010fc60000000000 */
[----:B------:R-:W4:Y:S01]  /*4260*/  LDL R27, [R1+0x28c0] ;  /* 0x0028c000011b7983 */ /* 0x000f220000100800 */
[----:B------:R-:W-:Y:S01]  /*4270*/  IABS R10, R21 ;  /* 0x00000015000a7213 */ /* 0x000fe20000000000 */
[----:B------:R-:W-:-:S04]  /*4280*/  IMAD.HI.U32 R9, R28, R8, RZ ;  /* 0x000000081c097227 */ /* 0x000fc800078e00ff */
[----:B------:R-:W-:-:S04]  /*4290*/  IMAD.HI.U32 R11, R28, R10, RZ ;  /* 0x0000000a1c0b7227 */ /* 0x000fc800078e00ff */
[----:B------:R-:W-:Y:S02]  /*42a0*/  IMAD.MOV R11, RZ, RZ, -R11 ;  /* 0x000000ffff0b7224 */ /* 0x000fe400078e0a0b */
[----:B------:R-:W-:Y:S02]  /*42b0*/  IMAD.MOV R9, RZ, RZ, -R9 ;  /* 0x000000ffff097224 */ /* 0x000fe400078e0a09 */
[C---:B------:R-:W-:Y:S02]  /*42c0*/  IMAD R10, R29.reuse, R11, R10 ;  /* 0x0000000b1d0a7224 */ /* 0x040fe400078e020a */
[----:B------:R-:W-:Y:S01]  /*42d0*/  IMAD R8, R29, R9, R8 ;  /* 0x000000091d087224 */ /* 0x000fe200078e0208 */
[----:B--2---:R-:W-:Y:S02]  /*42e0*/  IABS R6, R24 ;  /* 0x0000001800067213 */ /* 0x004fe40000000000 */
[----:B------:R-:W2:Y:S03]  /*42f0*/  LDL R24, [R1+0x28bc] ;  /* 0x0028bc0001187983 */ /* 0x000ea60000100800 */
[----:B------:R-:W-:Y:S01]  /*4300*/  IMAD.HI.U32 R7, R28, R6, RZ ;  /* 0x000000061c077227 */ /* 0x000fe200078e00ff */
[----:B0-----:R-:W-:-:S02]  /*4310*/  IABS R4, R25 ;  /* 0x0000001900047213 */ /* 0x001fc40000000000 */
[----:B------:R-:W2:Y:S01]  /*4320*/  LDL R25, [R1+0x28b8] ;  /* 0x0028b80001197983 */ /* 0x000ea20000100800 */
[----:B------:R-:W-:-:S04]  /*4330*/  IMAD.MOV R7, RZ, RZ, -R7 ;  /* 0x000000ffff077224 */ /* 0x000fc800078e0a07 */
[----:B------:R-:W-:Y:S01]  /*4340*/  IMAD R6, R29, R7, R6 ;  /* 0x000000071d067224 */ /* 0x000fe200078e0206 */
[----:B------:R-:W-:Y:S01]  /*4350*/  STL [R1+0x78], R10 ;  /* 0x0000780a01007387 */ /* 0x000fe20000100800 */
[----:B-1----:R-:W-:-:S03]  /*4360*/  IABS R2, R26 ;  /* 0x0000001a00027213 */ /* 0x002fc60000000000 */
[----:B------:R3:W-:Y:S01]  /*4370*/  STL [R1+0x7c], R8 ;  /* 0x00007c0801007387 */ /* 0x0007e20000100800 */
[----:B------:R-:W-:-:S03]  /*4380*/  IMAD.HI.U32 R5, R28, R4, RZ ;  /* 0x000000041c057227 */ /* 0x000fc600078e00ff */
[----:B------:R4:W-:Y:S01]  /*4390*/  STL [R1+0x80], R6 ;  /* 0x0000800601007387 */ /* 0x0009e20000100800 */
[----:B------:R-:W-:-:S03]  /*43a0*/  IMAD.HI.U32 R3, R28, R2, RZ ;  /* 0x000000021c037227 */ /* 0x000fc600078e00ff */
[----:B------:R-:W2:Y:S01]  /*43b0*/  LDL R26, [R1+0x28b4] ;  /* 0x0028b400011a7983 */ /* 0x000ea20000100800 */
[----:B------:R-:W-:Y:S02]  /*43c0*/  IMAD.MOV R5, RZ, RZ, -R5 ;  /* 0x000000ffff057224 */ /* 0x000fe400078e0a05 */
[----:B------:R-:W-:Y:S02]  /*43d0*/  IMAD.MOV R3, RZ, RZ, -R3 ;  /* 0x000000ffff037224 */ /* 0x000fe400078e0a03 */
[C---:B------:R-:W-:Y:S02]  /*43e0*/  IMAD R4, R29.reuse, R5, R4 ;  /* 0x000000051d047224 */ /* 0x040fe400078e0204 */
[----:B------:R-:W-:-:S03]  /*43f0*/  IMAD R2, R29, R3, R2 ;  /* 0x000000031d027224 */ /* 0x000fc600078e0202 */
[----:B------:R2:W-:Y:S04]  /*4400*/  STL [R1+0x17c], R4 ;  /* 0x00017c0401007387 */ /* 0x0005e80000100800 */
[----:B------:R0:W-:Y:S04]  /*4410*/  STL [R1+0x180], R2 ;  /* 0x0001800201007387 */ /* 0x0001e80000100800 */
[----:B------:R-:W2:Y:S01]  /*4420*/  LDL R21, [R1+0x28b0] ;  /* 0x0028b00001157983 */ /* 0x000ea20000100800 */
[----:B---3--:R-:W-:-:S03]  /*4430*/  IABS R8, R23 ;  /* 0x0000001700087213 */ /* 0x008fc60000000000 */
[----:B------:R-:W3:Y:S01]  /*4440*/  LDL R23, [R1+0x28ac] ;  /* 0x0028ac0001177983 */ /* 0x000ee20000100800 */
[----:B----4-:R-:W-:-:S03]  /*4450*/  IABS R6, R27 ;  /* 0x0000001b00067213 */ /* 0x010fc60000000000 */
[----:B------:R-:W4:Y:S01]  /*4460*/  LDL R27, [R1+0x28a8] ;  /* 0x0028a800011b7983 */ /* 0x000f220000100800 */
[----:B------:R-:W-:Y:S01]  /*4470*/  IABS R10, R22 ;  /* 0x00000016000a7213 */ /* 0x000fe20000000000 */
        /* <DEDUP_REMOVED lines=9> */
[----:B--2---:R-:W-:-:S02]  /*4510*/  IABS R4, R24 ;  /* 0x0000001800047213 */ /* 0x004fc40000000000 */
[----:B------:R-:W2:Y:S03]  /*4520*/  LDL R24, [R1+0x28a4] ;  /* 0x0028a40001187983 */ /* 0x000ea60000100800 */
[----:B------:R-:W-:Y:S01]  /*4530*/  IMAD.HI.U32 R5, R28, R4, RZ ;  /* 0x000000041c057227 */ /* 0x000fe200078e00ff */
[----:B0-----:R-:W-:-:S03]  /*4540*/  IABS R2, R25 ;  /* 0x0000001900027213 */ /* 0x001fc60000000000 */
[----:B------:R-:W-:Y:S02]  /*4550*/  IMAD.MOV R5, RZ, RZ, -R5 ;  /* 0x000000ffff057224 */ /* 0x000fe400078e0a05 */
[----:B------:R-:W-:Y:S01]  /*4560*/  IMAD.HI.U32 R3, R28, R2, RZ ;  /* 0x000000021c037227 */ /* 0x000fe200078e00ff */
[----:B------:R0:W-:Y:S03]  /*4570*/  STL [R1+0x74], R10 ;  /* 0x0000740a01007387 */ /* 0x0001e60000100800 */
[----:B------:R-:W-:Y:S02]  /*4580*/  IMAD.MOV R3, RZ, RZ, -R3 ;  /* 0x000000ffff037224 */ /* 0x000fe400078e0a03 */
[C---:B------:R-:W-:Y:S01]  /*4590*/  IMAD R4, R29.reuse, R5, R4 ;  /* 0x000000051d047224 */ /* 0x040fe200078e0204 */
[----:B------:R-:W-:Y:S01]  /*45a0*/  STL [R1+0x14c], R8 ;  /* 0x00014c0801007387 */ /* 0x000fe20000100800 */
[----:B------:R-:W-:-:S03]  /*45b0*/  IMAD R2, R29, R3, R2 ;  /* 0x000000031d027224 */ /* 0x000fc600078e0202 */
[----:B------:R-:W2:Y:S04]  /*45c0*/  LDL R25, [R1+0x28a0] ;  /* 0x0028a00001197983 */ /* 0x000ea80000100800 */
[----:B------:R3:W-:Y:S01]  /*45d0*/  STL [R1+0x150], R6 ;  /* 0x0001500601007387 */ /* 0x0007e20000100800 */
[----:B0-----:R-:W-:-:S03]  /*45e0*/  IABS R10, R26 ;  /* 0x0000001a000a7213 */ /* 0x001fc60000000000 */
[----:B------:R4:W-:Y:S04]  /*45f0*/  STL [R1+0x154], R4 ;  /* 0x0001540401007387 */ /* 0x0009e80000100800 */
[----:B------:R-:W2:Y:S04]  /*4600*/  LDL R22, [R1+0x289c] ;  /* 0x00289c0001167983 */ /* 0x000ea80000100800 */
        /* <DEDUP_REMOVED lines=10> */
[----:B------:R-:W-:-:S04]  /*46b0*/  IMAD.HI.U32 R5, R28, R4, RZ ;  /* 0x000000041c057227 */ /* 0x000fc800078e00ff */
[----:B------:R-:W-:Y:S02]  /*46c0*/  IMAD.MOV R11, RZ, RZ, -R11 ;  /* 0x000000ffff0b7224 */ /* 0x000fe400078e0a0b */
[----:B------:R-:W-:Y:S02]  /*46d0*/  IMAD.MOV R9, RZ, RZ, -R9 ;  /* 0x000000ffff097224 */ /* 0x000fe400078e0a09 */
[----:B------:R-:W-:Y:S02]  /*46e0*/  IMAD.MOV R7, RZ, RZ, -R7 ;  /* 0x000000ffff077224 */ /* 0x000fe400078e0a07 */
[----:B------:R-:W-:Y:S02]  /*46f0*/  IMAD.MOV R5, RZ, RZ, -R5 ;  /* 0x000000ffff057224 */ /* 0x000fe400078e0a05 */
[C---:B------:R-:W-:Y:S02]  /*4700*/  IMAD R10, R29.reuse, R11, R10 ;  /* 0x0000000b1d0a7224 */ /* 0x040fe400078e020a */
[----:B------:R-:W-:-:S02]  /*4710*/  IMAD R8, R29, R9, R8 ;  /* 0x000000091d087224 */ /* 0x000fc400078e0208 */
[C---:B------:R-:W-:Y:S02]  /*4720*/  IMAD R6, R29.reuse, R7, R6 ;  /* 0x000000071d067224 */ /* 0x040fe400078e0206 */
[----:B------:R-:W-:Y:S01]  /*4730*/  IMAD R4, R29, R5, R4 ;  /* 0x000000051d047224 */ /* 0x000fe200078e0204 */
[----:B------:R0:W-:Y:S04]  /*4740*/  STL [R1+0x11c], R10 ;  /* 0x00011c0a01007387 */ /* 0x0001e80000100800 */
[----:B------:R1:W-:Y:S01]  /*4750*/  STL [R1+0x120], R8 ;  /* 0x0001200801007387 */ /* 0x0003e20000100800 */
[----:B--2---:R-:W-:-:S05]  /*4760*/  IABS R2, R24 ;  /* 0x0000001800027213 */ /* 0x004fca0000000000 */
[----:B------:R-:W-:-:S04]  /*4770*/  IMAD.HI.U32 R3, R28, R2, RZ ;  /* 0x000000021c037227 */ /* 0x000fc800078e00ff */
[----:B------:R-:W-:Y:S01]  /*4780*/  IMAD.MOV R3, RZ, RZ, -R3 ;  /* 0x000000ffff037224 */ /* 0x000fe200078e0a03 */
[----:B------:R2:W-:Y:S03]  /*4790*/  STL [R1+0x124], R6 ;  /* 0x0001240601007387 */ /* 0x0005e60000100800 */
[----:B------:R-:W-:Y:S01]  /*47a0*/  IMAD R2, R29, R3, R2 ;  /* 0x000000031d027224 */ /* 0x000fe200078e0202 */
[----:B------:R3:W-:Y:S04]  /*47b0*/  STL [R1+0x128], R4 ;  /* 0x0001280401007387 */ /* 0x0007e80000100800 */
[----:B------:R-:W4:Y:S04]  /*47c0*/  LDL R24, [R1+0x288c] ;  /* 0x00288c0001187983 */ /* 0x000f280000100800 */
[----:B------:R4:W-:Y:S01]  /*47d0*/  STL [R1+0x12c], R2 ;  /* 0x00012c0201007387 */ /* 0x0009e20000100800 */
[----:B0-----:R-:W-:-:S03]  /*47e0*/  IABS R10, R25 ;  /* 0x00000019000a7213 */ /* 0x001fc60000000000 */
[----:B------:R-:W4:Y:S04]  /*47f0*/  LDL R21, [R1+0x2884] ;  /* 0x0028840001157983 */ /* 0x000f280000100800 */
[----:B------:R-:W4:Y:S01]  /*4800*/  LDL R25, [R1+0x2888] ;  /* 0x0028880001197983 */ /* 0x000f220000100800 */
[----:B------:R-:W-:Y:S01]  /*4810*/  IMAD.HI.U32 R11, R28, R10, RZ ;  /* 0x0000000a1c0b7227 */ /* 0x000fe200078e00ff */
[----:B-1----:R-:W-:Y:S02]  /*4820*/  IABS R8, R22 ;  /* 0x0000001600087213 */ /* 0x002fe40000000000 */
[----:B------:R-:W4:Y:S01]  /*4830*/  LDL R22, [R1+0x287c] ;  /* 0x00287c0001167983 */ /* 0x000f220000100800 */
[----:B--2---:R-:W-:-:S03]  /*4840*/  IABS R6, R26 ;  /* 0x0000001a00067213 */ /* 0x004fc60000000000 */
        /* <DEDUP_REMOVED lines=9> */
[----:B------:R0:W-:Y:S01]  /*48e0*/  STL [R1+0xec], R10 ;  /* 0x0000ec0a01007387 */ /* 0x0001e20000100800 */
[----:B---3--:R-:W-:-:S03]  /*48f0*/  IABS R4, R23 ;  /* 0x0000001700047213 */ /* 0x008fc60000000000 */
[----:B------:R-:W-:Y:S04]  /*4900*/  STL [R1+0xf0], R8 ;  /* 0x0000f00801007387 */ /* 0x000fe80000100800 */
[----:B------:R-:W3:Y:S04]  /*4910*/  LDL R23, [R1+0x2878] ;  /* 0x0028780001177983 */ /* 0x000ee80000100800 */
[----:B------:R1:W-:Y:S01]  /*4920*/  STL [R1+0xf4], R6 ;  /* 0x0000f40601007387 */ /* 0x0003e20000100800 */
[----:B----4-:R-:W-:-:S03]  /*4930*/  IABS R2, R27 ;  /* 0x0000001b00027213 */ /* 0x010fc60000000000 */
[----:B------:R-:W4:Y:S01]  /*4940*/  LDL R27, [R1+0x2870] ;  /* 0x00287000011b7983 */ /* 0x000f220000100800 */
[----:B------:R-:W-:-:S04]  /*4950*/  IMAD.HI.U32 R5, R28, R4, RZ ;  /* 0x000000041c057227 */ /* 0x000fc800078e00ff */
[----:B------:R-:W-:-:S04]  /*4960*/  IMAD.HI.U32 R3, R28, R2, RZ ;  /* 0x000000021c037227 */ /* 0x000fc800078e00ff */
[----:B------:R-:W-:Y:S02]  /*4970*/  IMAD.MOV R5, RZ, RZ, -R5 ;  /* 0x000000ffff057224 */ /* 0x000fe400078e0a05 */
[----:B------:R-:W-:Y:S02]  /*4980*/  IMAD.MOV R3, RZ, RZ, -R3 ;  /* 0x000000ffff037224 */ /* 0x000fe400078e0a03 */
[C---:B------:R-:W-:Y:S02]  /*4990*/  IMAD R4, R29.reuse, R5, R4 ;  /* 0x000000051d047224 */ /* 0x040fe400078e0204 */
[----:B------:R-:W-:-:S03]  /*49a0*/  IMAD R2, R29, R3, R2 ;  /* 0x000000031d027224 */ /* 0x000fc600078e0202 */
[----:B------:R-:W-:Y:S04]  /*49b0*/  STL [R1+0xf8], R4 ;  /* 0x0000f80401007387 */ /* 0x000fe80000100800 */
[----:B------:R0:W-:Y:S02]  /*49c0*/  STL [R1+0xfc], R2 ;  /* 0x0000fc0201007387 */ /* 0x0001e40000100800 */
[----:B0-----:R-:W-:Y:S02]  /*49d0*/  IABS R10, R24 ;  /* 0x00000018000a7213 */ /* 0x001fe40000000000 */
[----:B------:R-:W3:Y:S03]  /*49e0*/  LDL R24, [R1+0x2874] ;  /* 0x0028740001187983 */ /* 0x000ee60000100800 */
[----:B------:R-:W-:Y:S01]  /*49f0*/  IMAD.HI.U32 R11, R28, R10, RZ ;  /* 0x0000000a1c0b7227 */ /* 0x000fe200078e00ff */
[----:B-1----:R-:W-:-:S02]  /*4a00*/  IABS R6, R21 ;  /* 0x0000001500067213 */ /* 0x002fc40000000000 */
[----:B------:R-:W-:Y:S02]  /*4a10*/  IABS R8, R25 ;  /* 0x0000001900087213 */ /* 0x000fe40000000000 */
[----:B------:R-:W3:Y:S01]  /*4a20*/  LDL R25, [R1+0x286c] ;  /* 0x00286c0001197983 */ /* 0x000ee20000100800 */
[----:B------:R-:W-:-:S04]  /*4a30*/  IMAD.HI.U32 R7, R28, R6, RZ ;  /* 0x000000061c077227 */ /* 0x000fc800078e00ff */
[----:B------:R-:W-:Y:S01]  /*4a40*/  IMAD.HI.U32 R9, R28, R8, RZ ;  /* 0x000000081c097227 */ /* 0x000fe200078e00ff */
[----:B------:R-:W-:-:S03]  /*4a50*/  IABS R2, R22 ;  /* 0x0000001600027213 */ /* 0x000fc60000000000 */
[----:B------:R-:W-:Y:S01]  /*4a60*/  IMAD.MOV R11, RZ, RZ, -R11 ;  /* 0x000000ffff0b7224 */ /* 0x000fe200078e0a0b */
[----:B--2---:R-:W-:Y:S02]  /*4a70*/  IABS R4, R26 ;  /* 0x0000001a00047213 */ /* 0x004fe40000000000 */
[----:B------:R-:W2:Y:S01]  /*4a80*/  LDL R26, [R1+0x2868] ;  /* 0x00286800011a7983 */ /* 0x000ea20000100800 */
        /* <DEDUP_REMOVED lines=9> */
[C---:B------:R-:W-:Y:S01]  /*4b20*/  IMAD R4, R29.reuse, R5, R4 ;  /* 0x000000051d047224 */ /* 0x040fe200078e0204 */
[----:B------:R-:W-:Y:S01]  /*4b30*/  STL [R1+0x3c], R10 ;  /* 0x00003c0a01007387 */ /* 0x000fe20000100800 */
[----:B------:R-:W-:-:S03]  /*4b40*/  IMAD R2, R29, R3, R2 ;  /* 0x000000031d027224 */ /* 0x000fc600078e0202 */
[----:B------:R-:W-:Y:S04]  /*4b50*/  STL [R1+0x38], R8 ;  /* 0x0000380801007387 */ /* 0x000fe80000100800 */
[----:B------:R3:W-:Y:S04]  /*4b60*/  STL [R1+0x34], R6 ;  /* 0x0000340601007387 */ /* 0x0007e80000100800 */
[----:B------:R0:W-:Y:S04]  /*4b70*/  STL [R1+0x30], R4 ;  /* 0x0000300401007387 */ /* 0x0001e80000100800 */
[----:B------:R2:W-:Y:S01]  /*4b80*/  STL [R1+0x2c], R2 ;  /* 0x00002c0201007387 */ /* 0x0005e20000100800 */
[----:B----4-:R-:W-:-:S03]  /*4b90*/  IABS R5, R27 ;  /* 0x0000001b00057213 */ /* 0x010fc60000000000 */
[----:B------:R-:W4:Y:S04]  /*4ba0*/  LDL R20, [R1+0x2864] ;  /* 0x0028640001147983 */ /* 0x000f280000100800 */
[----:B------:R-:W4:Y:S01]  /*4bb0*/  LDL R27, [R1+0x285c] ;  /* 0x00285c00011b7983 */ /* 0x000f220000100800 */
[----:B---3--:R-:W-:-:S03]  /*4bc0*/  IABS R6, R23 ;  /* 0x0000001700067213 */ /* 0x008fc60000000000 */
[----:B------:R-:W3:Y:S01]  /*4bd0*/  LDL R22, [R1+0x2860] ;  /* 0x0028600001167983 */ /* 0x000ee20000100800 */
[----:B------:R-:W-:-:S03]  /*4be0*/  IMAD.HI.U32 R8, R28, R5, RZ ;  /* 0x000000051c087227 */ /* 0x000fc600078e00ff */
[----:B------:R-:W3:Y:S01]  /*4bf0*/  LDL R21, [R1+0x2858] ;  /* 0x0028580001157983 */ /* 0x000ee20000100800 */
[----:B------:R-:W-:-:S03]  /*4c00*/  IMAD.HI.U32 R7, R28, R6, RZ ;  /* 0x000000061c077227 */ /* 0x000fc600078e00ff */
[----:B------:R-:W3:Y:S01]  /*4c10*/  LDL R23, [R1+0x2854] ;  /* 0x0028540001177983 */ /* 0x000ee20000100800 */
[----:B------:R-:W-:Y:S02]  /*4c20*/  IMAD.MOV R7, RZ, RZ, -R7 ;  /* 0x000000ffff077224 */ /* 0x000fe400078e0a07 */
[----:B------:R-:W-:Y:S02]  /*4c30*/  IMAD.MOV R8, RZ, RZ, -R8 ;  /* 0x000000ffff087224 */ /* 0x000fe400078e0a08 */
[C---:B------:R-:W-:Y:S02]  /*4c40*/  IMAD R6, R29.reuse, R7, R6 ;  /* 0x000000071d067224 */ /* 0x040fe400078e0206 */
[----:B------:R-:W-:-:S03]  /*4c50*/  IMAD R5, R29, R8, R5 ;  /* 0x000000081d057224 */ /* 0x000fc600078e0205 */
[----:B------:R-:W-:Y:S04]  /*4c60*/  STL [R1+0x28], R6 ;  /* 0x0000280601007387 */ /* 0x000fe80000100800 */
[----:B------:R-:W-:Y:S01]  /*4c70*/  STL [R1+0x24], R5 ;  /* 0x0000240501007387 */ /* 0x000fe20000100800 */
[----:B0-----:R-:W-:-:S03]  /*4c80*/  IABS R4, R24 ;  /* 0x0000001800047213 */ /* 0x001fc60000000000 */
[----:B------:R-:W3:Y:S02]  /*4c90*/  LDL R24, [R1+0x2850] ;  /* 0x0028500001187983 */ /* 0x000ee40000100800 */
[----:B------:R-:W-:Y:S01]  /*4ca0*/  IMAD.HI.U32 R9, R28, R4, RZ ;  /* 0x000000041c097227 */ /* 0x000fe200078e00ff */
[----:B------:R-:W-:-:S03]  /*4cb0*/  IABS R3, R25 ;  /* 0x0000001900037213 */ /* 0x000fc60000000000 */
[----:B------:R-:W-:Y:S02]  /*4cc0*/  IMAD.MOV R9, RZ, RZ, -R9 ;  /* 0x000000ffff097224 */ /* 0x000fe400078e0a09 */
[----:B------:R-:W-:-:S04]  /*4cd0*/  IMAD.HI.U32 R10, R28, R3, RZ ;  /* 0x000000031c0a7227 */ /* 0x000fc800078e00ff */
[----:B------:R-:W-:Y:S01]  /*4ce0*/  IMAD.MOV R10, RZ, RZ, -R10 ;  /* 0x000000ffff0a7224 */ /* 0x000fe200078e0a0a */
[----:B--2---:R-:W-:Y:S01]  /*4cf0*/  IABS R2, R26 ;  /* 0x0000001a00027213 */ /* 0x004fe20000000000 */
[----:B------:R-:W-:-:S04]  /*4d00*/  IMAD R4, R29, R9, R4 ;  /* 0x000000091d047224 */ /* 0x000fc800078e0204 */
[----:B------:R-:W-:Y:S01]  /*4d10*/  IMAD.HI.U32 R11, R28, R2, RZ ;  /* 0x000000021c0b7227 */ /* 0x000fe200078e00ff */
[----:B------:R0:W-:Y:S03]  /*4d20*/  STL [R1+0x20], R4 ;  /* 0x0000200401007387 */ /* 0x0001e60000100800 */
[----:B------:R-:W-:Y:S01]  /*4d30*/  IMAD.MOV R11, RZ, RZ, -R11 ;  /* 0x000000ffff0b7224 */ /* 0x000fe200078e0a0b */
[----:B------:R-:W2:Y:S01]  /*4d40*/  LDL R25, [R1+0x284c] ;  /* 0x00284c0001197983 */ /* 0x000ea20000100800 */
[C---:B------:R-:W-:Y:S02]  /*4d50*/  IMAD R3, R29.reuse, R10, R3 ;  /* 0x0000000a1d037224 */ /* 0x040fe400078e0203 */
[----:B0-----:R-:W-:-:S03]  /*4d60*/  IMAD R4, R29, R11, R2 ;  /* 0x0000000b1d047224 */ /* 0x001fc600078e0202 */
[----:B------:R-:W-:Y:S04]  /*4d70*/  STL [R1+0x1c], R3 ;  /* 0x00001c0301007387 */ /* 0x000fe80000100800 */
[----:B------:R-:W2:Y:S04]  /*4d80*/  LDL R26, [R1+0x2848] ;  /* 0x00284800011a7983 */ /* 0x000ea80000100800 */
[----:B------:R4:W-:Y:S02]  /*4d90*/  STL [R1+0x18], R4 ;  /* 0x0000180401007387 */ /* 0x0009e40000100800 */
[----:B----4-:R-:W-:-:S02]  /*4da0*/  IABS R4, R27 ;  /* 0x0000001b00047213 */ /* 0x010fc40000000000 */
[----:B------:R-:W4:Y:S01]  /*4db0*/  LDL R27, [R1+0x2840] ;  /* 0x00284000011b7983 */ /* 0x000f220000100800 */
[----:B------:R-:W-:Y:S02]  /*4dc0*/  IABS R2, R20 ;  /* 0x0000001400027213 */ /* 0x000fe40000000000 */
[----:B---3--:R-:W-:Y:S02]  /*4dd0*/  IABS R3, R22 ;  /* 0x0000001600037213 */ /* 0x008fe40000000000 */
[----:B------:R-:W3:Y:S01]  /*4de0*/  LDL R22, [R1+0x2844] ;  /* 0x0028440001167983 */ /* 0x000ee20000100800 */
[----:B------:R-:W-:Y:S01]  /*4df0*/  IABS R5, R21 ;  /* 0x0000001500057213 */ /* 0x000fe20000000000 */
[----:B------:R-:W-:Y:S01]  /*4e00*/  IMAD.HI.U32 R7, R28, R2, RZ ;  /* 0x000000021c077227 */ /* 0x000fe200078e00ff */
[----:B------:R-:W-:-:S03]  /*4e10*/  IABS R6, R23 ;  /* 0x0000001700067213 */ /* 0x000fc60000000000 */
        /* <DEDUP_REMOVED lines=19> */
[----:B0-----:R-:W-:-:S03]  /*4f50*/  IABS R2, R24 ;  /* 0x0000001800027213 */ /* 0x001fc60000000000 */
[----:B------:R-:W3:Y:S04]  /*4f60*/  LDL R23, [R1+0x283c] ;  /* 0x00283c0001177983 */ /* 0x000ee80000100800 */
[----:B------:R-:W3:Y:S01]  /*4f70*/  LDL R24, [R1+0x2838] ;  /* 0x0028380001187983 */ /* 0x000ee20000100800 */
[----:B--2---:R-:W-:-:S03]  /*4f80*/  IABS R3, R25 ;  /* 0x0000001900037213 */ /* 0x004fc60000000000 */
[----:B------:R-:W2:Y:S01]  /*4f90*/  LDL R25, [R1+0x2834] ;  /* 0x0028340001197983 */ /* 0x000ea20000100800 */
[----:B-1----:R-:W-:-:S03]  /*4fa0*/  IABS R4, R26 ;  /* 0x0000001a00047213 */ /* 0x002fc60000000000 */
[----:B------:R-:W2:Y:S01]  /*4fb0*/  LDL R26, [R1+0x2830] ;  /* 0x00283000011a7983 */ /* 0x000ea20000100800 */
[----:B----4-:R-:W-:-:S03]  /*4fc0*/  IABS R6, R27 ;  /* 0x0000001b00067213 */ /* 0x010fc60000000000 */
[----:B------:R-:W4:Y:S01]  /*4fd0*/  LDL R27, [R1+0x282c] ;  /* 0x00282c00011b7983 */ /* 0x000f220000100800 */
[----:B------:R-:W-:Y:S01]  /*4fe0*/  IMAD.HI.U32 R7, R28, R2, RZ ;  /* 0x000000021c077227 */ /* 0x000fe200078e00ff */
[----:B---3--:R-:W-:-:S03]  /*4ff0*/  IABS R5, R22 ;  /* 0x0000001600057213 */ /* 0x008fc60000000000 */
        /* <DEDUP_REMOVED lines=11> */
[C---:B------:R-:W-:Y:S02]  /*50b0*/  IMAD R3, R29.reuse, R9, R4 ;  /* 0x000000091d037224 */ /* 0x040fe400078e0204 */
[C---:B------:R-:W-:Y:S01]  /*50c0*/  IMAD R4, R29.reuse, R10, R5 ;  /* 0x0000000a1d047224 */ /* 0x040fe200078e0205 */
[----:B------:R-:W-:Y:S01]  /*50d0*/  STL [R1+0x2c6c], R2 ;  /* 0x002c6c0201007387 */ /* 0x000fe20000100800 */
[----:B------:R-:W-:-:S03]  /*50e0*/  IMAD R5, R29, R11, R6 ;  /* 0x0000000b1d057224 */ /* 0x000fc600078e0206 */
[----:B------:R0:W-:Y:S04]  /*50f0*/  STL [R1], R7 ;  /* 0x0000000701007387 */ /* 0x0001e80000100800 */
[----:B------:R-:W-:Y:S04]  /*5100*/  STL [R1+0x2c68], R3 ;  /* 0x002c680301007387 */ /* 0x000fe80000100800 */
[----:B------:R1:W-:Y:S04]  /*5110*/  STL [R1+0x2c64], R4 ;  /* 0x002c640401007387 */ /* 0x0003e80000100800 */
[----:B------:R-:W-:Y:S01]  /*5120*/  STL [R1+0x2c60], R5 ;  /* 0x002c600501007387 */ /* 0x000fe20000100800 */
[----:B------:R-:W-:-:S03]  /*5130*/  IABS R6, R23 ;  /* 0x0000001700067213 */ /* 0x000fc60000000000 */
[----:B------:R-:W3:Y:S01]  /*5140*/  LDL R23, [R1+0x2828] ;  /* 0x0028280001177983 */ /* 0x000ee20000100800 */
[----:B0-----:R-:W-:-:S03]  /*5150*/  IABS R7, R24 ;  /* 0x0000001800077213 */ /* 0x001fc60000000000 */
[----:B------:R-:W3:Y:S01]  /*5160*/  LDL R24, [R1+0x2824] ;  /* 0x0028240001187983 */ /* 0x000ee20000100800 */
[----:B------:R-:W-:-:S04]  /*5170*/  IMAD.HI.U32 R11, R28, R6, RZ ;  /* 0x000000061c0b7227 */ /* 0x000fc800078e00ff */
[----:B------:R-:W-:-:S04]  /*5180*/  IMAD.HI.U32 R12, R28, R7, RZ ;  /* 0x000000071c0c7227 */ /* 0x000fc800078e00ff */
[----:B------:R-:W-:Y:S02]  /*5190*/  IMAD.MOV R11, RZ, RZ, -R11 ;  /* 0x000000ffff0b7224 */ /* 0x000fe400078e0a0b */
[----:B------:R-:W-:Y:S02]  /*51a0*/  IMAD.MOV R12, RZ, RZ, -R12 ;  /* 0x000000ffff0c7224 */ /* 0x000fe400078e0a0c */
[C---:B------:R-:W-:Y:S02]  /*51b0*/  IMAD R6, R29.reuse, R11, R6 ;  /* 0x0000000b1d067224 */ /* 0x040fe400078e0206 */
[----:B------:R-:W-:Y:S01]  /*51c0*/  IMAD R7, R29, R12, R7 ;  /* 0x0000000c1d077224 */ /* 0x000fe200078e0207 */
[----:B--2---:R-:W-:Y:S02]  /*51d0*/  IABS R8, R25 ;  /* 0x0000001900087213 */ /* 0x004fe40000000000 */
[----:B------:R-:W2:Y:S01]  /*51e0*/  LDL R25, [R1+0x2820] ;  /* 0x0028200001197983 */ /* 0x000ea20000100800 */
[----:B------:R-:W-:-:S03]  /*51f0*/  IABS R9, R26 ;  /* 0x0000001a00097213 */ /* 0x000fc60000000000 */
[----:B------:R-:W2:Y:S01]  /*5200*/  LDL R26, [R1+0x281c] ;  /* 0x00281c00011a7983 */ /* 0x000ea20000100800 */
[----:B------:R-:W-:-:S04]  /*5210*/  IMAD.HI.U32 R13, R28, R8, RZ ;  /* 0x000000081c0d7227 */ /* 0x000fc800078e00ff */
[----:B------:R-:W-:-:S04]  /*5220*/  IMAD.HI.U32 R18, R28, R9, RZ ;  /* 0x000000091c127227 */ /* 0x000fc800078e00ff */
[----:B------:R-:W-:Y:S02]  /*5230*/  IMAD.MOV R13, RZ, RZ, -R13 ;  /* 0x000000ffff0d7224 */ /* 0x000fe400078e0a0d */
[----:B------:R-:W-:Y:S02]  /*5240*/  IMAD.MOV R18, RZ, RZ, -R18 ;  /* 0x000000ffff127224 */ /* 0x000fe400078e0a12 */
[C---:B------:R-:W-:Y:S02]  /*5250*/  IMAD R8, R29.reuse, R13, R8 ;  /* 0x0000000d1d087224 */ /* 0x040fe400078e0208 */
[----:B------:R-:W-:Y:S01]  /*5260*/  IMAD R9, R29, R18, R9 ;  /* 0x000000121d097224 */ /* 0x000fe200078e0209 */
[----:B----4-:R-:W-:Y:S02]  /*5270*/  IABS R10, R27 ;  /* 0x0000001b000a7213 */ /* 0x010fe40000000000 */
[----:B------:R-:W4:Y:S03]  /*5280*/  LDL R27, [R1+0x2818] ;  /* 0x00281800011b7983 */ /* 0x000f260000100800 */
[----:B------:R-:W-:-:S04]  /*5290*/  IMAD.HI.U32 R19, R28, R10, RZ ;  /* 0x0000000a1c137227 */ /* 0x000fc800078e00ff */
[----:B------:R-:W-:Y:S01]  /*52a0*/  IMAD.MOV R19, RZ, RZ, -R19 ;  /* 0x000000ffff137224 */ /* 0x000fe200078e0a13 */
[----:B------:R-:W-:Y:S03]  /*52b0*/  STL [R1+0x2c70], R6 ;  /* 0x002c700601007387 */ /* 0x000fe60000100800 */
[----:B------:R-:W-:Y:S01]  /*52c0*/  IMAD R10, R29, R19, R10 ;  /* 0x000000131d0a7224 */ /* 0x000fe200078e020a */
[----:B------:R0:W-:Y:S04]  /*52d0*/  STL [R1+0x2c74], R7 ;  /* 0x002c740701007387 */ /* 0x0001e80000100800 */
[----:B------:R-:W-:Y:S04]  /*52e0*/  STL [R1+0x2c78], R8 ;  /* 0x002c780801007387 */ /* 0x000fe80000100800 */
[----:B------:R-:W-:Y:S04]  /*52f0*/  STL [R1+0x2c7c], R9 ;  /* 0x002c7c0901007387 */ /* 0x000fe80000100800 */
[----:B------:R-:W-:Y:S04]  /*5300*/  STL [R1+0x2c80], R10 ;  /* 0x002c800a01007387 */ /* 0x000fe80000100800 */
[----:B-1----:R-:W4:Y:S04]  /*5310*/  LDL R4, [R1+0x2814] ;  /* 0x0028140001047983 */ /* 0x002f280000100800 */
[----:B------:R-:W4:Y:S04]  /*5320*/  LDL R3, [R1+0x2810] ;  /* 0x0028100001037983 */ /* 0x000f280000100800 */
[----:B------:R-:W4:Y:S01]  /*5330*/  LDL R2, [R1+0x280c] ;  /* 0x00280c0001027983 */ /* 0x000f220000100800 */
[----:B---3--:R-:W-:-:S02]  /*5340*/  IABS R11, R23 ;  /* 0x00000017000b7213 */ /* 0x008fc40000000000 */
[----:B------:R-:W-:-:S03]  /*5350*/  IABS R12, R24 ;  /* 0x00000018000c7213 */ /* 0x000fc60000000000 */
[----:B------:R-:W-:-:S04]  /*5360*/  IMAD.HI.U32 R20, R28, R11, RZ ;  /* 0x0000000b1c147227 */ /* 0x000fc800078e00ff */
[----:B------:R-:W-:-:S04]  /*5370*/  IMAD.HI.U32 R23, R28, R12, RZ ;  /* 0x0000000c1c177227 */ /* 0x000fc800078e00ff */
[----:B------:R-:W-:Y:S02]  /*5380*/  IMAD.MOV R20, RZ, RZ, -R20 ;  /* 0x000000ffff147224 */ /* 0x000fe400078e0a14 */
[----:B------:R-:W-:Y:S02]  /*5390*/  IMAD.MOV R24, RZ, RZ, -R23 ;  /* 0x000000ffff187224 */ /* 0x000fe400078e0a17 */
[C---:B------:R-:W-:Y:S02]  /*53a0*/  IMAD R11, R29.reuse, R20, R11 ;  /* 0x000000141d0b7224 */ /* 0x040fe400078e020b */
[----:B------:R-:W-:Y:S01]  /*53b0*/  IMAD R12, R29, R24, R12 ;  /* 0x000000181d0c7224 */ /* 0x000fe200078e020c */
[----:B--2---:R-:W-:Y:S02]  /*53c0*/  IABS R13, R25 ;  /* 0x00000019000d7213 */ /* 0x004fe40000000000 */
[----:B------:R-:W-:Y:S02]  /*53d0*/  IABS R18, R26 ;  /* 0x0000001a00127213 */ /* 0x000fe40000000000 */
        /* <DEDUP_REMOVED lines=8> */
[----:B------:R-:W3:Y:S03]  /*5460*/  LDL R27, [R1+0x2804] ;  /* 0x00280400011b7983 */ /* 0x000ee60000100800 */
[----:B------:R-:W-:-:S04]  /*5470*/  IMAD.HI.U32 R25, R28, R19, RZ ;  /* 0x000000131c197227 */ /* 0x000fc800078e00ff */
[----:B------:R-:W-:Y:S01]  /*5480*/  IMAD.MOV R21, RZ, RZ, -R25 ;  /* 0x000000ffff157224 */ /* 0x000fe200078e0a19 */
[----:B------:R-:W-:Y:S03]  /*5490*/  STL [R1+0x2c84], R11 ;  /* 0x002c840b01007387 */ /* 0x000fe60000100800 */
[----:B------:R-:W-:Y:S01]  /*54a0*/  IMAD R19, R29, R21, R19 ;  /* 0x000000151d137224 */ /* 0x000fe200078e0213 */
[----:B------:R-:W-:Y:S04]  /*54b0*/  STL [R1+0x2c54], R12 ;  /* 0x002c540c01007387 */ /* 0x000fe80000100800 */
[----:B------:R-:W-:Y:S04]  /*54c0*/  STL [R1+0x2c58], R13 ;  /* 0x002c580d01007387 */ /* 0x000fe80000100800 */
[----:B------:R-:W-:Y:S04]  /*54d0*/  STL [R1+0x2c5c], R18 ;  /* 0x002c5c1201007387 */ /* 0x000fe80000100800 */
[----:B------:R-:W-:Y:S01]  /*54e0*/  STL [R1+0x2c88], R19 ;  /* 0x002c881301007387 */ /* 0x000fe20000100800 */
[----:B------:R-:W-:-:S03]  /*54f0*/  IABS R20, R4 ;  /* 0x0000000400147213 */ /* 0x000fc60000000000 */
[----:B------:R-:W4:Y:S01]  /*5500*/  LDL R4, [R1+0x27f4] ;  /* 0x0027f40001047983 */ /* 0x000f220000100800 */
[----:B------:R-:W-:Y:S02]  /*5510*/  IABS R21, R3 ;  /* 0x0000000300157213 */ /* 0x000fe40000000000 */
[----:B------:R-:W-:-:S03]  /*5520*/  IABS R22, R2 ;  /* 0x0000000200167213 */ /* 0x000fc60000000000 */
[----:B------:R-:W-:-:S04]  /*5530*/  IMAD.HI.U32 R25, R28, R21, RZ ;  /* 0x000000151c197227 */ /* 0x000fc800078e00ff */
[----:B------:R-:W-:-:S04]  /*5540*/  IMAD.HI.U32 R24, R28, R22, RZ ;  /* 0x000000161c187227 */ /* 0x000fc800078e00ff */
[----:B------:R-:W-:Y:S02]  /*5550*/  IMAD.MOV R3, RZ, RZ, -R25 ;  /* 0x000000ffff037224 */ /* 0x000fe400078e0a19 */
[----:B------:R-:W-:Y:S02]  /*5560*/  IMAD.MOV R25, RZ, RZ, -R24 ;  /* 0x000000ffff197224 */ /* 0x000fe400078e0a18 */
[C---:B------:R-:W-:Y:S02]  /*5570*/  IMAD R21, R29.reuse, R3, R21 ;  /* 0x000000031d157224 */ /* 0x040fe400078e0215 */
[----:B------:R-:W-:Y:S01]  /*5580*/  IMAD R22, R29, R25, R22 ;  /* 0x000000191d167224 */ /* 0x000fe200078e0216 */
[----:B--2---:R-:W-:Y:S01]  /*5590*/  IABS R23, R26 ;  /* 0x0000001a00177213 */ /* 0x004fe20000000000 */
[----:B------:R-:W-:-:S04]  /*55a0*/  IMAD.HI.U32 R26, R28, R20, RZ ;  /* 0x000000141c1a7227 */ /* 0x000fc800078e00ff */
[----:B------:R-:W-:-:S04]  /*55b0*/  IMAD.MOV R26, RZ, RZ, -R26 ;  /* 0x000000ffff1a7224 */ /* 0x000fc800078e0a1a */
[----:B------:R-:W-:Y:S02]  /*55c0*/  IMAD R20, R29, R26, R20 ;  /* 0x0000001a1d147224 */ /* 0x000fe400078e0214 */
[----:B------:R-:W-:-:S03]  /*55d0*/  IMAD.HI.U32 R26, R28, R23, RZ ;  /* 0x000000171c1a7227 */ /* 0x000fc600078e00ff */
[----:B------:R1:W-:Y:S01]  /*55e0*/  STL [R1+0x2c8c], R20 ;  /* 0x002c8c1401007387 */ /* 0x0003e20000100800 */
[----:B------:R-:W-:-:S03]  /*55f0*/  IMAD.MOV R26, RZ, RZ, -R26 ;  /* 0x000000ffff1a7224 */ /* 0x000fc600078e0a1a */
[----:B0-----:R-:W2:Y:S04]  /*5600*/  LDL.LU R7, [R1+0x6c] ;  /* 0x00006c0001077983 */ /* 0x001ea80000300800 */
[----:B------:R-:W2:Y:S04]  /*5610*/  LDL.LU R6, [R1+0x68] ;  /* 0x0000680001067983 */ /* 0x000ea80000300800 */
[----:B------:R-:W2:Y:S01]  /*5620*/  LDL.LU R3, [R1+0x64] ;  /* 0x0000640001037983 */ /* 0x000ea20000300800 */
[----:B------:R-:W-:-:S03]  /*5630*/  IMAD R23, R29, R26, R23 ;  /* 0x0000001a1d177224 */ /* 0x000fc600078e0217 */
[----:B-1----:R-:W2:Y:S04]  /*5640*/  LDL.LU R20, [R1+0x5c] ;  /* 0x00005c0001147983 */ /* 0x002ea80000300800 */
[----:B------:R-:W-:Y:S04]  /*5650*/  STL [R1+0x2c90], R21 ;  /* 0x002c901501007387 */ /* 0x000fe80000100800 */
[----:B------:R-:W-:Y:S04]  /*5660*/  STL [R1+0x2c94], R22 ;  /* 0x002c941601007387 */ /* 0x000fe80000100800 */
[----:B------:R-:W2:Y:S04]  /*5670*/  LDL.LU R19, [R1+0x58] ;  /* 0x0000580001137983 */ /* 0x000ea80000300800 */
[----:B------:R-:W2:Y:S04]  /*5680*/  LDL.LU R18, [R1+0x54] ;  /* 0x0000540001127983 */ /* 0x000ea80000300800 */
[----:B------:R-:W2:Y:S04]  /*5690*/  LDL.LU R12, [R1+0x19c] ;  /* 0x00019c00010c7983 */ /* 0x000ea80000300800 */
[----:B------:R-:W2:Y:S04]  /*56a0*/  LDL.LU R13, [R1+0x188] ;  /* 0x00018800010d7983 */ /* 0x000ea80000300800 */
[----:B------:R-:W2:Y:S04]  /*56b0*/  LDL.LU R5, [R1+0x18c] ;  /* 0x00018c0001057983 */ /* 0x000ea80000300800 */
[----:B------:R-:W-:Y:S01]  /*56c0*/  STL [R1+0x2c98], R23 ;  /* 0x002c981701007387 */ /* 0x000fe20000100800 */
[----:B---3--:R-:W-:-:S05]  /*56d0*/  IABS R27, R27 ;  /* 0x0000001b001b7213 */ /* 0x008fca0000000000 */
[----:B------:R-:W-:-:S04]  /*56e0*/  IMAD.MOV.U32 R24, RZ, RZ, R27 ;  /* 0x000000ffff187224 */ /* 0x000fc800078e001b */
[----:B------:R-:W-:-:S04]  /*56f0*/  IMAD.HI.U32 R25, R28, R24, RZ ;  /* 0x000000181c197227 */ /* 0x000fc800078e00ff */
[----:B------:R-:W-:-:S04]  /*5700*/  IMAD.MOV R25, RZ, RZ, -R25 ;  /* 0x000000ffff197224 */ /* 0x000fc800078e0a19 */
[----:B------:R-:W-:-:S05]  /*5710*/  IMAD R24, R29, R25, R24 ;  /* 0x000000191d187224 */ /* 0x000fca00078e0218 */
[----:B------:R0:W-:Y:S01]  /*5720*/  STL [R1+0x2c9c], R24 ;  /* 0x002c9c1801007387 */ /* 0x0001e20000100800 */
[----:B----4-:R-:W-:-:S05]  /*5730*/  IABS R27, R4 ;  /* 0x00000004001b7213 */ /* 0x010fca0000000000 */
[----:B------:R-:W-:Y:S02]  /*5740*/  IMAD.MOV.U32 R25, RZ, RZ, R27 ;  /* 0x000000ffff197224 */ /* 0x000fe400078e001b */
[----:B------:R-:W3:Y:S01]  /*5750*/  LDL.LU R27, [R1+0x60] ;  /* 0x00006000011b7983 */ /* 0x000ee20000300800 */
[----:B------:R-:W-:-:S04]  /*5760*/  IABS R2, c[0x0][0x178] ;  /* 0x00005e0000027a13 */ /* 0x000fc80000000000 */
[C---:B------:R-:W-:Y:S02]  /*5770*/  ISETP.GT.U32.AND P0, PT, R2.reuse, R17, PT ;  /* 0x000000110200720c */ /* 0x040fe40003f04070 */
[C---:B------:R-:W-:Y:S02]  /*5780*/  ISETP.GT.U32.AND P1, PT, R2.reuse, R16, PT ;  /* 0x000000100200720c */ /* 0x040fe40003f24070 */
[C---:B------:R-:W-:Y:S02]  /*5790*/  ISETP.GT.U32.AND P2, PT, R2.reuse, R15, PT ;  /* 0x0000000f0200720c */ /* 0x040fe40003f44070 */
[----:B------:R-:W-:-:S07]  /*57a0*/  ISETP.GT.U32.AND P3, PT, R2, R14, PT ;  /* 0x0000000e0200720c */ /* 0x000fce0003f64070 */
[--C-:B------:R-:W-:Y:S02]  /*57b0*/  @!P0 IMAD.IADD R17, R17, 0x1, -R2.reuse ;  /* 0x0000000111118824 */ /* 0x100fe400078e0a02 */
[--C-:B------:R-:W-:Y:S02]  /*57c0*/  @!P1 IMAD.IADD R16, R16, 0x1, -R2.reuse ;  /* 0x0000000110109824 */ /* 0x100fe400078e0a02 */
[--C-:B------:R-:W-:Y:S01]  /*57d0*/  @!P2 IMAD.IADD R15, R15, 0x1, -R2.reuse ;  /* 0x000000010f0fa824 */ /* 0x100fe200078e0a02 */
[----:B------:R-:W-:Y:S01]  /*57e0*/  ISETP.GT.U32.AND P1, PT, R2, R17, PT ;  /* 0x000000110200720c */ /* 0x000fe20003f24070 */
[----:B------:R-:W-:Y:S01]  /*57f0*/  @!P3 IMAD.IADD R14, R14, 0x1, -R2 ;  /* 0x000000010e0eb824 */ /* 0x000fe200078e0a02 */
[C---:B------:R-:W-:Y:S02]  /*5800*/  ISETP.GT.U32.AND P5, PT, R2.reuse, R16, PT ;  /* 0x000000100200720c */ /* 0x040fe40003fa4070 */
[C---:B------:R-:W-:Y:S02]  /*5810*/  ISETP.GT.U32.AND P3, PT, R2.reuse, R15, PT ;  /* 0x0000000f0200720c */ /* 0x040fe40003f64070 */
[----:B------:R-:W-:-:S02]  /*5820*/  ISETP.GT.U32.AND P4, PT, R2, R14, PT ;  /* 0x0000000e0200720c */ /* 0x000fc40003f84070 */
[----:B------:R-:W-:-:S05]  /*5830*/  ISETP.GT.U32.AND P0, PT, R29, R0, PT ;  /* 0x000000001d00720c */ /* 0x000fca0003f04070 */
[--C-:B------:R-:W-:Y:S02]  /*5840*/  @!P1 IMAD.IADD R17, R17, 0x1, -R2.reuse ;  /* 0x0000000111119824 */ /* 0x100fe400078e0a02 */
[--C-:B------:R-:W-:Y:S02]  /*5850*/  @!P5 IMAD.IADD R16, R16, 0x1, -R2.reuse ;  /* 0x000000011010d824 */ /* 0x100fe400078e0a02 */
[--C-:B------:R-:W-:Y:S01]  /*5860*/  @!P3 IMAD.IADD R15, R15, 0x1, -R2.reuse ;  /* 0x000000010f0fb824 */ /* 0x100fe200078e0a02 */
[----:B------:R-:W-:Y:S01]  /*5870*/  STL [R1+0x2c50], R17 ;  /* 0x002c501101007387 */ /* 0x000fe20000100800 */
[----:B------:R-:W-:-:S03]  /*5880*/  @!P4 IMAD.IADD R14, R14, 0x1, -R2 ;  /* 0x000000010e0ec824 */ /* 0x000fc600078e0a02 */
[----:B------:R-:W-:Y:S04]  /*5890*/  STL [R1+0x2ca0], R16 ;  /* 0x002ca01001007387 */ /* 0x000fe80000100800 */
[----:B------:R-:W4:Y:S04]  /*58a0*/  LDL.LU R2, [R1+0x190] ;  /* 0x0001900001027983 */ /* 0x000f280000300800 */
[----:B------:R-:W4:Y:S04]  /*58b0*/  LDL.LU R11, [R1+0x194] ;  /* 0x00019400010b7983 */ /* 0x000f280000300800 */
[----:B------:R-:W4:Y:S01]  /*58c0*/  LDL.LU R10, [R1+0x198] ;  /* 0x00019800010a7983 */ /* 0x000f220000300800 */
[----:B------:R-:W-:-:S03]  /*58d0*/  @!P0 IMAD.IADD R0, R0, 0x1, -R29 ;  /* 0x0000000100008824 */ /* 0x000fc600078e0a1d */
[----:B------:R-:W4:Y:S04]  /*58e0*/  LDL.LU R9, [R1+0x16c] ;  /* 0x00016c0001097983 */ /* 0x000f280000300800 */
[----:B------:R-:W4:Y:S04]  /*58f0*/  LDL.LU R8, [R1+0x170] ;  /* 0x0001700001087983 */ /* 0x000f280000300800 */
[----:B------:R-:W4:Y:S04]  /*5900*/  LDL.LU R4, [R1+0x174] ;  /* 0x0001740001047983 */ /* 0x000f280000300800 */
[----:B0-----:R-:W4:Y:S04]  /*5910*/  LDL.LU R24, [R1+0x178] ;  /* 0x0001780001187983 */ /* 0x001f280000300800 */
[----:B------:R-:W4:Y:S04]  /*5920*/  LDL.LU R23, [R1+0x184] ;  /* 0x0001840001177983 */ /* 0x000f280000300800 */
[----:B------:R-:W4:Y:S04]  /*5930*/  LDL.LU R22, [R1+0x148] ;  /* 0x0001480001167983 */ /* 0x000f280000300800 */
[----:B------:R-:W4:Y:S01]  /*5940*/  LDL.LU R21, [R1+0x158] ;  /* 0x0001580001157983 */ /* 0x000f220000300800 */
[----:B--2---:R-:W-:-:S02]  /*5950*/  ISETP.GT.U32.AND P2, PT, R29, R7, PT ;  /* 0x000000071d00720c */ /* 0x004fc40003f44070 */
[C---:B------:R-:W-:Y:S02]  /*5960*/  ISETP.GT.U32.AND P6, PT, R29.reuse, R6, PT ;  /* 0x000000061d00720c */ /* 0x040fe40003fc4070 */
[C---:B------:R-:W-:Y:S02]  /*5970*/  ISETP.GT.U32.AND P1, PT, R29.reuse, R3, PT ;  /* 0x000000031d00720c */ /* 0x040fe40003f24070 */
[----:B------:R-:W-:-:S07]  /*5980*/  ISETP.GT.U32.AND P4, PT, R29, R20, PT ;  /* 0x000000141d00720c */ /* 0x000fce0003f84070 */
[--C-:B------:R-:W-:Y:S01]  /*5990*/  @!P2 IMAD.IADD R7, R7, 0x1, -R29.reuse ;  /* 0x000000010707a824 */ /* 0x100fe200078e0a1d */
[C---:B------:R-:W-:Y:S01]  /*59a0*/  ISETP.GT.U32.AND P3, PT, R29.reuse, R19, PT ;  /* 0x000000131d00720c */ /* 0x040fe20003f64070 */
[--C-:B------:R-:W-:Y:S01]  /*59b0*/  @!P6 IMAD.IADD R6, R6, 0x1, -R29.reuse ;  /* 0x000000010606e824 */ /* 0x100fe200078e0a1d */
[----:B------:R-:W-:Y:S01]  /*59c0*/  ISETP.GT.U32.AND P0, PT, R29, R18, PT ;  /* 0x000000121d00720c */ /* 0x000fe20003f04070 */
[--C-:B------:R-:W-:Y:S01]  /*59d0*/  @!P1 IMAD.IADD R3, R3, 0x1, -R29.reuse ;  /* 0x0000000103039824 */ /* 0x100fe200078e0a1d */
[C---:B------:R-:W-:Y:S01]  /*59e0*/  ISETP.GT.U32.AND P2, PT, R29.reuse, R12, PT ;  /* 0x0000000c1d00720c */ /* 0x040fe20003f44070 */
[----:B------:R-:W-:Y:S01]  /*59f0*/  @!P4 IMAD.IADD R20, R20, 0x1, -R29 ;  /* 0x000000011414c824 */ /* 0x000fe200078e0a1d */
[----:B------:R-:W-:-:S07]  /*5a00*/  ISETP.GT.U32.AND P4, PT, R29, R7, PT ;  /* 0x000000071d00720c */ /* 0x000fce0003f84070 */
[--C-:B------:R-:W-:Y:S01]  /*5a10*/  @!P3 IMAD.IADD R19, R19, 0x1, -R29.reuse ;  /* 0x000000011313b824 */ /* 0x100fe200078e0a1d */
[C---:B------:R-:W-:Y:S02]  /*5a20*/  ISETP.GT.U32.AND P3, PT, R29.reuse, R6, PT ;  /* 0x000000061d00720c */ /* 0x040fe40003f64070 */
[C---:B------:R-:W-:Y:S01]  /*5a30*/  ISETP.GT.U32.AND P1, PT, R29.reuse, R5, PT ;  /* 0x000000051d00720c */ /* 0x040fe20003f24070 */
[--C-:B------:R-:W-:Y:S01]  /*5a40*/  @!P0 IMAD.IADD R18, R18, 0x1, -R29.reuse ;  /* 0x0000000112128824 */ /* 0x100fe200078e0a1d */
[----:B------:R-:W-:Y:S01]  /*5a50*/  ISETP.GT.U32.AND P0, PT, R29, R3, PT ;  /* 0x000000031d00720c */ /* 0x000fe20003f04070 */
[--C-:B------:R-:W-:Y:S02]  /*5a60*/  @!P2 IMAD.IADD R12, R12, 0x1, -R29.reuse ;  /* 0x000000010c0ca824 */ /* 0x100fe400078e0a1d */
[----:B------:R-:W-:Y:S01]  /*5a70*/  @!P4 IMAD.IADD R7, R7, 0x1, -R29 ;  /* 0x000000010707c824 */ /* 0x000fe200078e0a1d */
[----:B------:R-:W-:-:S05]  /*5a80*/  ISETP.GT.U32.AND P4, PT, R29, R18, PT ;  /* 0x000000121d00720c */ /* 0x000fca0003f84070 */
[--C-:B------:R-:W-:Y:S02]  /*5a90*/  @!P3 IMAD.IADD R6, R6, 0x1, -R29.reuse ;  /* 0x000000010606b824 */ /* 0x100fe400078e0a1d */
[--C-:B------:R-:W-:Y:S01]  /*5aa0*/  @!P1 IMAD.IADD R5, R5, 0x1, -R29.reuse ;  /* 0x0000000105059824 */ /* 0x100fe200078e0a1d */
[C---:B------:R-:W-:Y:S02]  /*5ab0*/  ISETP.GT.U32.AND P1, PT, R29.reuse, R20, PT ;  /* 0x000000141d00720c */ /* 0x040fe40003f24070 */
[----:B------:R-:W-:Y:S01]  /*5ac0*/  ISETP.GT.U32.AND P3, PT, R29, R12, PT ;  /* 0x0000000c1d00720c */ /* 0x000fe20003f64070 */
[----:B------:R0:W-:Y:S01]  /*5ad0*/  STL [R1+0x6c], R7 ;  /* 0x00006c0701007387 */ /* 0x0001e20000100800 */
[----:B------:R-:W-:-:S03]  /*5ae0*/  @!P0 IMAD.IADD R3, R3, 0x1, -R29 ;  /* 0x0000000103038824 */ /* 0x000fc600078e0a1d */
[----:B0-----:R-:W2:Y:S06]  /*5af0*/  LDL.LU R7, [R1+0x160] ;  /* 0x0001600001077983 */ /* 0x001eac0000300800 */
[--C-:B------:R-:W-:Y:S01]  /*5b00*/  @!P1 IMAD.IADD R20, R20, 0x1, -R29.reuse ;  /* 0x0000000114149824 */ /* 0x100fe200078e0a1d */
[----:B------:R0:W-:Y:S01]  /*5b10*/  STL [R1+0x68], R6 ;  /* 0x0000680601007387 */ /* 0x0001e20000100800 */
[--C-:B------:R-:W-:Y:S02]  /*5b20*/  @!P3 IMAD.IADD R12, R12, 0x1, -R29.reuse ;  /* 0x000000010c0cb824 */ /* 0x100fe400078e0a1d */
[----:B------:R-:W-:Y:S01]  /*5b30*/  @!P4 IMAD.IADD R18, R18, 0x1, -R29 ;  /* 0x000000011212c824 */ /* 0x000fe200078e0a1d */
[----:B0-----:R-:W2:Y:S04]  /*5b40*/  LDL.LU R6, [R1+0x164] ;  /* 0x0001640001067983 */ /* 0x001ea80000300800 */
[----:B------:R0:W-:Y:S04]  /*5b50*/  STL [R1+0x64], R3 ;  /* 0x0000640301007387 */ /* 0x0001e80000100800 */
[----:B0-----:R-:W2:Y:S01]  /*5b60*/  LDL.LU R3, [R1+0x168] ;  /* 0x0001680001037983 */ /* 0x001ea20000300800 */
[----:B---3--:R-:W-:-:S13]  /*5b70*/  ISETP.GT.U32.AND P5, PT, R29, R27, PT ;  /* 0x0000001b1d00720c */ /* 0x008fda0003fa4070 */
[----:B------:R-:W-:Y:S01]  /*5b80*/  @!P5 IMAD.IADD R27, R27, 0x1, -R29 ;  /* 0x000000011b1bd824 */ /* 0x000fe200078e0a1d */
[----:B------:R-:W-:-:S04]  /*5b90*/  ISETP.GT.U32.AND P5, PT, R29, R0, PT ;  /* 0x000000001d00720c */ /* 0x000fc80003fa4070 */
[----:B------:R-:W-:-:S09]  /*5ba0*/  ISETP.GT.U32.AND P2, PT, R29, R27, PT ;  /* 0x0000001b1d00720c */ /* 0x000fd20003f44070 */
[----:B------:R-:W-:Y:S01]  /*5bb0*/  @!P5 IMAD.IADD R0, R0, 0x1, -R29 ;  /* 0x000000010000d824 */ /* 0x000fe200078e0a1d */
[----:B------:R-:W-:-:S03]  /*5bc0*/  ISETP.GT.U32.AND P5, PT, R29, R19, PT ;  /* 0x000000131d00720c */ /* 0x000fc60003fa4070 */
[----:B------:R-:W-:-:S05]  /*5bd0*/  @!P2 IMAD.IADD R27, R27, 0x1, -R29 ;  /* 0x000000011b1ba824 */ /* 0x000fca00078e0a1d */
[----:B------:R-:W-:Y:S05]  /*5be0*/  STL [R1+0x60], R27 ;  /* 0x0000601b01007387 */ /* 0x000fea0000100800 */
[----:B------:R-:W-:Y:S01]  /*5bf0*/  @!P5 IMAD.IADD R19, R19, 0x1, -R29 ;  /* 0x000000011313d824 */ /* 0x000fe200078e0a1d */
[----:B------:R-:W-:Y:S04]  /*5c00*/  STL [R1+0x5c], R20 ;  /* 0x00005c1401007387 */ /* 0x000fe80000100800 */
[----:B------:R-:W-:Y:S04]  /*5c10*/  STL [R1+0x58], R19 ;  /* 0x0000581301007387 */ /* 0x000fe80000100800 */
[----:B------:R0:W-:Y:S04]  /*5c20*/  STL [R1+0x19c], R12 ;  /* 0x00019c0c01007387 */ /* 0x0001e80000100800 */
[----:B------:R-:W-:Y:S04]  /*5c30*/  STL [R1+0x54], R18 ;  /* 0x0000541201007387 */ /* 0x000fe80000100800 */
[----:B0-----:R-:W3:Y:S01]  /*5c40*/  LDL R12, [R1+0x27f8] ;  /* 0x0027f800010c7983 */ /* 0x001ee20000100800 */
[----:B------:R-:W-:-:S02]  /*5c50*/  ISETP.GT.U32.AND P6, PT, R29, R13, PT ;  /* 0x0000000d1d00720c */ /* 0x000fc40003fc4070 */
[C---:B----4-:R-:W-:Y:S02]  /*5c60*/  ISETP.GT.U32.AND P2, PT, R29.reuse, R2, PT ;  /* 0x000000021d00720c */ /* 0x050fe40003f44070 */
        /* <DEDUP_REMOVED lines=9> */
[C---:B------:R-:W-:Y:S02]  /*5d00*/  ISETP.GT.U32.AND P0, PT, R29.reuse, R13, PT ;  /* 0x0000000d1d00720c */ /* 0x040fe40003f04070 */
[----:B------:R-:W-:-:S05]  /*5d10*/  ISETP.GT.U32.AND P1, PT, R29, R22, PT ;  /* 0x000000161d00720c */ /* 0x000fca0003f24070 */
[--C-:B------:R-:W-:Y:S01]  /*5d20*/  @!P6 IMAD.IADD R5, R5, 0x1, -R29.reuse ;  /* 0x000000010505e824 */ /* 0x100fe200078e0a1d */
[C---:B------:R-:W-:Y:S02]  /*5d30*/  ISETP.GT.U32.AND P6, PT, R29.reuse, R24, PT ;  /* 0x000000181d00720c */ /* 0x040fe40003fc4070 */
[----:B------:R-:W-:Y:S01]  /*5d40*/  ISETP.GT.U32.AND P5, PT, R29, R21, PT ;  /* 0x000000151d00720c */ /* 0x000fe20003fa4070 */
[--C-:B------:R-:W-:Y:S02]  /*5d50*/  @!P4 IMAD.IADD R9, R9, 0x1, -R29.reuse ;  /* 0x000000010909c824 */ /* 0x100fe400078e0a1d */
[--C-:B------:R-:W-:Y:S01]  /*5d60*/  @!P2 IMAD.IADD R23, R23, 0x1, -R29.reuse ;  /* 0x000000011717a824 */ /* 0x100fe200078e0a1d */
[----:B------:R-:W-:Y:S01]  /*5d70*/  ISETP.GT.U32.AND P2, PT, R29, R11, PT ;  /* 0x0000000b1d00720c */ /* 0x000fe20003f44070 */
[--C-:B------:R-:W-:Y:S01]  /*5d80*/  @!P0 IMAD.IADD R13, R13, 0x1, -R29.reuse ;  /* 0x000000010d0d8824 */ /* 0x100fe200078e0a1d */
[----:B------:R-:W-:Y:S01]  /*5d90*/  ISETP.GT.U32.AND P3, PT, R29, R8, PT ;  /* 0x000000081d00720c */ /* 0x000fe20003f64070 */
[----:B------:R-:W-:-:S04]  /*5da0*/  @!P1 IMAD.IADD R22, R22, 0x1, -R29 ;  /* 0x0000000116169824 */ /* 0x000fc800078e0a1d */
[--C-:B------:R-:W-:Y:S01]  /*5db0*/  @!P6 IMAD.IADD R24, R24, 0x1, -R29.reuse ;  /* 0x000000011818e824 */ /* 0x100fe200078e0a1d */
[----:B------:R-:W-:Y:S01]  /*5dc0*/  ISETP.GT.U32.AND P6, PT, R29, R2, PT ;  /* 0x000000021d00720c */ /* 0x000fe20003fc4070 */
[----:B------:R-:W-:Y:S01]  /*5dd0*/  @!P5 IMAD.IADD R21, R21, 0x1, -R29 ;  /* 0x000000011515d824 */ /* 0x000fe200078e0a1d */
[C---:B------:R-:W-:Y:S01]  /*5de0*/  ISETP.GT.U32.AND P1, PT, R29.reuse, R10, PT ;  /* 0x0000000a1d00720c */ /* 0x040fe20003f24070 */
[----:B------:R0:W-:Y:S01]  /*5df0*/  STL [R1+0x18c], R5 ;  /* 0x00018c0501007387 */ /* 0x0001e20000100800 */
[----:B------:R-:W-:-:S03]  /*5e00*/  ISETP.GT.U32.AND P5, PT, R29, R9, PT ;  /* 0x000000091d00720c */ /* 0x000fc60003fa4070 */
[----:B------:R1:W-:Y:S01]  /*5e10*/  STL [R1+0x188], R13 ;  /* 0x0001880d01007387 */ /* 0x0003e20000100800 */
[----:B------:R-:W-:-:S03]  /*5e20*/  IMAD.HI.U32 R26, R28, R25, RZ ;  /* 0x000000191c1a7227 */ /* 0x000fc600078e00ff */
[----:B0-----:R-:W4:Y:S02]  /*5e30*/  LDL.LU R5, [R1+0x50] ;  /* 0x0000500001057983 */ /* 0x001f240000300800 */
[--C-:B------:R-:W-:Y:S02]  /*5e40*/  @!P6 IMAD.IADD R2, R2, 0x1, -R29.reuse ;  /* 0x000000010202e824 */ /* 0x100fe400078e0a1d */
[----:B------:R-:W4:Y:S01]  /*5e50*/  LDL.LU R20, [R1+0x138] ;  /* 0x0001380001147983 */ /* 0x000f220000300800 */
[--C-:B------:R-:W-:Y:S02]  /*5e60*/  @!P2 IMAD.IADD R11, R11, 0x1, -R29.reuse ;  /* 0x000000010b0ba824 */ /* 0x100fe400078e0a1d */
[--C-:B------:R-:W-:Y:S01]  /*5e70*/  @!P3 IMAD.IADD R8, R8, 0x1, -R29.reuse ;  /* 0x000000010808b824 */ /* 0x100fe200078e0a1d */
[----:B------:R-:W4:Y:S01]  /*5e80*/  LDL.LU R19, [R1+0x13c] ;  /* 0x00013c0001137983 */ /* 0x000f220000300800 */
[----:B------:R-:W-:Y:S02]  /*5e90*/  IMAD.MOV R26, RZ, RZ, -R26 ;  /* 0x000000ffff1a7224 */ /* 0x000fe400078e0a1a */
[--C-:B------:R-:W-:Y:S01]  /*5ea0*/  @!P1 IMAD.IADD R10, R10, 0x1, -R29.reuse ;  /* 0x000000010a0a9824 */ /* 0x100fe200078e0a1d */
[----:B------:R-:W4:Y:S01]  /*5eb0*/  LDL.LU R18, [R1+0x140] ;  /* 0x0001400001127983 */ /* 0x000f220000300800 */
[----:B------:R-:W-:-:S03]  /*5ec0*/  @!P5 IMAD.IADD R9, R9, 0x1, -R29 ;  /* 0x000000010909d824 */ /* 0x000fc600078e0a1d */
[----:B-1----:R-:W4:Y:S01]  /*5ed0*/  LDL.LU R13, [R1+0x144] ;  /* 0x00014400010d7983 */ /* 0x002f220000300800 */
[----:B------:R-:W-:-:S03]  /*5ee0*/  IMAD R25, R29, R26, R25 ;  /* 0x0000001a1d197224 */ /* 0x000fc600078e0219 */
[----:B------:R0:W-:Y:S04]  /*5ef0*/  STL [R1+0x190], R2 ;  /* 0x0001900201007387 */ /* 0x0001e80000100800 */
[----:B0-----:R-:W4:Y:S01]  /*5f00*/  LDL.LU R2, [R1+0x4c] ;  /* 0x00004c0001027983 */ /* 0x001f220000300800 */
[----:B--2---:R-:W-:-:S03]  /*5f10*/  ISETP.GT.U32.AND P4, PT, R29, R7, PT ;  /* 0x000000071d00720c */ /* 0x004fc60003f84070 */
[----:B------:R0:W-:Y:S04]  /*5f20*/  STL [R1+0x194], R11 ;  /* 0x0001940b01007387 */ /* 0x0001e80000100800 */
[----:B------:R-:W2:Y:S04]  /*5f30*/  LDL.LU R17, [R1+0x114] ;  /* 0x0001140001117983 */ /* 0x000ea80000300800 */
[----:B------:R1:W-:Y:S02]  /*5f40*/  STL [R1+0x198], R10 ;  /* 0x0001980a01007387 */ /* 0x0003e40000100800 */
[----:B------:R-:W-:Y:S01]  /*5f50*/  @!P4 IMAD.IADD R7, R7, 0x1, -R29 ;  /* 0x000000010707c824 */ /* 0x000fe200078e0a1d */
[----:B------:R-:W-:-:S13]  /*5f60*/  ISETP.GT.U32.AND P4, PT, R29, R8, PT ;  /* 0x000000081d00720c */ /* 0x000fda0003f84070 */
[----:B------:R-:W-:Y:S01]  /*5f70*/  @!P4 IMAD.IADD R8, R8, 0x1, -R29 ;  /* 0x000000010808c824 */ /* 0x000fe200078e0a1d */
[----:B---3--:R-:W-:Y:S02]  /*5f80*/  IABS R26, R12 ;  /* 0x0000000c001a7213 */ /* 0x008fe40000000000 */
[----:B------:R-:W3:Y:S04]  /*5f90*/  LDL.LU R12, [R1+0x118] ;  /* 0x00011800010c7983 */ /* 0x000ee80000300800 */
[----:B------:R1:W-:Y:S04]  /*5fa0*/  STL [R1+0x16c], R9 ;  /* 0x00016c0901007387 */ /* 0x0003e80000100800 */
[----:B0-----:R-:W3:Y:S04]  /*5fb0*/  LDL.LU R11, [R1+0x130] ;  /* 0x00013000010b7983 */ /* 0x001ee80000300800 */
[----:B-1----:R-:W3:Y:S04]  /*5fc0*/  LDL.LU R10, [R1+0x134] ;  /* 0x00013400010a7983 */ /* 0x002ee80000300800 */
[----:B------:R0:W-:Y:S04]  /*5fd0*/  STL [R1+0x170], R8 ;  /* 0x0001700801007387 */ /* 0x0001e80000100800 */
[----:B------:R-:W3:Y:S01]  /*5fe0*/  LDL.LU R9, [R1+0x48] ;  /* 0x0000480001097983 */ /* 0x000ee20000300800 */
[----:B------:R-:W-:-:S02]  /*5ff0*/  ISETP.GT.U32.AND P0, PT, R29, R4, PT ;  /* 0x000000041d00720c */ /* 0x000fc40003f04070 */
[C---:B------:R-:W-:Y:S02]  /*6000*/  ISETP.GT.U32.AND P3, PT, R29.reuse, R6, PT ;  /* 0x000000061d00720c */ /* 0x040fe40003f64070 */
[C---:B------:R-:W-:Y:S01]  /*6010*/  ISETP.GT.U32.AND P2, PT, R29.reuse, R23, PT ;  /* 0x000000171d00720c */ /* 0x040fe20003f44070 */
[----:B0-----:R-:W3:Y:S08]  /*6020*/  LDL.LU R8, [R1+0x104] ;  /* 0x0001040001087983 */ /* 0x001ef00000300800 */
[--C-:B------:R-:W-:Y:S01]  /*6030*/  @!P0 IMAD.IADD R4, R4, 0x1, -R29.reuse ;  /* 0x0000000104048824 */ /* 0x100fe200078e0a1d */
[----:B------:R-:W-:Y:S01]  /*6040*/  ISETP.GT.U32.AND P0, PT, R29, R3, PT ;  /* 0x000000031d00720c */ /* 0x000fe20003f04070 */
[----:B------:R-:W-:-:S03]  /*6050*/  @!P3 IMAD.IADD R6, R6, 0x1, -R29 ;  /* 0x000000010606b824 */ /* 0x000fc600078e0a1d */
[----:B------:R-:W-:-:S09]  /*6060*/  ISETP.GT.U32.AND P3, PT, R29, R4, PT ;  /* 0x000000041d00720c */ /* 0x000fd20003f64070 */
[--C-:B------:R-:W-:Y:S01]  /*6070*/  @!P0 IMAD.IADD R3, R3, 0x1, -R29.reuse ;  /* 0x0000000103038824 */ /* 0x100fe200078e0a1d */
[C---:B------:R-:W-:Y:S02]  /*6080*/  ISETP.GT.U32.AND P0, PT, R29.reuse, R24, PT ;  /* 0x000000181d00720c */ /* 0x040fe40003f04070 */
[C---:B------:R-:W-:Y:S02]  /*6090*/  ISETP.GT.U32.AND P1, PT, R29.reuse, R22, PT ;  /* 0x000000161d00720c */ /* 0x040fe40003f24070 */
[----:B------:R-:W-:Y:S01]  /*60a0*/  ISETP.GT.U32.AND P6, PT, R29, R3, PT ;  /* 0x000000031d00720c */ /* 0x000fe20003fc4070 */
[--C-:B------:R-:W-:Y:S02]  /*60b0*/  @!P3 IMAD.IADD R4, R4, 0x1, -R29.reuse ;  /* 0x000000010404b824 */ /* 0x100fe400078e0a1d */
[----:B------:R-:W-:Y:S01]  /*60c0*/  @!P2 IMAD.IADD R23, R23, 0x1, -R29 ;  /* 0x000000011717a824 */ /* 0x000fe200078e0a1d */
[C---:B------:R-:W-:Y:S02]  /*60d0*/  ISETP.GT.U32.AND P5, PT, R29.reuse, R21, PT ;  /* 0x000000151d00720c */ /* 0x040fe40003fa4070 */
[----:B----4-:R-:W-:-:S03]  /*60e0*/  ISETP.GT.U32.AND P2, PT, R29, R20, PT ;  /* 0x000000141d00720c */ /* 0x010fc60003f44070 */
[--C-:B------:R-:W-:Y:S01]  /*60f0*/  @!P0 IMAD.IADD R24, R24, 0x1, -R29.reuse ;  /* 0x0000000118188824 */ /* 0x100fe200078e0a1d */
[C---:B------:R-:W-:Y:S01]  /*6100*/  ISETP.GT.U32.AND P0, PT, R29.reuse, R5, PT ;  /* 0x000000051d00720c */ /* 0x040fe20003f04070 */
[----:B------:R0:W-:Y:S01]  /*6110*/  STL [R1+0x174], R4 ;  /* 0x0001740401007387 */ /* 0x0001e20000100800 */
[--C-:B------:R-:W-:Y:S01]  /*6120*/  @!P1 IMAD.IADD R22, R22, 0x1, -R29.reuse ;  /* 0x0000000116169824 */ /* 0x100fe200078e0a1d */
[----:B------:R-:W-:Y:S01]  /*6130*/  ISETP.GT.U32.AND P1, PT, R29, R19, PT ;  /* 0x000000131d00720c */ /* 0x000fe20003f24070 */
[--C-:B------:R-:W-:Y:S01]  /*6140*/  @!P6 IMAD.IADD R3, R3, 0x1, -R29.reuse ;  /* 0x000000010303e824 */ /* 0x100fe200078e0a1d */
[----:B------:R-:W-:Y:S01]  /*6150*/  ISETP.GT.U32.AND P4, PT, R29, R7, PT ;  /* 0x000000071d00720c */ /* 0x000fe20003f84070 */
[----:B0-----:R-:W4:Y:S07]  /*6160*/  LDL.LU R4, [R1+0x108] ;  /* 0x0001080001047983 */ /* 0x001f2e0000300800 */
[--C-:B------:R-:W-:Y:S01]  /*6170*/  @!P0 IMAD.IADD R5, R5, 0x1, -R29.reuse ;  /* 0x0000000105058824 */ /* 0x100fe200078e0a1d */
[----:B------:R-:W-:Y:S01]  /*6180*/  ISETP.GT.U32.AND P3, PT, R29, R6, PT ;  /* 0x000000061d00720c */ /* 0x000fe20003f64070 */
[----:B------:R-:W-:-:S02]  /*6190*/  @!P2 IMAD.IADD R20, R20, 0x1, -R29 ;  /* 0x000000011414a824 */ /* 0x000fc400078e0a1d */
[--C-:B------:R-:W-:Y:S01]  /*61a0*/  @!P5 IMAD.IADD R21, R21, 0x1, -R29.reuse ;  /* 0x000000011515d824 */ /* 0x100fe200078e0a1d */
[----:B------:R-:W-:Y:S01]  /*61b0*/  ISETP.GT.U32.AND P5, PT, R29, R18, PT ;  /* 0x000000121d00720c */ /* 0x000fe20003fa4070 */
[--C-:B------:R-:W-:Y:S02]  /*61c0*/  @!P1 IMAD.IADD R19, R19, 0x1, -R29.reuse ;  /* 0x0000000113139824 */ /* 0x100fe400078e0a1d */
[----:B------:R-:W-:Y:S01]  /*61d0*/  @!P4 IMAD.IADD R7, R7, 0x1, -R29 ;  /* 0x000000010707c824 */ /* 0x000fe200078e0a1d */
[C---:B------:R-:W-:Y:S01]  /*61e0*/  ISETP.GT.U32.AND P4, PT, R29.reuse, R13, PT ;  /* 0x0000000d1d00720c */ /* 0x040fe20003f84070 */
[----:B------:R-:W-:Y:S01]  /*61f0*/  STL [R1+0x178], R24 ;  /* 0x0001781801007387 */ /* 0x000fe20000100800 */
[----:B--2---:R-:W-:-:S03]  /*6200*/  ISETP.GT.U32.AND P6, PT, R29, R17, PT ;  /* 0x000000111d00720c */ /* 0x004fc60003fc4070 */
[----:B------:R-:W-:Y:S01]  /*6210*/  STL [R1+0x184], R23 ;  /* 0x0001841701007387 */ /* 0x000fe20000100800 */
[----:B------:R-:W-:-:S03]  /*6220*/  @!P3 IMAD.IADD R6, R6, 0x1, -R29 ;  /* 0x000000010606b824 */ /* 0x000fc600078e0a1d */
[--C-:B------:R-:W-:Y:S01]  /*6230*/  @!P5 IMAD.IADD R18, R18, 0x1, -R29.reuse ;  /* 0x000000011212d824 */ /* 0x100fe200078e0a1d */
[----:B------:R-:W-:Y:S05]  /*6240*/  STL [R1+0x148], R22 ;  /* 0x0001481601007387 */ /* 0x000fea0000100800 */
[--C-:B------:R-:W-:Y:S01]  /*6250*/  @!P6 IMAD.IADD R17, R17, 0x1, -R29.reuse ;  /* 0x000000011111e824 */ /* 0x100fe200078e0a1d */
[----:B------:R-:W-:Y:S01]  /*6260*/  ISETP.GT.U32.AND P6, PT, R29, R5, PT ;  /* 0x000000051d00720c */ /* 0x000fe20003fc4070 */
[----:B------:R-:W-:Y:S04]  /*6270*/  STL [R1+0x158], R21 ;  /* 0x0001581501007387 */ /* 0x000fe80000100800 */
[----:B------:R-:W-:Y:S04]  /*6280*/  STL [R1+0x160], R7 ;  /* 0x0001600701007387 */ /* 0x000fe80000100800 */
[----:B------:R0:W-:Y:S04]  /*6290*/  STL [R1+0x168], R3 ;  /* 0x0001680301007387 */ /* 0x0001e80000100800 */
[----:B------:R1:W-:Y:S01]  /*62a0*/  STL [R1+0x164], R6 ;  /* 0x0001640601007387 */ /* 0x0003e20000100800 */
[----:B------:R-:W-:-:S03]  /*62b0*/  @!P6 IMAD.IADD R5, R5, 0x1, -R29 ;  /* 0x000000010505e824 */ /* 0x000fc600078e0a1d */
[----:B0-----:R-:W2:Y:S01]  /*62c0*/  LDL.LU R3, [R1+0x10c] ;  /* 0x00010c0001037983 */ /* 0x001ea20000300800 */
[----:B------:R-:W-:-:S03]  /*62d0*/  @!P4 IMAD.IADD R13, R13, 0x1, -R29 ;  /* 0x000000010d0dc824 */ /* 0x000fc600078e0a1d */
[----:B------:R-:W2:Y:S04]  /*62e0*/  LDL.LU R24, [R1+0x110] ;  /* 0x0001100001187983 */ /* 0x000ea80000300800 */
[----:B------:R-:W2:Y:S04]  /*62f0*/  LDL.LU R21, [R1+0x44] ;  /* 0x0000440001157983 */ /* 0x000ea80000300800 */
[----:B------:R-:W2:Y:S04]  /*6300*/  LDL.LU R7, [R1+0xe0] ;  /* 0x0000e00001077983 */ /* 0x000ea80000300800 */
[----:B-1----:R-:W2:Y:S04]  /*6310*/  LDL.LU R6, [R1+0xe4] ;  /* 0x0000e40001067983 */ /* 0x002ea80000300800 */
[----:B------:R0:W-:Y:S04]  /*6320*/  STL [R1+0x50], R5 ;  /* 0x0000500501007387 */ /* 0x0001e80000100800 */
[----:B0-----:R-:W2:Y:S01]  /*6330*/  LDL.LU R5, [R1+0xe8] ;  /* 0x0000e80001057983 */ /* 0x001ea20000300800 */
[----:B---3--:R-:W-:-:S02]  /*6340*/  ISETP.GT.U32.AND P0, PT, R29, R12, PT ;  /* 0x0000000c1d00720c */ /* 0x008fc40003f04070 */
[C---:B------:R-:W-:Y:S02]  /*6350*/  ISETP.GT.U32.AND P2, PT, R29.reuse, R11, PT ;  /* 0x0000000b1d00720c */ /* 0x040fe40003f44070 */
[----:B------:R-:W-:-:S09]  /*6360*/  ISETP.GT.U32.AND P1, PT, R29, R10, PT ;  /* 0x0000000a1d00720c */ /* 0x000fd20003f24070 */
[--C-:B------:R-:W-:Y:S01]  /*6370*/  @!P0 IMAD.IADD R12, R12, 0x1, -R29.reuse ;  /* 0x000000010c0c8824 */ /* 0x100fe200078e0a1d */
[----:B------:R-:W-:Y:S01]  /*6380*/  ISETP.GT.U32.AND P0, PT, R29, R20, PT ;  /* 0x000000141d00720c */ /* 0x000fe20003f04070 */
[--C-:B------:R-:W-:Y:S01]  /*6390*/  @!P2 IMAD.IADD R11, R11, 0x1, -R29.reuse ;  /* 0x000000010b0ba824 */ /* 0x100fe200078e0a1d */
[C---:B------:R-:W-:Y:S02]  /*63a0*/  ISETP.GT.U32.AND P2, PT, R29.reuse, R19, PT ;  /* 0x000000131d00720c */ /* 0x040fe40003f44070 */
[C---:B------:R-:W-:Y:S01]  /*63b0*/  ISETP.GT.U32.AND P5, PT, R29.reuse, R9, PT ;  /* 0x000000091d00720c */ /* 0x040fe20003fa4070 */
[----:B------:R-:W-:Y:S01]  /*63c0*/  @!P1 IMAD.IADD R10, R10, 0x1, -R29 ;  /* 0x000000010a0a9824 */ /* 0x000fe200078e0a1d */
[----:B------:R-:W-:-:S07]  /*63d0*/  ISETP.GT.U32.AND P1, PT, R29, R18, PT ;  /* 0x000000121d00720c */ /* 0x000fce0003f24070 */
[----:B------:R-:W-:-:S05]  /*63e0*/  @!P0 IMAD.IADD R20, R20, 0x1, -R29 ;  /* 0x0000000114148824 */ /* 0x000fca00078e0a1d */
[----:B------:R0:W-:Y:S01]  /*63f0*/  STL [R1+0x138], R20 ;  /* 0x0001381401007387 */ /* 0x0001e20000100800 */
[----:B------:R-:W-:-:S03]  /*6400*/  @!P2 IMAD.IADD R19, R19, 0x1, -R29 ;  /* 0x000000011313a824 */ /* 0x000fc600078e0a1d */
[----:B------:R-:W3:Y:S01]  /*6410*/  LDL.LU R23, [R1+0x100] ;  /* 0x0001000001177983 */ /* 0x000ee20000300800 */
[--C-:B------:R-:W-:Y:S01]  /*6420*/  @!P5 IMAD.IADD R9, R9, 0x1, -R29.reuse ;  /* 0x000000010909d824 */ /* 0x100fe200078e0a1d */
[----:B------:R-:W-:Y:S01]  /*6430*/  ISETP.GT.U32.AND P5, PT, R29, R13, PT ;  /* 0x0000000d1d00720c */ /* 0x000fe20003fa4070 */
[--C-:B------:R-:W-:Y:S01]  /*6440*/  @!P1 IMAD.IADD R18, R18, 0x1, -R29.reuse ;  /* 0x0000000112129824 */ /* 0x100fe200078e0a1d */
[----:B------:R1:W-:Y:S04]  /*6450*/  STL [R1+0x13c], R19 ;  /* 0x00013c1301007387 */ /* 0x0003e80000100800 */
[----:B------:R-:W3:Y:S04]  /*6460*/  LDL.LU R22, [R1+0x40] ;  /* 0x0000400001167983 */ /* 0x000ee80000300800 */
[----:B------:R1:W-:Y:S04]  /*6470*/  STL [R1+0x140], R18 ;  /* 0x0001401201007387 */ /* 0x0003e80000100800 */
[----:B0-----:R-:W3:Y:S01]  /*6480*/  LDL.LU R20, [R1+0xd0] ;  /* 0x0000d00001147983 */ /* 0x001ee20000300800 */
[----:B------:R-:W-:-:S03]  /*6490*/  @!P5 IMAD.IADD R13, R13, 0x1, -R29 ;  /* 0x000000010d0dd824 */ /* 0x000fc600078e0a1d */
[----:B-1----:R-:W3:Y:S04]  /*64a0*/  LDL.LU R19, [R1+0xd4] ;  /* 0x0000d40001137983 */ /* 0x002ee80000300800 */
[----:B------:R0:W-:Y:S04]  /*64b0*/  STL [R1+0x144], R13 ;  /* 0x0001440d01007387 */ /* 0x0001e80000100800 */
[----:B------:R-:W3:Y:S01]  /*64c0*/  LDL.LU R18, [R1+0xd8] ;  /* 0x0000d80001127983 */ /* 0x000ee20000300800 */
[C---:B------:R-:W-:Y:S02]  /*64d0*/  ISETP.GT.U32.AND P3, PT, R29.reuse, R2, PT ;  /* 0x000000021d00720c */ /* 0x040fe40003f64070 */
[----:B------:R-:W-:-:S02]  /*64e0*/  ISETP.GT.U32.AND P4, PT, R29, R8, PT ;  /* 0x000000081d00720c */ /* 0x000fc40003f84070 */
[C---:B------:R-:W-:Y:S01]  /*64f0*/  ISETP.GT.U32.AND P0, PT, R29.reuse, R12, PT ;  /* 0x0000000c1d00720c */ /* 0x040fe20003f04070 */
[----:B0-----:R-:W3:Y:S08]  /*6500*/  LDL.LU R13, [R1+0xdc] ;  /* 0x0000dc00010d7983 */ /* 0x001ef00000300800 */
[--C-:B------:R-:W-:Y:S01]  /*6510*/  @!P3 IMAD.IADD R2, R2, 0x1, -R29.reuse ;  /* 0x000000010202b824 */ /* 0x100fe200078e0a1d */
[C---:B----4-:R-:W-:Y:S01]  /*6520*/  ISETP.GT.U32.AND P3, PT, R29.reuse, R4, PT ;  /* 0x000000041d00720c */ /* 0x050fe20003f64070 */
[----:B------:R-:W-:Y:S01]  /*6530*/  @!P4 IMAD.IADD R8, R8, 0x1, -R29 ;  /* 0x000000010808c824 */ /* 0x000fe200078e0a1d */
[----:B------:R-:W-:-:S02]  /*6540*/  ISETP.GT.U32.AND P2, PT, R29, R11, PT ;  /* 0x0000000b1d00720c */ /* 0x000fc40003f44070 */
[----:B------:R-:W-:-:S09]  /*6550*/  ISETP.GT.U32.AND P4, PT, R29, R2, PT ;  /* 0x000000021d00720c */ /* 0x000fd20003f84070 */
[----:B------:R-:W-:Y:S01]  /*6560*/  @!P3 IMAD.IADD R4, R4, 0x1, -R29 ;  /* 0x000000010404b824 */ /* 0x000fe200078e0a1d */
[----:B------:R-:W-:-:S04]  /*6570*/  ISETP.GT.U32.AND P3, PT, R29, R17, PT ;  /* 0x000000111d00720c */ /* 0x000fc80003f64070 */
[C---:B------:R-:W-:Y:S02]  /*6580*/  ISETP.GT.U32.AND P6, PT, R29.reuse, R4, PT ;  /* 0x000000041d00720c */ /* 0x040fe40003fc4070 */
[----:B------:R-:W-:Y:S01]  /*6590*/  ISETP.GT.U32.AND P1, PT, R29, R10, PT ;  /* 0x0000000a1d00720c */ /* 0x000fe20003f24070 */
[----:B------:R-:W-:-:S06]  /*65a0*/  @!P4 IMAD.IADD R2, R2, 0x1, -R29 ;  /* 0x000000010202c824 */ /* 0x000fcc00078e0a1d */
[--C-:B------:R-:W-:Y:S02]  /*65b0*/  @!P3 IMAD.IADD R17, R17, 0x1, -R29.reuse ;  /* 0x000000011111b824 */ /* 0x100fe400078e0a1d */
[--C-:B------:R-:W-:Y:S02]  /*65c0*/  @!P0 IMAD.IADD R12, R12, 0x1, -R29.reuse ;  /* 0x000000010c0c8824 */ /* 0x100fe400078e0a1d */
[--C-:B------:R-:W-:Y:S01]  /*65d0*/  @!P2 IMAD.IADD R11, R11, 0x1, -R29.reuse ;  /* 0x000000010b0ba824 */ /* 0x100fe200078e0a1d */
[----:B------:R0:W-:Y:S01]  /*65e0*/  STL [R1+0x4c], R2 ;  /* 0x00004c0201007387 */ /* 0x0001e20000100800 */
[C---:B------:R-:W-:Y:S01]  /*65f0*/  ISETP.GT.U32.AND P5, PT, R29.reuse, R9, PT ;  /* 0x000000091d00720c */ /* 0x040fe20003fa4070 */
[--C-:B------:R-:W-:Y:S02]  /*6600*/  @!P6 IMAD.IADD R4, R4, 0x1, -R29.reuse ;  /* 0x000000010404e824 */ /* 0x100fe400078e0a1d */
[----:B------:R-:W-:Y:S01]  /*6610*/  @!P1 IMAD.IADD R10, R10, 0x1, -R29 ;  /* 0x000000010a0a9824 */ /* 0x000fe200078e0a1d */
[----:B0-----:R-:W4:Y:S01]  /*6620*/  LDL.LU R2, [R1+0xbc] ;  /* 0x0000bc0001027983 */ /* 0x001f220000300800 */
[----:B--2---:R-:W-:-:S02]  /*6630*/  ISETP.GT.U32.AND P3, PT, R29, R3, PT ;  /* 0x000000031d00720c */ /* 0x004fc40003f64070 */
[C---:B------:R-:W-:Y:S02]  /*6640*/  ISETP.GT.U32.AND P0, PT, R29.reuse, R24, PT ;  /* 0x000000181d00720c */ /* 0x040fe40003f04070 */
[----:B------:R-:W-:-:S09]  /*6650*/  ISETP.GT.U32.AND P2, PT, R29, R21, PT ;  /* 0x000000151d00720c */ /* 0x000fd20003f44070 */
[--C-:B------:R-:W-:Y:S01]  /*6660*/  @!P3 IMAD.IADD R3, R3, 0x1, -R29.reuse ;  /* 0x000000010303b824 */ /* 0x100fe200078e0a1d */
[C---:B------:R-:W-:Y:S02]  /*6670*/  ISETP.GT.U32.AND P1, PT, R29.reuse, R7, PT ;  /* 0x000000071d00720c */ /* 0x040fe40003f24070 */
[----:B------:R-:W-:Y:S01]  /*6680*/  ISETP.GT.U32.AND P4, PT, R29, R8, PT ;  /* 0x000000081d00720c */ /* 0x000fe20003f84070 */
[--C-:B------:R-:W-:Y:S02]  /*6690*/  @!P0 IMAD.IADD R24, R24, 0x1, -R29.reuse ;  /* 0x0000000118188824 */ /* 0x100fe400078e0a1d */
[--C-:B------:R-:W-:Y:S02]  /*66a0*/  @!P2 IMAD.IADD R21, R21, 0x1, -R29.reuse ;  /* 0x000000011515a824 */ /* 0x100fe400078e0a1d */
[--C-:B------:R-:W-:Y:S01]  /*66b0*/  @!P5 IMAD.IADD R9, R9, 0x1, -R29.reuse ;  /* 0x000000010909d824 */ /* 0x100fe200078e0a1d */
[----:B------:R-:W-:Y:S01]  /*66c0*/  ISETP.GT.U32.AND P5, PT, R29, R6, PT ;  /* 0x000000061d00720c */ /* 0x000fe20003fa4070 */
[----:B------:R-:W-:Y:S04]  /*66d0*/  STL [R1+0x114], R17 ;  /* 0x0001141101007387 */ /* 0x000fe80000100800 */
[--C-:B------:R-:W-:Y:S01]  /*66e0*/  @!P1 IMAD.IADD R7, R7, 0x1, -R29.reuse ;  /* 0x0000000107079824 */ /* 0x100fe200078e0a1d */
[----:B------:R-:W-:Y:S01]  /*66f0*/  STL [R1+0x118], R12 ;  /* 0x0001180c01007387 */ /* 0x000fe20000100800 */
[----:B------:R-:W-:-:S03]  /*6700*/  @!P4 IMAD.IADD R8, R8, 0x1, -R29 ;  /* 0x000000010808c824 */ /* 0x000fc600078e0a1d */
[----:B------:R-:W-:Y:S04]  /*6710*/  STL [R1+0x130], R11 ;  /* 0x0001300b01007387 */ /* 0x000fe80000100800 */
[----:B------:R-:W-:Y:S04]  /*6720*/  STL [R1+0x134], R10 ;  /* 0x0001340a01007387 */ /* 0x000fe80000100800 */
[----:B------:R-:W-:Y:S01]  /*6730*/  STL [R1+0x48], R9 ;  /* 0x0000480901007387 */ /* 0x000fe20000100800 */
[----:B------:R-:W-:-:S03]  /*6740*/  @!P5 IMAD.IADD R6, R6, 0x1, -R29 ;  /* 0x000000010606d824 */ /* 0x000fc600078e0a1d */
[----:B------:R0:W-:Y:S04]  /*6750*/  STL [R1+0x108], R4 ;  /* 0x0001080401007387 */ /* 0x0001e80000100800 */
[----:B------:R1:W-:Y:S04]  /*6760*/  STL [R1+0x104], R8 ;  /* 0x0001040801007387 */ /* 0x0003e80000100800 */
[----:B0-----:R-:W2:Y:S04]  /*6770*/  LDL R4, [R1+0x27fc] ;  /* 0x0027fc0001047983 */ /* 0x001ea80000100800 */
[----:B------:R-:W2:Y:S04]  /*6780*/  LDL.LU R12, [R1+0xc0] ;  /* 0x0000c000010c7983 */ /* 0x000ea80000300800 */
[----:B------:R-:W2:Y:S04]  /*6790*/  LDL.LU R11, [R1+0xc4] ;  /* 0x0000c400010b7983 */ /* 0x000ea80000300800 */
[----:B------:R-:W2:Y:S04]  /*67a0*/  LDL.LU R10, [R1+0xc8] ;  /* 0x0000c800010a7983 */ /* 0x000ea80000300800 */
[----:B------:R-:W2:Y:S04]  /*67b0*/  LDL.LU R9, [R1+0xcc] ;  /* 0x0000cc0001097983 */ /* 0x000ea80000300800 */
[----:B-1----:R-:W2:Y:S01]  /*67c0*/  LDL.LU R8, [R1+0xa8] ;  /* 0x0000a80001087983 */ /* 0x002ea20000300800 */
[----:B---3--:R-:W-:-:S02]  /*67d0*/  ISETP.GT.U32.AND P6, PT, R29, R23, PT ;  /* 0x000000171d00720c */ /* 0x008fc40003fc4070 */
[C---:B------:R-:W-:Y:S02]  /*67e0*/  ISETP.GT.U32.AND P3, PT, R29.reuse, R22, PT ;  /* 0x000000161d00720c */ /* 0x040fe40003f64070 */
[C---:B------:R-:W-:Y:S02]  /*67f0*/  ISETP.GT.U32.AND P0, PT, R29.reuse, R20, PT ;  /* 0x000000141d00720c */ /* 0x040fe40003f04070 */
[----:B------:R-:W-:-:S07]  /*6800*/  ISETP.GT.U32.AND P2, PT, R29, R19, PT ;  /* 0x000000131d00720c */ /* 0x000fce0003f44070 */
[--C-:B------:R-:W-:Y:S01]  /*6810*/  @!P6 IMAD.IADD R23, R23, 0x1, -R29.reuse ;  /* 0x000000011717e824 */ /* 0x100fe200078e0a1d */
[C---:B------:R-:W-:Y:S01]  /*6820*/  ISETP.GT.U32.AND P6, PT, R29.reuse, R3, PT ;  /* 0x000000031d00720c */ /* 0x040fe20003fc4070 */
[--C-:B------:R-:W-:Y:S01]  /*6830*/  @!P3 IMAD.IADD R22, R22, 0x1, -R29.reuse ;  /* 0x000000011616b824 */ /* 0x100fe200078e0a1d */
[C---:B------:R-:W-:Y:S02]  /*6840*/  ISETP.GT.U32.AND P3, PT, R29.reuse, R24, PT ;  /* 0x000000181d00720c */ /* 0x040fe40003f64070 */
[C---:B------:R-:W-:Y:S01]  /*6850*/  ISETP.GT.U32.AND P1, PT, R29.reuse, R18, PT ;  /* 0x000000121d00720c */ /* 0x040fe20003f24070 */
[--C-:B------:R-:W-:Y:S01]  /*6860*/  @!P0 IMAD.IADD R20, R20, 0x1, -R29.reuse ;  /* 0x0000000114148824 */ /* 0x100fe200078e0a1d */
[----:B------:R-:W-:Y:S01]  /*6870*/  ISETP.GT.U32.AND P0, PT, R29, R21, PT ;  /* 0x000000151d00720c */ /* 0x000fe20003f04070 */
[----:B------:R-:W-:Y:S01]  /*6880*/  @!P2 IMAD.IADD R19, R19, 0x1, -R29 ;  /* 0x000000011313a824 */ /* 0x000fe200078e0a1d */
[----:B------:R-:W-:-:S05]  /*6890*/  ISETP.GT.U32.AND P2, PT, R29, R7, PT ;  /* 0x000000071d00720c */ /* 0x000fca0003f44070 */
[--C-:B------:R-:W-:Y:S02]  /*68a0*/  @!P6 IMAD.IADD R3, R3, 0x1, -R29.reuse ;  /* 0x000000010303e824 */ /* 0x100fe400078e0a1d */
[--C-:B------:R-:W-:Y:S02]  /*68b0*/  @!P3 IMAD.IADD R24, R24, 0x1, -R29.reuse ;  /* 0x000000011818b824 */ /* 0x100fe400078e0a1d */
[--C-:B------:R-:W-:Y:S01]  /*68c0*/  @!P1 IMAD.IADD R18, R18, 0x1, -R29.reuse ;  /* 0x0000000112129824 */ /* 0x100fe200078e0a1d */
[----:B------:R-:W-:Y:S01]  /*68d0*/  ISETP.GT.U32.AND P1, PT, R29, R6, PT ;  /* 0x000000061d00720c */ /* 0x000fe20003f24070 */
[----:B------:R0:W-:Y:S01]  /*68e0*/  STL [R1+0x10c], R3 ;  /* 0x00010c0301007387 */ /* 0x0001e20000100800 */
[--C-:B------:R-:W-:Y:S02]  /*68f0*/  @!P0 IMAD.IADD R21, R21, 0x1, -R29.reuse ;  /* 0x0000000115158824 */ /* 0x100fe400078e0a1d */
[--C-:B------:R-:W-:Y:S01]  /*6900*/  @!P2 IMAD.IADD R7, R7, 0x1, -R29.reuse ;  /* 0x000000010707a824 */ /* 0x100fe200078e0a1d */
[----:B0-----:R-:W3:Y:S04]  /*6910*/  LDL.LU R3, [R1+0xac] ;  /* 0x0000ac0001037983 */ /* 0x001ee80000300800 */
[----:B------:R-:W-:Y:S04]  /*6920*/  STL [R1+0x110], R24 ;  /* 0x0001101801007387 */ /* 0x000fe80000100800 */
[----:B------:R-:W3:Y:S04]  /*6930*/  LDL.LU R16, [R1+0xb0] ;  /* 0x0000b00001107983 */ /* 0x000ee80000300800 */
[----:B------:R0:W-:Y:S04]  /*6940*/  STL [R1+0x44], R21 ;  /* 0x0000441501007387 */ /* 0x0001e80000100800 */
[----:B------:R-:W3:Y:S01]  /*6950*/  LDL.LU R17, [R1+0xb4] ;  /* 0x0000b40001117983 */ /* 0x000ee20000300800 */
[----:B------:R-:W-:-:S03]  /*6960*/  @!P1 IMAD.IADD R6, R6, 0x1, -R29 ;  /* 0x0000000106069824 */ /* 0x000fc600078e0a1d */
[----:B------:R1:W-:Y:S04]  /*6970*/  STL [R1+0xe0], R7 ;  /* 0x0000e00701007387 */ /* 0x0003e80000100800 */
[----:B0-----:R-:W3:Y:S04]  /*6980*/  LDL.LU R21, [R1+0xb8] ;  /* 0x0000b80001157983 */ /* 0x001ee80000300800 */
[----:B-1----:R-:W3:Y:S04]  /*6990*/  LDL.LU R7, [R1+0x94] ;  /* 0x0000940001077983 */ /* 0x002ee80000300800 */
[----:B------:R0:W-:Y:S04]  /*69a0*/  STL [R1+0xe4], R6 ;  /* 0x0000e40601007387 */ /* 0x0001e80000100800 */
[----:B0-----:R-:W3:Y:S01]  /*69b0*/  LDL.LU R6, [R1+0x98] ;  /* 0x0000980001067983 */ /* 0x001ee20000300800 */
[----:B------:R-:W-:-:S02]  /*69c0*/  ISETP.GT.U32.AND P4, PT, R29, R5, PT ;  /* 0x000000051d00720c */ /* 0x000fc40003f84070 */
[----:B------:R-:W-:-:S11]  /*69d0*/  ISETP.GT.U32.AND P5, PT, R29, R13, PT ;  /* 0x0000000d1d00720c */ /* 0x000fd60003fa4070 */
[--C-:B------:R-:W-:Y:S01]  /*69e0*/  @!P4 IMAD.IADD R5, R5, 0x1, -R29.reuse ;  /* 0x000000010505c824 */ /* 0x100fe200078e0a1d */
[----:B----4-:R-:W-:Y:S01]  /*69f0*/  ISETP.GT.U32.AND P4, PT, R29, R2, PT ;  /* 0x000000021d00720c */ /* 0x010fe20003f84070 */
[----:B------:R-:W-:-:S03]  /*6a00*/  @!P5 IMAD.IADD R13, R13, 0x1, -R29 ;  /* 0x000000010d0dd824 */ /* 0x000fc600078e0a1d */
[C---:B------:R-:W-:Y:S02]  /*6a10*/  ISETP.GT.U32.AND P5, PT, R29.reuse, R5, PT ;  /* 0x000000051d00720c */ /* 0x040fe40003fa4070 */
[----:B------:R-:W-:-:S07]  /*6a20*/  ISETP.GT.U32.AND P3, PT, R29, R22, PT ;  /* 0x000000161d00720c */ /* 0x000fce0003f64070 */
[--C-:B------:R-:W-:Y:S01]  /*6a30*/  @!P4 IMAD.IADD R2, R2, 0x1, -R29.reuse ;  /* 0x000000010202c824 */ /* 0x100fe200078e0a1d */
[C---:B------:R-:W-:Y:S01]  /*6a40*/  ISETP.GT.U32.AND P4, PT, R29.reuse, R23, PT ;  /* 0x000000171d00720c */ /* 0x040fe20003f84070 */
[----:B------:R-:W-:Y:S01]  /*6a50*/  IMAD.HI.U32 R27, R28, R26, RZ ;  /* 0x0000001a1c1b7227 */ /* 0x000fe200078e00ff */
[C---:B------:R-:W-:Y:S02]  /*6a60*/  ISETP.GT.U32.AND P0, PT, R29.reuse, R20, PT ;  /* 0x000000141d00720c */ /* 0x040fe40003f04070 */
[C---:B------:R-:W-:Y:S02]  /*6a70*/  ISETP.GT.U32.AND P6, PT, R29.reuse, R2, PT ;  /* 0x000000021d00720c */ /* 0x040fe40003fc4070 */
[----:B------:R-:W-:Y:S01]  /*6a80*/  ISETP.GT.U32.AND P2, PT, R29, R19, PT ;  /* 0x000000131d00720c */ /* 0x000fe20003f44070 */
[----:B------:R-:W-:Y:S02]  /*6a90*/  @!P5 IMAD.IADD R5, R5, 0x1, -R29 ;  /* 0x000000010505d824 */ /* 0x000fe400078e0a1d */
[----:B------:R-:W-:-:S02]  /*6aa0*/  IMAD.MOV R27, RZ, RZ, -R27 ;  /* 0x000000ffff1b7224 */ /* 0x000fc400078e0a1b */
[--C-:B------:R-:W-:Y:S02]  /*6ab0*/  @!P3 IMAD.IADD R22, R22, 0x1, -R29.reuse ;  /* 0x000000011616b824 */ /* 0x100fe400078e0a1d */
[--C-:B------:R-:W-:Y:S01]  /*6ac0*/  @!P4 IMAD.IADD R23, R23, 0x1, -R29.reuse ;  /* 0x000000011717c824 */ /* 0x100fe200078e0a1d */
[----:B------:R0:W-:Y:S01]  /*6ad0*/  STL [R1+0xe8], R5 ;  /* 0x0000e80501007387 */ /* 0x0001e20000100800 */
[C---:B------:R-:W-:Y:S01]  /*6ae0*/  IMAD R26, R29.reuse, R27, R26 ;  /* 0x0000001b1d1a7224 */ /* 0x040fe200078e021a */
[----:B------:R-:W-:Y:S01]  /*6af0*/  ISETP.GT.U32.AND P1, PT, R29, R18, PT ;  /* 0x000000121d00720c */ /* 0x000fe20003f24070 */
[--C-:B------:R-:W-:Y:S02]  /*6b00*/  @!P0 IMAD.IADD R20, R20, 0x1, -R29.reuse ;  /* 0x0000000114148824 */ /* 0x100fe400078e0a1d */
[--C-:B------:R-:W-:Y:S01]  /*6b10*/  @!P6 IMAD.IADD R2, R2, 0x1, -R29.reuse ;  /* 0x000000010202e824 */ /* 0x100fe200078e0a1d */
[----:B0-----:R-:W4:Y:S01]  /*6b20*/  LDL.LU R5, [R1+0x9c] ;  /* 0x00009c0001057983 */ /* 0x001f220000300800 */
[----:B------:R-:W-:Y:S01]  /*6b30*/  @!P2 IMAD.IADD R19, R19, 0x1, -R29 ;  /* 0x000000011313a824 */ /* 0x000fe200078e0a1d */
[----:B--2---:R-:W-:-:S02]  /*6b40*/  IABS R27, R4 ;  /* 0x00000004001b7213 */ /* 0x004fc40000000000 */
[----:B------:R-:W2:Y:S01]  /*6b50*/  LDL.LU R4, [R1+0xa0] ;  /* 0x0000a00001047983 */ /* 0x000ea20000300800 */
[C---:B------:R-:W-:Y:S02]  /*6b60*/  ISETP.GT.U32.AND P4, PT, R29.reuse, R12, PT ;  /* 0x0000000c1d00720c */ /* 0x040fe40003f84070 */
[C---:B------:R-:W-:Y:S02]  /*6b70*/  ISETP.GT.U32.AND P3, PT, R29.reuse, R11, PT ;  /* 0x0000000b1d00720c */ /* 0x040fe40003f64070 */
[C---:B------:R-:W-:Y:S02]  /*6b80*/  ISETP.GT.U32.AND P0, PT, R29.reuse, R10, PT ;  /* 0x0000000a1d00720c */ /* 0x040fe40003f04070 */
[----:B------:R-:W-:-:S07]  /*6b90*/  ISETP.GT.U32.AND P2, PT, R29, R9, PT ;  /* 0x000000091d00720c */ /* 0x000fce0003f44070 */
[--C-:B------:R-:W-:Y:S01]  /*6ba0*/  @!P4 IMAD.IADD R12, R12, 0x1, -R29.reuse ;  /* 0x000000010c0cc824 */ /* 0x100fe200078e0a1d */
[----:B------:R-:W-:Y:S01]  /*6bb0*/  ISETP.GT.U32.AND P5, PT, R29, R13, PT ;  /* 0x0000000d1d00720c */ /* 0x000fe20003fa4070 */
[--C-:B------:R-:W-:Y:S02]  /*6bc0*/  @!P3 IMAD.IADD R11, R11, 0x1, -R29.reuse ;  /* 0x000000010b0bb824 */ /* 0x100fe400078e0a1d */
[--C-:B------:R-:W-:Y:S01]  /*6bd0*/  @!P1 IMAD.IADD R18, R18, 0x1, -R29.reuse ;  /* 0x0000000112129824 */ /* 0x100fe200078e0a1d */
[----:B------:R-:W-:Y:S01]  /*6be0*/  ISETP.GT.U32.AND P1, PT, R29, R8, PT ;  /* 0x000000081d00720c */ /* 0x000fe20003f24070 */
[--C-:B------:R-:W-:Y:S01]  /*6bf0*/  @!P0 IMAD.IADD R10, R10, 0x1, -R29.reuse ;  /* 0x000000010a0a8824 */ /* 0x100fe200078e0a1d */
[----:B------:R-:W-:Y:S01]  /*6c00*/  STL [R1+0x100], R23 ;  /* 0x0001001701007387 */ /* 0x000fe20000100800 */
[----:B------:R-:W-:-:S03]  /*6c10*/  @!P2 IMAD.IADD R9, R9, 0x1, -R29 ;  /* 0x000000010909a824 */ /* 0x000fc600078e0a1d */
[----:B------:R-:W-:Y:S03]  /*6c20*/  STL [R1+0x40], R22 ;  /* 0x0000401601007387 */ /* 0x000fe60000100800 */
[--C-:B------:R-:W-:Y:S01]  /*6c30*/  @!P5 IMAD.IADD R13, R13, 0x1, -R29.reuse ;  /* 0x000000010d0dd824 */ /* 0x100fe200078e0a1d */
[----:B------:R-:W-:Y:S04]  /*6c40*/  STL [R1+0xd0], R20 ;  /* 0x0000d01401007387 */ /* 0x000fe80000100800 */
[----:B------:R-:W-:Y:S01]  /*6c50*/  STL [R1+0xd4], R19 ;  /* 0x0000d41301007387 */ /* 0x000fe20000100800 */
[----:B------:R-:W-:-:S03]  /*6c60*/  @!P1 IMAD.IADD R8, R8, 0x1, -R29 ;  /* 0x0000000108089824 */ /* 0x000fc600078e0a1d */
[----:B------:R-:W-:Y:S04]  /*6c70*/  STL [R1+0xd8], R18 ;  /* 0x0000d81201007387 */ /* 0x000fe80000100800 */
[----:B------:R0:W-:Y:S04]  /*6c80*/  STL [R1+0xbc], R2 ;  /* 0x0000bc0201007387 */ /* 0x0001e80000100800 */
[----:B------:R1:W-:Y:S04]  /*6c90*/  STL [R1+0xdc], R13 ;  /* 0x0000dc0d01007387 */ /* 0x0003e80000100800 */
[----:B0-----:R-:W4:Y:S04]  /*6ca0*/  LDL.LU R2, [R1+0xa4] ;  /* 0x0000a40001027983 */ /* 0x001f280000300800 */
[----:B------:R-:W4:Y:S04]  /*6cb0*/  LDL.LU R24, [R1+0x84] ;  /* 0x0000840001187983 */ /* 0x000f280000300800 */
[----:B------:R-:W4:Y:S04]  /*6cc0*/  LDL.LU R23, [R1+0x88] ;  /* 0x0000880001177983 */ /* 0x000f280000300800 */
[----:B------:R-:W4:Y:S04]  /*6cd0*/  LDL.LU R22, [R1+0x8c] ;  /* 0x00008c0001167983 */ /* 0x000f280000300800 */
[----:B-1----:R-:W4:Y:S01]  /*6ce0*/  LDL.LU R13, [R1+0x90] ;  /* 0x00009000010d7983 */ /* 0x002f220000300800 */
[----:B---3--:R-:W-:-:S02]  /*6cf0*/  ISETP.GT.U32.AND P6, PT, R29, R16, PT ;  /* 0x000000101d00720c */ /* 0x008fc40003fc4070 */
[C---:B------:R-:W-:Y:S02]  /*6d00*/  ISETP.GT.U32.AND P4, PT, R29.reuse, R17, PT ;  /* 0x000000111d00720c */ /* 0x040fe40003f84070 */
[----:B------:R-:W-:-:S09]  /*6d10*/  ISETP.GT.U32.AND P3, PT, R29, R21, PT ;  /* 0x000000151d00720c */ /* 0x000fd20003f64070 */
[--C-:B------:R-:W-:Y:S01]  /*6d20*/  @!P6 IMAD.IADD R16, R16, 0x1, -R29.reuse ;  /* 0x000000011010e824 */ /* 0x100fe200078e0a1d */
[C---:B------:R-:W-:Y:S02]  /*6d30*/  ISETP.GT.U32.AND P6, PT, R29.reuse, R12, PT ;  /* 0x0000000c1d00720c */ /* 0x040fe40003fc4070 */
[----:B------:R-:W-:Y:S01]  /*6d40*/  ISETP.GT.U32.AND P0, PT, R29, R7, PT ;  /* 0x000000071d00720c */ /* 0x000fe20003f04070 */
[--C-:B------:R-:W-:Y:S01]  /*6d50*/  @!P4 IMAD.IADD R17, R17, 0x1, -R29.reuse ;  /* 0x000000011111c824 */ /* 0x100fe200078e0a1d */
[----:B------:R-:W-:Y:S01]  /*6d60*/  ISETP.GT.U32.AND P4, PT, R29, R11, PT ;  /* 0x0000000b1d00720c */ /* 0x000fe20003f84070 */
[----:B------:R-:W-:Y:S01]  /*6d70*/  @!P3 IMAD.IADD R21, R21, 0x1, -R29 ;  /* 0x000000011515b824 */ /* 0x000fe200078e0a1d */
[C---:B------:R-:W-:Y:S02]  /*6d80*/  ISETP.GT.U32.AND P3, PT, R29.reuse, R10, PT ;  /* 0x0000000a1d00720c */ /* 0x040fe40003f64070 */
[----:B------:R-:W-:-:S07]  /*6d90*/  ISETP.GT.U32.AND P2, PT, R29, R6, PT ;  /* 0x000000061d00720c */ /* 0x000fce0003f44070 */
[--C-:B------:R-:W-:Y:S01]  /*6da0*/  @!P0 IMAD.IADD R7, R7, 0x1, -R29.reuse ;  /* 0x0000000107078824 */ /* 0x100fe200078e0a1d */
[----:B------:R-:W-:Y:S01]  /*6db0*/  ISETP.GT.U32.AND P0, PT, R29, R9, PT ;  /* 0x000000091d00720c */ /* 0x000fe20003f04070 */
[--C-:B------:R-:W-:Y:S02]  /*6dc0*/  @!P6 IMAD.IADD R12, R12, 0x1, -R29.reuse ;  /* 0x000000010c0ce824 */ /* 0x100fe400078e0a1d */
[----:B------:R-:W-:-:S03]  /*6dd0*/  @!P4 IMAD.IADD R11, R11, 0x1, -R29 ;  /* 0x000000010b0bc824 */ /* 0x000fc600078e0a1d */
[----:B------:R0:W-:Y:S01]  /*6de0*/  STL [R1+0xc0], R12 ;  /* 0x0000c00c01007387 */ /* 0x0001e20000100800 */
[--C-:B------:R-:W-:Y:S01]  /*6df0*/  @!P2 IMAD.IADD R6, R6, 0x1, -R29.reuse ;  /* 0x000000010606a824 */ /* 0x100fe200078e0a1d */
[----:B------:R-:W-:Y:S01]  /*6e00*/  ISETP.GT.U32.AND P2, PT, R29, R8, PT ;  /* 0x000000081d00720c */ /* 0x000fe20003f44070 */
[--C-:B------:R-:W-:Y:S01]  /*6e10*/  @!P3 IMAD.IADD R10, R10, 0x1, -R29.reuse ;  /* 0x000000010a0ab824 */ /* 0x100fe200078e0a1d */
[----:B0-----:R-:W3:Y:S04]  /*6e20*/  LDL.LU R12, [R1+0x1a8] ;  /* 0x0001a800010c7983 */ /* 0x001ee80000300800 */
[----:B------:R-:W3:Y:S04]  /*6e30*/  LDL.LU R20, [R1+0x78] ;  /* 0x0000780001147983 */ /* 0x000ee80000300800 */
[----:B------:R0:W-:Y:S01]  /*6e40*/  STL [R1+0xc4], R11 ;  /* 0x0000c40b01007387 */ /* 0x0001e20000100800 */
[----:B------:R-:W-:-:S03]  /*6e50*/  @!P0 IMAD.IADD R9, R9, 0x1, -R29 ;  /* 0x0000000109098824 */ /* 0x000fc600078e0a1d */
[----:B------:R-:W3:Y:S01]  /*6e60*/  LDL.LU R19, [R1+0x7c] ;  /* 0x00007c0001137983 */ /* 0x000ee20000300800 */
[----:B------:R-:W-:-:S03]  /*6e70*/  @!P2 IMAD.IADD R8, R8, 0x1, -R29 ;  /* 0x000000010808a824 */ /* 0x000fc600078e0a1d */
[----:B------:R-:W-:Y:S04]  /*6e80*/  STL [R1+0xc8], R10 ;  /* 0x0000c80a01007387 */ /* 0x000fe80000100800 */
[----:B------:R-:W3:Y:S04]  /*6e90*/  LDL.LU R18, [R1+0x80] ;  /* 0x0000800001127983 */ /* 0x000ee80000300800 */
[----:B0-----:R-:W3:Y:S04]  /*6ea0*/  LDL.LU R11, [R1+0x17c] ;  /* 0x00017c00010b7983 */ /* 0x001ee80000300800 */
[----:B------:R-:W-:Y:S04]  /*6eb0*/  STL [R1+0xcc], R9 ;  /* 0x0000cc0901007387 */ /* 0x000fe80000100800 */
[----:B------:R0:W-:Y:S04]  /*6ec0*/  STL [R1+0xa8], R8 ;  /* 0x0000a80801007387 */ /* 0x0001e80000100800 */
[----:B0-----:R-:W3:Y:S04]  /*6ed0*/  LDL.LU R8, [R1+0x180] ;  /* 0x0001800001087983 */ /* 0x001ee80000300800 */
[----:B------:R-:W3:Y:S04]  /*6ee0*/  LDL.LU R10, [R1+0x74] ;  /* 0x00007400010a7983 */ /* 0x000ee80000300800 */
[----:B------:R-:W3:Y:S01]  /*6ef0*/  LDL.LU R9, [R1+0x14c] ;  /* 0x00014c0001097983 */ /* 0x000ee20000300800 */
[----:B------:R-:W-:-:S13]  /*6f00*/  ISETP.GT.U32.AND P5, PT, R29, R3, PT ;  /* 0x000000031d00720c */ /* 0x000fda0003fa4070 */
[----:B------:R-:W-:Y:S01]  /*6f10*/  @!P5 IMAD.IADD R3, R3, 0x1, -R29 ;  /* 0x000000010303d824 */ /* 0x000fe200078e0a1d */
[C---:B--2---:R-:W-:Y:S02]  /*6f20*/  ISETP.GT.U32.AND P5, PT, R29.reuse, R4, PT ;  /* 0x000000041d00720c */ /* 0x044fe40003fa4070 */
[C---:B----4-:R-:W-:Y:S02]  /*6f30*/  ISETP.GT.U32.AND P1, PT, R29.reuse, R5, PT ;  /* 0x000000051d00720c */ /* 0x050fe40003f24070 */
[C---:B------:R-:W-:Y:S02]  /*6f40*/  ISETP.GT.U32.AND P4, PT, R29.reuse, R17, PT ;  /* 0x000000111d00720c */ /* 0x040fe40003f84070 */
[----:B------:R-:W-:-:S07]  /*6f50*/  ISETP.GT.U32.AND P3, PT, R29, R21, PT ;  /* 0x000000151d00720c */ /* 0x000fce0003f64070 */
[--C-:B------:R-:W-:Y:S01]  /*6f60*/  @!P5 IMAD.IADD R4, R4, 0x1, -R29.reuse ;  /* 0x000000010404d824 */ /* 0x100fe200078e0a1d */
[C---:B------:R-:W-:Y:S02]  /*6f70*/  ISETP.GT.U32.AND P5, PT, R29.reuse, R16, PT ;  /* 0x000000101d00720c */ /* 0x040fe40003fa4070 */
[C---:B------:R-:W-:Y:S02]  /*6f80*/  ISETP.GT.U32.AND P0, PT, R29.reuse, R7, PT ;  /* 0x000000071d00720c */ /* 0x040fe40003f04070 */
[----:B------:R-:W-:Y:S01]  /*6f90*/  ISETP.GT.U32.AND P6, PT, R29, R4, PT ;  /* 0x000000041d00720c */ /* 0x000fe20003fc4070 */
[--C-:B------:R-:W-:Y:S01]  /*6fa0*/  @!P1 IMAD.IADD R5, R5, 0x1, -R29.reuse ;  /* 0x0000000105059824 */ /* 0x100fe200078e0a1d */
[----:B------:R-:W-:Y:S01]  /*6fb0*/  ISETP.GT.U32.AND P1, PT, R29, R3, PT ;  /* 0x000000031d00720c */ /* 0x000fe20003f24070 */
[----:B------:R-:W-:-:S06]  /*6fc0*/  @!P4 IMAD.IADD R17, R17, 0x1, -R29 ;  /* 0x000000011111c824 */ /* 0x000fcc00078e0a1d */
[--C-:B------:R-:W-:Y:S02]  /*6fd0*/  @!P5 IMAD.IADD R16, R16, 0x1, -R29.reuse ;  /* 0x000000011010d824 */ /* 0x100fe400078e0a1d */
[--C-:B------:R-:W-:Y:S01]  /*6fe0*/  @!P3 IMAD.IADD R21, R21, 0x1, -R29.reuse ;  /* 0x000000011515b824 */ /* 0x100fe200078e0a1d */
[C---:B------:R-:W-:Y:S02]  /*6ff0*/  ISETP.GT.U32.AND P5, PT, R29.reuse, R2, PT ;  /* 0x000000021d00720c */ /* 0x040fe40003fa4070 */
[C---:B------:R-:W-:Y:S02]  /*7000*/  ISETP.GT.U32.AND P4, PT, R29.reuse, R24, PT ;  /* 0x000000181d00720c */ /* 0x040fe40003f84070 */
[C---:B------:R-:W-:Y:S02]  /*7010*/  ISETP.GT.U32.AND P2, PT, R29.reuse, R6, PT ;  /* 0x000000061d00720c */ /* 0x040fe40003f44070 */
[----:B------:R-:W-:Y:S01]  /*7020*/  ISETP.GT.U32.AND P3, PT, R29, R23, PT ;  /* 0x000000171d00720c */ /* 0x000fe20003f64070 */
[----:B------:R-:W-:-:S02]  /*7030*/  @!P0 IMAD.IADD R7, R7, 0x1, -R29 ;  /* 0x0000000107078824 */ /* 0x000fc400078e0a1d */
[--C-:B------:R-:W-:Y:S01]  /*7040*/  @!P6 IMAD.IADD R4, R4, 0x1, -R29.reuse ;  /* 0x000000010404e824 */ /* 0x100fe200078e0a1d */
[----:B------:R-:W-:Y:S01]  /*7050*/  ISETP.GT.U32.AND P0, PT, R29, R22, PT ;  /* 0x000000161d00720c */ /* 0x000fe20003f04070 */
[--C-:B------:R-:W-:Y:S01]  /*7060*/  @!P1 IMAD.IADD R3, R3, 0x1, -R29.reuse ;  /* 0x0000000103039824 */ /* 0x100fe200078e0a1d */
[----:B------:R-:W-:Y:S01]  /*7070*/  ISETP.GT.U32.AND P1, PT, R29, R5, PT ;  /* 0x000000051d00720c */ /* 0x000fe20003f24070 */
[--C-:B------:R-:W-:Y:S02]  /*7080*/  @!P5 IMAD.IADD R2, R2, 0x1, -R29.reuse ;  /* 0x000000010202d824 */ /* 0x100fe400078e0a1d */
[--C-:B------:R-:W-:Y:S02]  /*7090*/  @!P4 IMAD.IADD R24, R24, 0x1, -R29.reuse ;  /* 0x000000011818c824 */ /* 0x100fe400078e0a1d */
[--C-:B------:R-:W-:Y:S02]  /*70a0*/  @!P2 IMAD.IADD R6, R6, 0x1, -R29.reuse ;  /* 0x000000010606a824 */ /* 0x100fe400078e0a1d */
[----:B------:R-:W-:Y:S01]  /*70b0*/  @!P3 IMAD.IADD R23, R23, 0x1, -R29 ;  /* 0x000000011717b824 */ /* 0x000fe200078e0a1d */
[----:B------:R-:W-:-:S03]  /*70c0*/  ISETP.GT.U32.AND P2, PT, R29, R13, PT ;  /* 0x0000000d1d00720c */ /* 0x000fc60003f44070 */
[--C-:B------:R-:W-:Y:S01]  /*70d0*/  @!P0 IMAD.IADD R22, R22, 0x1, -R29.reuse ;  /* 0x0000000116168824 */ /* 0x100fe200078e0a1d */
[----:B------:R0:W-:Y:S01]  /*70e0*/  STL [R1+0xac], R3 ;  /* 0x0000ac0301007387 */ /* 0x0001e20000100800 */
[----:B------:R-:W-:-:S03]  /*70f0*/  @!P1 IMAD.IADD R5, R5, 0x1, -R29 ;  /* 0x0000000105059824 */ /* 0x000fc600078e0a1d */
[----:B------:R-:W-:Y:S04]  /*7100*/  STL [R1+0xb0], R16 ;  /* 0x0000b01001007387 */ /* 0x000fe80000100800 */
[----:B------:R-:W-:Y:S01]  /*7110*/  STL [R1+0xb4], R17 ;  /* 0x0000b41101007387 */ /* 0x000fe20000100800 */
[----:B------:R-:W-:-:S03]  /*7120*/  @!P2 IMAD.IADD R13, R13, 0x1, -R29 ;  /* 0x000000010d0da824 */ /* 0x000fc600078e0a1d */
[----:B------:R-:W-:Y:S01]  /*7130*/  STL [R1+0xb8], R21 ;  /* 0x0000b81501007387 */ /* 0x000fe20000100800 */
[----:B0-----:R-:W-:-:S03]  /*7140*/  IMAD.HI.U32 R3, R28, R27, RZ ;  /* 0x0000001b1c037227 */ /* 0x001fc600078e00ff */
[----:B------:R0:W-:Y:S04]  /*7150*/  STL [R1+0x94], R7 ;  /* 0x0000940701007387 */ /* 0x0001e80000100800 */
[----:B------:R1:W-:Y:S04]  /*7160*/  STL [R1+0x98], R6 ;  /* 0x0000980601007387 */ /* 0x0003e80000100800 */
[----:B0-----:R-:W2:Y:S04]  /*7170*/  LDL.LU R7, [R1+0x150] ;  /* 0x0001500001077983 */ /* 0x001ea80000300800 */
[----:B------:R0:W-:Y:S01]  /*7180*/  STL [R1+0x9c], R5 ;  /* 0x00009c0501007387 */ /* 0x0001e20000100800 */
[----:B------:R-:W-:-:S03]  /*7190*/  IMAD.MOV R21, RZ, RZ, -R3 ;  /* 0x000000ffff157224 */ /* 0x000fc600078e0a03 */
[----:B-1----:R-:W4:Y:S04]  /*71a0*/  LDL.LU R6, [R1+0x154] ;  /* 0x0001540001067983 */ /* 0x002f280000300800 */
[----:B------:R-:W-:Y:S04]  /*71b0*/  STL [R1+0xa0], R4 ;  /* 0x0000a00401007387 */ /* 0x000fe80000100800 */
[----:B0-----:R-:W2:Y:S04]  /*71c0*/  LDL.LU R5, [R1+0x15c] ;  /* 0x00015c0001057983 */ /* 0x001ea80000300800 */
[----:B------:R-:W2:Y:S01]  /*71d0*/  LDL.LU R3, [R1+0x11c] ;  /* 0x00011c0001037983 */ /* 0x000ea20000300800 */
[----:B---3--:R-:W-:-:S02]  /*71e0*/  ISETP.GT.U32.AND P6, PT, R29, R20, PT ;  /* 0x000000141d00720c */ /* 0x008fc40003fc4070 */
[C---:B------:R-:W-:Y:S02]  /*71f0*/  ISETP.GT.U32.AND P5, PT, R29.reuse, R19, PT ;  /* 0x000000131d00720c */ /* 0x040fe40003fa4070 */
[C---:B------:R-:W-:Y:S02]  /*7200*/  ISETP.GT.U32.AND P4, PT, R29.reuse, R18, PT ;  /* 0x000000121d00720c */ /* 0x040fe40003f84070 */
[----:B------:R-:W-:-:S07]  /*7210*/  ISETP.GT.U32.AND P3, PT, R29, R11, PT ;  /* 0x0000000b1d00720c */ /* 0x000fce0003f64070 */
[--C-:B------:R-:W-:Y:S01]  /*7220*/  @!P6 IMAD.IADD R20, R20, 0x1, -R29.reuse ;  /* 0x000000011414e824 */ /* 0x100fe200078e0a1d */
[----:B------:R-:W-:Y:S01]  /*7230*/  ISETP.GT.U32.AND P6, PT, R29, R2, PT ;  /* 0x000000021d00720c */ /* 0x000fe20003fc4070 */
[--C-:B------:R-:W-:Y:S01]  /*7240*/  @!P5 IMAD.IADD R19, R19, 0x1, -R29.reuse ;  /* 0x000000011313d824 */ /* 0x100fe200078e0a1d */
[C---:B------:R-:W-:Y:S02]  /*7250*/  ISETP.GT.U32.AND P1, PT, R29.reuse, R12, PT ;  /* 0x0000000c1d00720c */ /* 0x040fe40003f24070 */
[C---:B------:R-:W-:Y:S01]  /*7260*/  ISETP.GT.U32.AND P5, PT, R29.reuse, R24, PT ;  /* 0x000000181d00720c */ /* 0x040fe20003fa4070 */
[--C-:B------:R-:W-:Y:S01]  /*7270*/  @!P4 IMAD.IADD R18, R18, 0x1, -R29.reuse ;  /* 0x000000011212c824 */ /* 0x100fe200078e0a1d */
[C---:B------:R-:W-:Y:S02]  /*7280*/  ISETP.GT.U32.AND P4, PT, R29.reuse, R23, PT ;  /* 0x000000171d00720c */ /* 0x040fe40003f84070 */
[----:B------:R-:W-:Y:S01]  /*7290*/  ISETP.GT.U32.AND P0, PT, R29, R8, PT ;  /* 0x000000081d00720c */ /* 0x000fe20003f04070 */
[----:B------:R-:W-:Y:S01]  /*72a0*/  @!P3 IMAD.IADD R11, R11, 0x1, -R29 ;  /* 0x000000010b0bb824 */ /* 0x000fe200078e0a1d */
[----:B------:R-:W-:-:S03]  /*72b0*/  ISETP.GT.U32.AND P3, PT, R29, R22, PT ;  /* 0x000000161d00720c */ /* 0x000fc60003f64070 */
[--C-:B------:R-:W-:Y:S01]  /*72c0*/  @!P6 IMAD.IADD R2, R2, 0x1, -R29.reuse ;  /* 0x000000010202e824 */ /* 0x100fe200078e0a1d */
[C---:B------:R-:W-:Y:S01]  /*72d0*/  ISETP.GT.U32.AND P2, PT, R29.reuse, R10, PT ;  /* 0x0000000a1d00720c */ /* 0x040fe20003f44070 */
[--C-:B------:R-:W-:Y:S02]  /*72e0*/  @!P1 IMAD.IADD R12, R12, 0x1, -R29.reuse ;  /* 0x000000010c0c9824 */ /* 0x100fe400078e0a1d */
[----:B------:R-:W-:Y:S01]  /*72f0*/  @!P5 IMAD.IADD R24, R24, 0x1, -R29 ;  /* 0x000000011818d824 */ /* 0x000fe200078e0a1d */
[----:B------:R-:W-:-:S03]  /*7300*/  ISETP.GT.U32.AND P1, PT, R29, R9, PT ;  /* 0x000000091d00720c */ /* 0x000fc60003f24070 */
[--C-:B------:R-:W-:Y:S01]  /*7310*/  @!P0 IMAD.IADD R8, R8, 0x1, -R29.reuse ;  /* 0x0000000108088824 */ /* 0x100fe200078e0a1d */
[----:B------:R-:W-:Y:S01]  /*7320*/  ISETP.GT.U32.AND P0, PT, R29, R13, PT ;  /* 0x0000000d1d00720c */ /* 0x000fe20003f04070 */
[----:B------:R0:W-:Y:S01]  /*7330*/  STL [R1+0xa4], R2 ;  /* 0x0000a40201007387 */ /* 0x0001e20000100800 */
[--C-:B------:R-:W-:Y:S02]  /*7340*/  @!P4 IMAD.IADD R23, R23, 0x1, -R29.reuse ;  /* 0x000000011717c824 */ /* 0x100fe400078e0a1d */
[--C-:B------:R-:W-:Y:S01]  /*7350*/  @!P3 IMAD.IADD R22, R22, 0x1, -R29.reuse ;  /* 0x000000011616b824 */ /* 0x100fe200078e0a1d */
[----:B0-----:R-:W3:Y:S04]  /*7360*/  LDL.LU R2, [R1+0x120] ;  /* 0x0001200001027983 */ /* 0x001ee80000300800 */
[----:B------:R-:W3:Y:S04]  /*7370*/  LDL.LU R4, [R1+0x124] ;  /* 0x0001240001047983 */ /* 0x000ee80000300800 */
[----:B------:R-:W3:Y:S04]  /*7380*/  LDL.LU R16, [R1+0x128] ;  /* 0x0001280001107983 */ /* 0x000ee80000300800 */
[----:B------:R0:W-:Y:S01]  /*7390*/  STL [R1+0x84], R24 ;  /* 0x0000841801007387 */ /* 0x0001e20000100800 */
[----:B------:R-:W-:-:S02]  /*73a0*/  @!P0 IMAD.IADD R13, R13, 0x1, -R29 ;  /* 0x000000010d0d8824 */ /* 0x000fc400078e0a1d */
[--C-:B------:R-:W-:Y:S01]  /*73b0*/  @!P2 IMAD.IADD R10, R10, 0x1, -R29.reuse ;  /* 0x000000010a0aa824 */ /* 0x100fe200078e0a1d */
[----:B------:R-:W-:Y:S01]  /*73c0*/  ISETP.GT.U32.AND P2, PT, R29, R12, PT ;  /* 0x0000000c1d00720c */ /* 0x000fe20003f44070 */
[----:B0-----:R-:W3:Y:S04]  /*73d0*/  LDL.LU R24, [R1+0x12c] ;  /* 0x00012c0001187983 */ /* 0x001ee80000300800 */
[----:B------:R0:W-:Y:S01]  /*73e0*/  STL [R1+0x88], R23 ;  /* 0x0000881701007387 */ /* 0x0001e20000100800 */
[----:B------:R-:W-:Y:S01]  /*73f0*/  @!P1 IMAD.IADD R9, R9, 0x1, -R29 ;  /* 0x0000000109099824 */ /* 0x000fe200078e0a1d */
[C---:B------:R-:W-:Y:S02]  /*7400*/  ISETP.GT.U32.AND P1, PT, R29.reuse, R20, PT ;  /* 0x000000141d00720c */ /* 0x040fe40003f24070 */
[----:B0-----:R-:W3:Y:S04]  /*7410*/  LDL.LU R23, [R1+0xec] ;  /* 0x0000ec0001177983 */ /* 0x001ee80000300800 */
[----:B------:R0:W-:Y:S01]  /*7420*/  STL [R1+0x8c], R22 ;  /* 0x00008c1601007387 */ /* 0x0001e20000100800 */
[----:B------:R-:W-:-:S02]  /*7430*/  ISETP.GT.U32.AND P5, PT, R29, R19, PT ;  /* 0x000000131d00720c */ /* 0x000fc40003fa4070 */
[C---:B------:R-:W-:Y:S01]  /*7440*/  ISETP.GT.U32.AND P4, PT, R29.reuse, R18, PT ;  /* 0x000000121d00720c */ /* 0x040fe20003f84070 */
[----:B0-----:R-:W3:Y:S04]  /*7450*/  LDL.LU R22, [R1+0xf0] ;  /* 0x0000f00001167983 */ /* 0x001ee80000300800 */
[----:B------:R-:W3:Y:S01]  /*7460*/  LDL.LU R17, [R1+0xf4] ;  /* 0x0000f40001117983 */ /* 0x000ee20000300800 */
[----:B------:R-:W-:-:S03]  /*7470*/  ISETP.GT.U32.AND P0, PT, R29, R8, PT ;  /* 0x000000081d00720c */ /* 0x000fc60003f04070 */
[----:B------:R0:W-:Y:S01]  /*7480*/  STL [R1+0x90], R13 ;  /* 0x0000900d01007387 */ /* 0x0001e20000100800 */
[----:B------:R-:W-:-:S03]  /*7490*/  ISETP.GT.U32.AND P3, PT, R29, R11, PT ;  /* 0x0000000b1d00720c */ /* 0x000fc60003f64070 */
[----:B0-----:R-:W3:Y:S01]  /*74a0*/  LDL.LU R13, [R1+0xf8] ;  /* 0x0000f800010d7983 */ /* 0x001ee20000300800 */
[--C-:B------:R-:W-:Y:S02]  /*74b0*/  @!P2 IMAD.IADD R12, R12, 0x1, -R29.reuse ;  /* 0x000000010c0ca824 */ /* 0x100fe400078e0a1d */
[--C-:B------:R-:W-:Y:S02]  /*74c0*/  @!P1 IMAD.IADD R20, R20, 0x1, -R29.reuse ;  /* 0x0000000114149824 */ /* 0x100fe400078e0a1d */
[--C-:B------:R-:W-:Y:S01]  /*74d0*/  @!P5 IMAD.IADD R19, R19, 0x1, -R29.reuse ;  /* 0x000000011313d824 */ /* 0x100fe200078e0a1d */
[----:B------:R0:W-:Y:S01]  /*74e0*/  STL [R1+0x1a8], R12 ;  /* 0x0001a80c01007387 */ /* 0x0001e20000100800 */
[--C-:B------:R-:W-:Y:S02]  /*74f0*/  @!P4 IMAD.IADD R18, R18, 0x1, -R29.reuse ;  /* 0x000000011212c824 */ /* 0x100fe400078e0a1d */
[--C-:B------:R-:W-:Y:S02]  /*7500*/  @!P0 IMAD.IADD R8, R8, 0x1, -R29.reuse ;  /* 0x0000000108088824 */ /* 0x100fe400078e0a1d */
[----:B------:R-:W-:Y:S01]  /*7510*/  @!P3 IMAD.IADD R11, R11, 0x1, -R29 ;  /* 0x000000010b0bb824 */ /* 0x000fe200078e0a1d */
[----:B0-----:R-:W3:Y:S04]  /*7520*/  LDL.LU R12, [R1+0xfc] ;  /* 0x0000fc00010c7983 */ /* 0x001ee80000300800 */
[----:B------:R-:W-:Y:S04]  /*7530*/  STL [R1+0x78], R20 ;  /* 0x0000781401007387 */ /* 0x000fe80000100800 */
[----:B------:R-:W-:Y:S04]  /*7540*/  STL [R1+0x7c], R19 ;  /* 0x00007c1301007387 */ /* 0x000fe80000100800 */
[----:B------:R-:W-:Y:S04]  /*7550*/  STL [R1+0x80], R18 ;  /* 0x0000801201007387 */ /* 0x000fe80000100800 */
[----:B------:R0:W-:Y:S04]  /*7560*/  STL [R1+0x180], R8 ;  /* 0x0001800801007387 */ /* 0x0001e80000100800 */
[----:B------:R1:W-:Y:S04]  /*7570*/  STL [R1+0x17c], R11 ;  /* 0x00017c0b01007387 */ /* 0x0003e80000100800 */
[----:B0-----:R-:W3:Y:S01]  /*7580*/  LDL R8, [R1+0x2800] ;  /* 0x0028000001087983 */ /* 0x001ee20000100800 */
[----:B------:R-:W-:-:S02]  /*7590*/  ISETP.GT.U32.AND P6, PT, R29, R9, PT ;  /* 0x000000091d00720c */ /* 0x000fc40003fc4070 */
[C---:B--2---:R-:W-:Y:S02]  /*75a0*/  ISETP.GT.U32.AND P1, PT, R29.reuse, R7, PT ;  /* 0x000000071d00720c */ /* 0x044fe40003f24070 */
[C---:B----4-:R-:W-:Y:S02]  /*75b0*/  ISETP.GT.U32.AND P5, PT, R29.reuse, R6, PT ;  /* 0x000000061d00720c */ /* 0x050fe40003fa4070 */
[C---:B------:R-:W-:Y:S02]  /*75c0*/  ISETP.GT.U32.AND P4, PT, R29.reuse, R5, PT ;  /* 0x000000051d00720c */ /* 0x040fe40003f84070 */
[C---:B------:R-:W-:Y:S02]  /*75d0*/  ISETP.GT.U32.AND P2, PT, R29.reuse, R10, PT ;  /* 0x0000000a1d00720c */ /* 0x040fe40003f44070 */
[----:B------:R-:W-:-:S03]  /*75e0*/  ISETP.GT.U32.AND P3, PT, R29, R3, PT ;  /* 0x000000031d00720c */ /* 0x000fc60003f64070 */
[--C-:B------:R-:W-:Y:S02]  /*75f0*/  @!P6 IMAD.IADD R9, R9, 0x1, -R29.reuse ;  /* 0x000000010909e824 */ /* 0x100fe400078e0a1d */
[--C-:B------:R-:W-:Y:S02]  /*7600*/  @!P1 IMAD.IADD R7, R7, 0x1, -R29.reuse ;  /* 0x0000000107079824 */ /* 0x100fe400078e0a1d */
[--C-:B------:R-:W-:Y:S02]  /*7610*/  @!P5 IMAD.IADD R6, R6, 0x1, -R29.reuse ;  /* 0x000000010606d824 */ /* 0x100fe400078e0a1d */
[--C-:B------:R-:W-:Y:S02]  /*7620*/  @!P4 IMAD.IADD R5, R5, 0x1, -R29.reuse ;  /* 0x000000010505c824 */ /* 0x100fe400078e0a1d */
[--C-:B------:R-:W-:Y:S02]  /*7630*/  @!P2 IMAD.IADD R10, R10, 0x1, -R29.reuse ;  /* 0x000000010a0aa824 */ /* 0x100fe400078e0a1d */
[----:B------:R-:W-:-:S02]  /*7640*/  @!P3 IMAD.IADD R3, R3, 0x1, -R29 ;  /* 0x000000010303b824 */ /* 0x000fc400078e0a1d */
[C---:B------:R-:W-:Y:S02]  /*7650*/  IMAD R27, R29.reuse, R21, R27 ;  /* 0x000000151d1b7224 */ /* 0x040fe400078e021b */
[----:B------:R-:W2:Y:S04]  /*7660*/  LDL.LU R21, [R1+0x3c] ;  /* 0x00003c0001157983 */ /* 0x000ea80000300800 */
[----:B------:R0:W-:Y:S04]  /*7670*/  STL [R1+0x74], R10 ;  /* 0x0000740a01007387 */ /* 0x0001e80000100800 */
[----:B------:R-:W4:Y:S04]  /*7680*/  LDL.LU R20, [R1+0x38] ;  /* 0x0000380001147983 */ /* 0x000f280000300800 */
[----:B------:R0:W-:Y:S04]  /*7690*/  STL [R1+0x14c], R9 ;  /* 0x00014c0901007387 */ /* 0x0001e80000100800 */
[----:B------:R-:W2:Y:S04]  /*76a0*/  LDL.LU R19, [R1+0x34] ;  /* 0x0000340001137983 */ /* 0x000ea80000300800 */
[----:B-1----:R-:W2:Y:S04]  /*76b0*/  LDL.LU R11, [R1+0x30] ;  /* 0x00003000010b7983 */ /* 0x002ea80000300800 */
[----:B0-----:R-:W2:Y:S04]  /*76c0*/  LDL.LU R10, [R1+0x2c] ;  /* 0x00002c00010a7983 */ /* 0x001ea80000300800 */
[----:B------:R-:W2:Y:S01]  /*76d0*/  LDL.LU R9, [R1+0x28] ;  /* 0x0000280001097983 */ /* 0x000ea20000300800 */
[----:B---3--:R-:W-:-:S02]  /*76e0*/  ISETP.GT.U32.AND P0, PT, R29, R2, PT ;  /* 0x000000021d00720c */ /* 0x008fc40003f04070 */
[C---:B------:R-:W-:Y:S02]  /*76f0*/  ISETP.GT.U32.AND P6, PT, R29.reuse, R16, PT ;  /* 0x000000101d00720c */ /* 0x040fe40003fc4070 */
[----:B------:R-:W-:-:S09]  /*7700*/  ISETP.GT.U32.AND P2, PT, R29, R4, PT ;  /* 0x000000041d00720c */ /* 0x000fd20003f44070 */
[--C-:B------:R-:W-:Y:S01]  /*7710*/  @!P0 IMAD.IADD R2, R2, 0x1, -R29.reuse ;  /* 0x0000000102028824 */ /* 0x100fe200078e0a1d */
[C---:B------:R-:W-:Y:S01]  /*7720*/  ISETP.GT.U32.AND P1, PT, R29.reuse, R24, PT ;  /* 0x000000181d00720c */ /* 0x040fe20003f24070 */
[----:B------:R-:W-:Y:S01]  /*7730*/  @!P6 IMAD.IADD R16, R16, 0x1, -R29 ;  /* 0x000000011010e824 */ /* 0x000fe200078e0a1d */
[C---:B------:R-:W-:Y:S02]  /*7740*/  ISETP.GT.U32.AND P6, PT, R29.reuse, R7, PT ;  /* 0x000000071d00720c */ /* 0x040fe40003fc4070 */
[----:B------:R-:W-:-:S09]  /*7750*/  ISETP.GT.U32.AND P5, PT, R29, R23, PT ;  /* 0x000000171d00720c */ /* 0x000fd20003fa4070 */
[--C-:B------:R-:W-:Y:S01]  /*7760*/  @!P1 IMAD.IADD R24, R24, 0x1, -R29.reuse ;  /* 0x0000000118189824 */ /* 0x100fe200078e0a1d */
[C---:B------:R-:W-:Y:S02]  /*7770*/  ISETP.GT.U32.AND P1, PT, R29.reuse, R6, PT ;  /* 0x000000061d00720c */ /* 0x040fe40003f24070 */
[C---:B------:R-:W-:Y:S02]  /*7780*/  ISETP.GT.U32.AND P4, PT, R29.reuse, R22, PT ;  /* 0x000000161d00720c */ /* 0x040fe40003f84070 */
[----:B------:R-:W-:Y:S01]  /*7790*/  ISETP.GT.U32.AND P3, PT, R29, R17, PT ;  /* 0x000000111d00720c */ /* 0x000fe20003f64070 */
[--C-:B------:R-:W-:Y:S01]  /*77a0*/  @!P5 IMAD.IADD R23, R23, 0x1, -R29.reuse ;  /* 0x000000011717d824 */ /* 0x100fe200078e0a1d */
[C---:B------:R-:W-:Y:S01]  /*77b0*/  ISETP.GT.U32.AND P5, PT, R29.reuse, R5, PT ;  /* 0x000000051d00720c */ /* 0x040fe20003fa4070 */
[----:B------:R-:W-:Y:S01]  /*77c0*/  @!P2 IMAD.IADD R4, R4, 0x1, -R29 ;  /* 0x000000010404a824 */ /* 0x000fe200078e0a1d */
[----:B------:R-:W-:-:S07]  /*77d0*/  ISETP.GT.U32.AND P0, PT, R29, R13, PT ;  /* 0x0000000d1d00720c */ /* 0x000fce0003f04070 */
[--C-:B------:R-:W-:Y:S01]  /*77e0*/  @!P4 IMAD.IADD R22, R22, 0x1, -R29.reuse ;  /* 0x000000011616c824 */ /* 0x100fe200078e0a1d */
[----:B------:R-:W-:Y:S01]  /*77f0*/  ISETP.GT.U32.AND P4, PT, R29, R3, PT ;  /* 0x000000031d00720c */ /* 0x000fe20003f84070 */
[--C-:B------:R-:W-:Y:S01]  /*7800*/  @!P3 IMAD.IADD R17, R17, 0x1, -R29.reuse ;  /* 0x000000011111b824 */ /* 0x100fe200078e0a1d */
[----:B------:R-:W-:Y:S01]  /*7810*/  ISETP.GT.U32.AND P3, PT, R29, R2, PT ;  /* 0x000000021d00720c */ /* 0x000fe20003f64070 */
[--C-:B------:R-:W-:Y:S02]  /*7820*/  @!P6 IMAD.IADD R7, R7, 0x1, -R29.reuse ;  /* 0x000000010707e824 */ /* 0x100fe400078e0a1d */
[--C-:B------:R-:W-:Y:S02]  /*7830*/  @!P1 IMAD.IADD R6, R6, 0x1, -R29.reuse ;  /* 0x0000000106069824 */ /* 0x100fe400078e0a1d */
[--C-:B------:R-:W-:Y:S01]  /*7840*/  @!P0 IMAD.IADD R13, R13, 0x1, -R29.reuse ;  /* 0x000000010d0d8824 */ /* 0x100fe200078e0a1d */
[----:B------:R-:W-:Y:S01]  /*7850*/  ISETP.GT.U32.AND P0, PT, R29, R4, PT ;  /* 0x000000041d00720c */ /* 0x000fe20003f04070 */
[--C-:B------:R-:W-:Y:S01]  /*7860*/  @!P5 IMAD.IADD R5, R5, 0x1, -R29.reuse ;  /* 0x000000010505d824 */ /* 0x100fe200078e0a1d */
[----:B------:R0:W-:Y:S03]  /*7870*/  STL [R1+0x150], R7 ;  /* 0x0001500701007387 */ /* 0x0001e60000100800 */
[----:B------:R-:W-:-:S02]  /*7880*/  @!P4 IMAD.IADD R3, R3, 0x1, -R29 ;  /* 0x000000010303c824 */ /* 0x000fc400078e0a1d */
[----:B------:R-:W-:-:S06]  /*7890*/  @!P3 IMAD.IADD R2, R2, 0x1, -R29 ;  /* 0x000000010202b824 */ /* 0x000fcc00078e0a1d */
[----:B------:R-:W-:Y:S01]  /*78a0*/  @!P0 IMAD.IADD R4, R4, 0x1, -R29 ;  /* 0x0000000104048824 */ /* 0x000fe200078e0a1d */
[----:B------:R-:W-:Y:S02]  /*78b0*/  IABS R18, R8 ;  /* 0x0000000800127213 */ /* 0x000fe40000000000 */
[----:B------:R-:W3:Y:S04]  /*78c0*/  LDL.LU R8, [R1+0x24] ;  /* 0x0000240001087983 */ /* 0x000ee80000300800 */
[----:B------:R1:W-:Y:S04]  /*78d0*/  STL [R1+0x154], R6 ;  /* 0x0001540601007387 */ /* 0x0003e80000100800 */
[----:B------:R-:W-:Y:S04]  /*78e0*/  STL [R1+0x15c], R5 ;  /* 0x00015c0501007387 */ /* 0x000fe80000100800 */
[----:B0-----:R-:W3:Y:S04]  /*78f0*/  LDL.LU R7, [R1+0x20] ;  /* 0x0000200001077983 */ /* 0x001ee80000300800 */
[----:B-1----:R-:W3:Y:S04]  /*7900*/  LDL.LU R6, [R1+0x1c] ;  /* 0x00001c0001067983 */ /* 0x002ee80000300800 */
[----:B------:R-:W-:Y:S04]  /*7910*/  STL [R1+0x11c], R3 ;  /* 0x00011c0301007387 */ /* 0x000fe80000100800 */
[----:B------:R0:W-:Y:S04]  /*7920*/  STL [R1+0x120], R2 ;  /* 0x0001200201007387 */ /* 0x0001e80000100800 */
[----:B0-----:R-:W3:Y:S04]  /*7930*/  LDL.LU R2, [R1+0x18] ;  /* 0x0000180001027983 */ /* 0x001ee80000300800 */
[----:B------:R-:W3:Y:S04]  /*7940*/  LDL.LU R3, [R1+0x14] ;  /* 0x0000140001037983 */ /* 0x000ee80000300800 */
[----:B------:R0:W-:Y:S04]  /*7950*/  STL [R1+0x124], R4 ;  /* 0x0001240401007387 */ /* 0x0001e80000100800 */
[----:B0-----:R-:W3:Y:S04]  /*7960*/  LDL.LU R4, [R1+0x10] ;  /* 0x0000100001047983 */ /* 0x001ee80000300800 */
[----:B------:R-:W3:Y:S01]  /*7970*/  LDL.LU R5, [R1+0xc] ;  /* 0x00000c0001057983 */ /* 0x000ee20000300800 */
[----:B------:R-:W-:-:S02]  /*7980*/  ISETP.GT.U32.AND P2, PT, R29, R12, PT ;  /* 0x0000000c1d00720c */ /* 0x000fc40003f44070 */
[C---:B------:R-:W-:Y:S02]  /*7990*/  ISETP.GT.U32.AND P1, PT, R29.reuse, R24, PT ;  /* 0x000000181d00720c */ /* 0x040fe40003f24070 */
[C---:B------:R-:W-:Y:S02]  /*79a0*/  ISETP.GT.U32.AND P5, PT, R29.reuse, R23, PT ;  /* 0x000000171d00720c */ /* 0x040fe40003fa4070 */
[----:B------:R-:W-:-:S07]  /*79b0*/  ISETP.GT.U32.AND P4, PT, R29, R22, PT ;  /* 0x000000161d00720c */ /* 0x000fce0003f84070 */
[--C-:B------:R-:W-:Y:S01]  /*79c0*/  @!P2 IMAD.IADD R12, R12, 0x1, -R29.reuse ;  /* 0x000000010c0ca824 */ /* 0x100fe200078e0a1d */
[C---:B------:R-:W-:Y:S02]  /*79d0*/  ISETP.GT.U32.AND P2, PT, R29.reuse, R16, PT ;  /* 0x000000101d00720c */ /* 0x040fe40003f44070 */
[C---:B------:R-:W-:Y:S02]  /*79e0*/  ISETP.GT.U32.AND P3, PT, R29.reuse, R17, PT ;  /* 0x000000111d00720c */ /* 0x040fe40003f64070 */
[C---:B------:R-:W-:Y:S01]  /*79f0*/  ISETP.GT.U32.AND P0, PT, R29.reuse, R12, PT ;  /* 0x0000000c1d00720c */ /* 0x040fe20003f04070 */
[--C-:B------:R-:W-:Y:S01]  /*7a00*/  @!P1 IMAD.IADD R24, R24, 0x1, -R29.reuse ;  /* 0x0000000118189824 */ /* 0x100fe200078e0a1d */
[----:B----4-:R-:W-:Y:S01]  /*7a10*/  ISETP.GT.U32.AND P1, PT, R29, R20, PT ;  /* 0x000000141d00720c */ /* 0x010fe20003f24070 */
[----:B------:R-:W-:Y:S01]  /*7a20*/  @!P5 IMAD.IADD R23, R23, 0x1, -R29 ;  /* 0x000000011717d824 */ /* 0x000fe200078e0a1d */
[----:B------:R-:W-:-:S05]  /*7a30*/  ISETP.GT.U32.AND P6, PT, R29, R13, PT ;  /* 0x0000000d1d00720c */ /* 0x000fca0003fc4070 */
[--C-:B------:R-:W-:Y:S01]  /*7a40*/  @!P2 IMAD.IADD R16, R16, 0x1, -R29.reuse ;  /* 0x000000011010a824 */ /* 0x100fe200078e0a1d */
[C---:B--2---:R-:W-:Y:S01]  /*7a50*/  ISETP.GT.U32.AND P2, PT, R29.reuse, R21, PT ;  /* 0x000000151d00720c */ /* 0x044fe20003f44070 */
[--C-:B------:R-:W-:Y:S01]  /*7a60*/  @!P4 IMAD.IADD R22, R22, 0x1, -R29.reuse ;  /* 0x000000011616c824 */ /* 0x100fe200078e0a1d */
[----:B------:R-:W-:Y:S01]  /*7a70*/  ISETP.GT.U32.AND P5, PT, R29, R19, PT ;  /* 0x000000131d00720c */ /* 0x000fe20003fa4070 */
[--C-:B------:R-:W-:Y:S01]  /*7a80*/  @!P3 IMAD.IADD R17, R17, 0x1, -R29.reuse ;  /* 0x000000011111b824 */ /* 0x100fe200078e0a1d */
[C---:B------:R-:W-:Y:S02]  /*7a90*/  ISETP.GT.U32.AND P4, PT, R29.reuse, R11, PT ;  /* 0x0000000b1d00720c */ /* 0x040fe40003f84070 */
[----:B------:R-:W-:Y:S01]  /*7aa0*/  ISETP.GT.U32.AND P3, PT, R29, R10, PT ;  /* 0x0000000a1d00720c */ /* 0x000fe20003f64070 */
[--C-:B------:R-:W-:Y:S02]  /*7ab0*/  @!P0 IMAD.IADD R12, R12, 0x1, -R29.reuse ;  /* 0x000000010c0c8824 */ /* 0x100fe400078e0a1d */
[----:B------:R-:W-:-:S04]  /*7ac0*/  @!P1 IMAD.IADD R20, R20, 0x1, -R29 ;  /* 0x0000000114149824 */ /* 0x000fc800078e0a1d */
[--C-:B------:R-:W-:Y:S02]  /*7ad0*/  @!P2 IMAD.IADD R21, R21, 0x1, -R29.reuse ;  /* 0x000000011515a824 */ /* 0x100fe400078e0a1d */
[--C-:B------:R-:W-:Y:S01]  /*7ae0*/  @!P6 IMAD.IADD R13, R13, 0x1, -R29.reuse ;  /* 0x000000010d0de824 */ /* 0x100fe200078e0a1d */
[----:B------:R-:W-:Y:S01]  /*7af0*/  ISETP.GT.U32.AND P6, PT, R29, R9, PT ;  /* 0x000000091d00720c */ /* 0x000fe20003fc4070 */
[--C-:B------:R-:W-:Y:S02]  /*7b00*/  @!P5 IMAD.IADD R19, R19, 0x1, -R29.reuse ;  /* 0x000000011313d824 */ /* 0x100fe400078e0a1d */
[--C-:B------:R-:W-:Y:S02]  /*7b10*/  @!P4 IMAD.IADD R11, R11, 0x1, -R29.reuse ;  /* 0x000000010b0bc824 */ /* 0x100fe400078e0a1d */
[--C-:B------:R-:W-:Y:S01]  /*7b20*/  @!P3 IMAD.IADD R10, R10, 0x1, -R29.reuse ;  /* 0x000000010a0ab824 */ /* 0x100fe200078e0a1d */
[----:B------:R0:W-:Y:S07]  /*7b30*/  STL [R1+0x128], R16 ;  /* 0x0001281001007387 */ /* 0x0001ee0000100800 */
[----:B------:R-:W-:Y:S01]  /*7b40*/  @!P6 IMAD.IADD R9, R9, 0x1, -R29 ;  /* 0x000000010909e824 */ /* 0x000fe200078e0a1d */
[----:B0-----:R-:W2:Y:S04]  /*7b50*/  LDL.LU R16, [R1+0x2ca0] ;  /* 0x002ca00001107983 */ /* 0x001ea80000300800 */
[----:B------:R0:W-:Y:S04]  /*7b60*/  STL [R1+0x12c], R24 ;  /* 0x00012c1801007387 */ /* 0x0001e80000100800 */
[----:B0-----:R-:W4:Y:S04]  /*7b70*/  LDL.LU R24, [R1+0x2c9c] ;  /* 0x002c9c0001187983 */ /* 0x001f280000300800 */
[----:B------:R0:W-:Y:S04]  /*7b80*/  STL [R1+0xec], R23 ;  /* 0x0000ec1701007387 */ /* 0x0001e80000100800 */
[----:B0-----:R-:W2:Y:S04]  /*7b90*/  LDL.LU R23, [R1+0x2c98] ;  /* 0x002c980001177983 */ /* 0x001ea80000300800 */
[----:B------:R0:W-:Y:S04]  /*7ba0*/  STL [R1+0xf0], R22 ;  /* 0x0000f01601007387 */ /* 0x0001e80000100800 */
[----:B0-----:R-:W2:Y:S04]  /*7bb0*/  LDL.LU R22, [R1+0x2c94] ;  /* 0x002c940001167983 */ /* 0x001ea80000300800 */
[----:B------:R-:W-:Y:S04]  /*7bc0*/  STL [R1+0xf4], R17 ;  /* 0x0000f41101007387 */ /* 0x000fe80000100800 */
[----:B------:R0:W-:Y:S04]  /*7bd0*/  STL [R1+0xf8], R13 ;  /* 0x0000f80d01007387 */ /* 0x0001e80000100800 */
[----:B0-----:R-:W2:Y:S04]  /*7be0*/  LDL.LU R13, [R1+0x8] ;  /* 0x00000800010d7983 */ /* 0x001ea80000300800 */
[----:B------:R0:W-:Y:S04]  /*7bf0*/  STL [R1+0xfc], R12 ;  /* 0x0000fc0c01007387 */ /* 0x0001e80000100800 */
[----:B0-----:R-:W2:Y:S04]  /*7c00*/  LDL.LU R12, [R1+0x4] ;  /* 0x00000400010c7983 */ /* 0x001ea80000300800 */
[----:B------:R-:W2:Y:S01]  /*7c10*/  LDL.LU R17, [R1] ;  /* 0x0000000001117983 */ /* 0x000ea20000300800 */
        /* <DEDUP_REMOVED lines=9> */
[C---:B------:R-:W-:Y:S02]  /*7cb0*/  ISETP.GT.U32.AND P2, PT, R29.reuse, R20, PT ;  /* 0x000000141d00720c */ /* 0x040fe40003f44070 */
[C---:B------:R-:W-:Y:S02]  /*7cc0*/  ISETP.GT.U32.AND P1, PT, R29.reuse, R19, PT ;  /* 0x000000131d00720c */ /* 0x040fe40003f24070 */
[----:B------:R-:W-:-:S05]  /*7cd0*/  ISETP.GT.U32.AND P3, PT, R29, R4, PT ;  /* 0x000000041d00720c */ /* 0x000fca0003f64070 */
[--C-:B------:R-:W-:Y:S01]  /*7ce0*/  @!P5 IMAD.IADD R2, R2, 0x1, -R29.reuse ;  /* 0x000000010202d824 */ /* 0x100fe200078e0a1d */
[----:B------:R-:W-:Y:S01]  /*7cf0*/  ISETP.GT.U32.AND P5, PT, R29, R11, PT ;  /* 0x0000000b1d00720c */ /* 0x000fe20003fa4070 */
[--C-:B------:R-:W-:Y:S01]  /*7d00*/  @!P4 IMAD.IADD R3, R3, 0x1, -R29.reuse ;  /* 0x000000010303c824 */ /* 0x100fe200078e0a1d */
[C---:B------:R-:W-:Y:S02]  /*7d10*/  ISETP.GT.U32.AND P6, PT, R29.reuse, R5, PT ;  /* 0x000000051d00720c */ /* 0x040fe40003fc4070 */
[----:B------:R-:W-:Y:S01]  /*7d20*/  ISETP.GT.U32.AND P4, PT, R29, R10, PT ;  /* 0x0000000a1d00720c */ /* 0x000fe20003f84070 */
[--C-:B------:R-:W-:Y:S01]  /*7d30*/  @!P0 IMAD.IADD R21, R21, 0x1, -R29.reuse ;  /* 0x0000000115158824 */ /* 0x100fe200078e0a1d */
[C---:B------:R-:W-:Y:S01]  /*7d40*/  ISETP.GT.U32.AND P0, PT, R29.reuse, R8, PT ;  /* 0x000000081d00720c */ /* 0x040fe20003f04070 */
[--C-:B------:R-:W-:Y:S01]  /*7d50*/  @!P3 IMAD.IADD R4, R4, 0x1, -R29.reuse ;  /* 0x000000010404b824 */ /* 0x100fe200078e0a1d */
[C---:B------:R-:W-:Y:S01]  /*7d60*/  ISETP.GT.U32.AND P3, PT, R29.reuse, R9, PT ;  /* 0x000000091d00720c */ /* 0x040fe20003f64070 */
[--C-:B------:R-:W-:Y:S01]  /*7d70*/  @!P2 IMAD.IADD R20, R20, 0x1, -R29.reuse ;  /* 0x000000011414a824 */ /* 0x100fe200078e0a1d */
[----:B------:R-:W-:Y:S01]  /*7d80*/  ISETP.GT.U32.AND P2, PT, R29, R7, PT ;  /* 0x000000071d00720c */ /* 0x000fe20003f44070 */
[--C-:B------:R-:W-:Y:S01]  /*7d90*/  @!P1 IMAD.IADD R19, R19, 0x1, -R29.reuse ;  /* 0x0000000113139824 */ /* 0x100fe200078e0a1d */
[----:B------:R-:W-:Y:S01]  /*7da0*/  ISETP.GT.U32.AND P1, PT, R29, R6, PT ;  /* 0x000000061d00720c */ /* 0x000fe20003f24070 */
[--C-:B------:R-:W-:Y:S01]  /*7db0*/  @!P5 IMAD.IADD R11, R11, 0x1, -R29.reuse ;  /* 0x000000010b0bd824 */ /* 0x100fe200078e0a1d */
[----:B------:R0:W-:Y:S01]  /*7dc0*/  STL [R1+0x3c], R21 ;  /* 0x00003c1501007387 */ /* 0x0001e20000100800 */
[----:B------:R-:W-:Y:S01]  /*7dd0*/  ISETP.GT.U32.AND P5, PT, R29, R2, PT ;  /* 0x000000021d00720c */ /* 0x000fe20003fa4070 */
[----:B------:R-:W-:-:S02]  /*7de0*/  @!P6 IMAD.IADD R5, R5, 0x1, -R29 ;  /* 0x000000010505e824 */ /* 0x000fc400078e0a1d */
[--C-:B------:R-:W-:Y:S01]  /*7df0*/  @!P4 IMAD.IADD R10, R10, 0x1, -R29.reuse ;  /* 0x000000010a0ac824 */ /* 0x100fe200078e0a1d */
[----:B------:R-:W-:Y:S02]  /*7e00*/  ISETP.GT.U32.AND P4, PT, R29, R3, PT ;  /* 0x000000031d00720c */ /* 0x000fe40003f84070 */
[----:B------:R-:W-:Y:S01]  /*7e10*/  @!P3 IMAD.IADD R9, R9, 0x1, -R29 ;  /* 0x000000010909b824 */ /* 0x000fe200078e0a1d */
[----:B0-----:R-:W3:Y:S01]  /*7e20*/  LDL.LU R21, [R1+0x2c90] ;  /* 0x002c900001157983 */ /* 0x001ee20000300800 */
[----:B------:R-:W-:-:S03]  /*7e30*/  ISETP.GT.U32.AND P3, PT, R29, R4, PT ;  /* 0x000000041d00720c */ /* 0x000fc60003f64070 */
[----:B------:R0:W-:Y:S01]  /*7e40*/  STL [R1+0x38], R20 ;  /* 0x0000381401007387 */ /* 0x0001e20000100800 */
[----:B------:R-:W-:Y:S01]  /*7e50*/  ISETP.GT.U32.AND P6, PT, R29, R5, PT ;  /* 0x000000051d00720c */ /* 0x000fe20003fc4070 */
[--C-:B------:R-:W-:Y:S02]  /*7e60*/  @!P0 IMAD.IADD R8, R8, 0x1, -R29.reuse ;  /* 0x0000000108088824 */ /* 0x100fe400078e0a1d */
[--C-:B------:R-:W-:Y:S01]  /*7e70*/  @!P2 IMAD.IADD R7, R7, 0x1, -R29.reuse ;  /* 0x000000010707a824 */ /* 0x100fe200078e0a1d */
[----:B0-----:R-:W3:Y:S04]  /*7e80*/  LDL.LU R20, [R1+0x2c8c] ;  /* 0x002c8c0001147983 */ /* 0x001ee80000300800 */
[----:B------:R0:W-:Y:S01]  /*7e90*/  STL [R1+0x34], R19 ;  /* 0x0000341301007387 */ /* 0x0001e20000100800 */
[----:B------:R-:W-:-:S03]  /*7ea0*/  @!P1 IMAD.IADD R6, R6, 0x1, -R29 ;  /* 0x0000000106069824 */ /* 0x000fc600078e0a1d */
        /* <DEDUP_REMOVED lines=13> */
[----:B------:R0:W-:Y:S04]  /*7f80*/  STL [R1+0x20], R7 ;  /* 0x0000200701007387 */ /* 0x0001e80000100800 */
[----:B0-----:R-:W3:Y:S04]  /*7f90*/  LDL.LU R7, [R1+0x2c74] ;  /* 0x002c740001077983 */ /* 0x001ee80000300800 */
[----:B------:R0:W-:Y:S04]  /*7fa0*/  STL [R1+0x1c], R6 ;  /* 0x00001c0601007387 */ /* 0x0001e80000100800 */
[----:B0-----:R-:W3:Y:S04]  /*7fb0*/  LDL.LU R6, [R1+0x2c70] ;  /* 0x002c700001067983 */ /* 0x001ee80000300800 */
[----:B------:R0:W-:Y:S04]  /*7fc0*/  STL [R1+0x18], R2 ;  /* 0x0000180201007387 */ /* 0x0001e80000100800 */
[----:B0-----:R-:W4:Y:S04]  /*7fd0*/  LDL.LU R2, [R1+0x2c6c] ;  /* 0x002c6c0001027983 */ /* 0x001f280000300800 */
[----:B------:R0:W-:Y:S04]  /*7fe0*/  STL [R1+0x14], R3 ;  /* 0x0000140301007387 */ /* 0x0001e80000100800 */
[----:B0-----:R-:W4:Y:S04]  /*7ff0*/  LDL.LU R3, [R1+0x2c68] ;  /* 0x002c680001037983 */ /* 0x001f280000300800 */
[----:B------:R0:W-:Y:S04]  /*8000*/  STL [R1+0x10], R4 ;  /* 0x0000100401007387 */ /* 0x0001e80000100800 */
[----:B0-----:R-:W4:Y:S04]  /*8010*/  LDL.LU R4, [R1+0x2c64] ;  /* 0x002c640001047983 */ /* 0x001f280000300800 */
[----:B------:R0:W-:Y:S04]  /*8020*/  STL [R1+0xc], R5 ;  /* 0x00000c0501007387 */ /* 0x0001e80000100800 */
[----:B0-----:R-:W4:Y:S01]  /*8030*/  LDL.LU R5, [R1+0x2c60] ;  /* 0x002c600001057983 */ /* 0x001f220000300800 */
[----:B--2---:R-:W-:-:S02]  /*8040*/  ISETP.GT.U32.AND P0, PT, R29, R13, PT ;  /* 0x0000000d1d00720c */ /* 0x004fc40003f04070 */
[----:B------:R-:W-:-:S11]  /*8050*/  ISETP.GT.U32.AND P2, PT, R29, R12, PT ;  /* 0x0000000c1d00720c */ /* 0x000fd60003f44070 */
[--C-:B------:R-:W-:Y:S02]  /*8060*/  @!P0 IMAD.IADD R13, R13, 0x1, -R29.reuse ;  /* 0x000000010d0d8824 */ /* 0x100fe400078e0a1d */
[----:B------:R-:W-:Y:S02]  /*8070*/  @!P2 IMAD.IADD R12, R12, 0x1, -R29 ;  /* 0x000000010c0ca824 */ /* 0x000fe400078e0a1d */
[----:B------:R-:W-:-:S04]  /*8080*/  IMAD.HI.U32 R28, R28, R18, RZ ;  /* 0x000000121c1c7227 */ /* 0x000fc800078e00ff */
[----:B------:R-:W-:-:S04]  /*8090*/  IMAD.MOV R28, RZ, RZ, -R28 ;  /* 0x000000ffff1c7224 */ /* 0x000fc800078e0a1c */
[C---:B------:R-:W-:Y:S02]  /*80a0*/  IMAD R28, R29.reuse, R28, R18 ;  /* 0x0000001c1d1c7224 */ /* 0x040fe400078e0212 */
[----:B------:R-:W2:Y:S01]  /*80b0*/  LDL.LU R18, [R1+0x2c5c] ;  /* 0x002c5c0001127983 */ /* 0x000ea20000300800 */
[----:B------:R-:W-:-:S13]  /*80c0*/  ISETP.GT.U32.AND P1, PT, R29, R17, PT ;  /* 0x000000111d00720c */ /* 0x000fda0003f24070 */
[----:B------:R-:W-:Y:S01]  /*80d0*/  @!P1 IMAD.IADD R17, R17, 0x1, -R29 ;  /* 0x0000000111119824 */ /* 0x000fe200078e0a1d */
[----:B---3--:R-:W-:-:S13]  /*80e0*/  ISETP.GT.U32.AND P0, PT, R29, R6, PT ;  /* 0x000000061d00720c */ /* 0x008fda0003f04070 */
[----:B------:R-:W-:Y:S01]  /*80f0*/  @!P0 IMAD.IADD R6, R6, 0x1, -R29 ;  /* 0x0000000106068824 */ /* 0x000fe200078e0a1d */
[----:B------:R-:W-:-:S13]  /*8100*/  ISETP.GT.U32.AND P0, PT, R29, R12, PT ;  /* 0x0000000c1d00720c */ /* 0x000fda0003f04070 */
[----:B------:R-:W-:Y:S01]  /*8110*/  @!P0 IMAD.IADD R12, R12, 0x1, -R29 ;  /* 0x000000010c0c8824 */ /* 0x000fe200078e0a1d */
[----:B----4-:R-:W-:-:S13]  /*8120*/  ISETP.GT.U32.AND P6, PT, R29, R5, PT ;  /* 0x000000051d00720c */ /* 0x010fda0003fc4070 */
[----:B------:R-:W-:Y:S01]  /*8130*/  @!P6 IMAD.IADD R5, R5, 0x1, -R29 ;  /* 0x000000010505e824 */ /* 0x000fe200078e0a1d */
[----:B------:R-:W-:-:S13]  /*8140*/  ISETP.GT.U32.AND P6, PT, R29, R13, PT ;  /* 0x0000000d1d00720c */ /* 0x000fda0003fc4070 */
[----:B------:R-:W-:-:S05]  /*8150*/  @!P6 IMAD.IADD R13, R13, 0x1, -R29 ;  /* 0x000000010d0de824 */ /* 0x000fca00078e0a1d */
[----:B------:R0:W-:Y:S04]  /*8160*/  STL [R1+0x8], R13 ;  /* 0x0000080d01007387 */ /* 0x0001e80000100800 */
[----:B0-----:R-:W3:Y:S04]  /*8170*/  LDL.LU R13, [R1+0x2c58] ;  /* 0x002c5800010d7983 */ /* 0x001ee80000300800 */
[----:B------:R0:W-:Y:S04]  /*8180*/  STL [R1+0x4], R12 ;  /* 0x0000040c01007387 */ /* 0x0001e80000100800 */
[----:B0-----:R-:W4:Y:S01]  /*8190*/  LDL.LU R12, [R1+0x2c54] ;  /* 0x002c5400010c7983 */ /* 0x001f220000300800 */
[----:B------:R-:W-:-:S02]  /*81a0*/  ISETP.GT.U32.AND P5, PT, R29, R2, PT ;  /* 0x000000021d00720c */ /* 0x000fc40003fa4070 */
[C---:B------:R-:W-:Y:S02]  /*81b0*/  ISETP.GT.U32.AND P4, PT, R29.reuse, R3, PT ;  /* 0x000000031d00720c */ /* 0x040fe40003f84070 */
[C---:B------:R-:W-:Y:S02]  /*81c0*/  ISETP.GT.U32.AND P3, PT, R29.reuse, R4, PT ;  /* 0x000000041d00720c */ /* 0x040fe40003f64070 */
[C---:B------:R-:W-:Y:S02]  /*81d0*/  ISETP.GT.U32.AND P1, PT, R29.reuse, R8, PT ;  /* 0x000000081d00720c */ /* 0x040fe40003f24070 */
[----:B------:R-:W-:-:S05]  /*81e0*/  ISETP.GT.U32.AND P2, PT, R29, R7, PT ;  /* 0x000000071d00720c */ /* 0x000fca0003f44070 */
[--C-:B------:R-:W-:Y:S01]  /*81f0*/  @!P5 IMAD.IADD R2, R2, 0x1, -R29.reuse ;  /* 0x000000010202d824 */ /* 0x100fe200078e0a1d */
[----:B------:R-:W-:Y:S01]  /*8200*/  ISETP.GT.U32.AND P5, PT, R29, R9, PT ;  /* 0x000000091d00720c */ /* 0x000fe20003fa4070 */
[--C-:B------:R-:W-:Y:S01]  /*8210*/  @!P4 IMAD.IADD R3, R3, 0x1, -R29.reuse ;  /* 0x000000010303c824 */ /* 0x100fe200078e0a1d */
[C---:B------:R-:W-:Y:S01]  /*8220*/  ISETP.GT.U32.AND P4, PT, R29.reuse, R10, PT ;  /* 0x0000000a1d00720c */ /* 0x040fe20003f84070 */
[--C-:B------:R-:W-:Y:S01]  /*8230*/  @!P3 IMAD.IADD R4, R4, 0x1, -R29.reuse ;  /* 0x000000010404b824 */ /* 0x100fe200078e0a1d */
[C---:B------:R-:W-:Y:S01]  /*8240*/  ISETP.GT.U32.AND P3, PT, R29.reuse, R11, PT ;  /* 0x0000000b1d00720c */ /* 0x040fe20003f64070 */
[--C-:B------:R-:W-:Y:S01]  /*8250*/  @!P1 IMAD.IADD R8, R8, 0x1, -R29.reuse ;  /* 0x0000000108089824 */ /* 0x100fe200078e0a1d */
[----:B------:R-:W-:Y:S01]  /*8260*/  ISETP.GT.U32.AND P1, PT, R29, R2, PT ;  /* 0x000000021d00720c */ /* 0x000fe20003f24070 */
[----:B------:R-:W-:Y:S01]  /*8270*/  @!P2 IMAD.IADD R7, R7, 0x1, -R29 ;  /* 0x000000010707a824 */ /* 0x000fe200078e0a1d */
[----:B------:R-:W-:-:S05]  /*8280*/  ISETP.GT.U32.AND P2, PT, R29, R17, PT ;  /* 0x000000111d00720c */ /* 0x000fca0003f44070 */
[--C-:B------:R-:W-:Y:S01]  /*8290*/  @!P5 IMAD.IADD R9, R9, 0x1, -R29.reuse ;  /* 0x000000010909d824 */ /* 0x100fe200078e0a1d */
[C---:B------:R-:W-:Y:S01]  /*82a0*/  ISETP.GT.U32.AND P5, PT, R29.reuse, R3, PT ;  /* 0x000000031d00720c */ /* 0x040fe20003fa4070 */
        /* <DEDUP_REMOVED lines=9> */
[----:B------:R0:W-:Y:S01]  /*8340*/  STL [R1+0x2c38], R2 ;  /* 0x002c380201007387 */ /* 0x0001e20000100800 */
[--C-:B------:R-:W-:Y:S02]  /*8350*/  @!P3 IMAD.IADD R5, R5, 0x1, -R29.reuse ;  /* 0x000000010505b824 */ /* 0x100fe400078e0a1d */
[----:B------:R-:W-:Y:S01]  /*8360*/  @!P0 IMAD.IADD R6, R6, 0x1, -R29 ;  /* 0x0000000106068824 */ /* 0x000fe200078e0a1d */
[----:B------:R-:W-:Y:S04]  /*8370*/  STL [R1], R17 ;  /* 0x0000001101007387 */ /* 0x000fe80000100800 */
[----:B------:R1:W-:Y:S04]  /*8380*/  STL [R1+0x2c3c], R3 ;  /* 0x002c3c0301007387 */ /* 0x0003e80000100800 */
[----:B------:R2:W-:Y:S04]  /*8390*/  STL [R1+0x2c40], R4 ;  /* 0x002c400401007387 */ /* 0x0005e80000100800 */
[----:B0-----:R-:W4:Y:S04]  /*83a0*/  LDL R2, [R1+0xfe4] ;  /* 0x000fe40001027983 */ /* 0x001f280000100800 */
[----:B-1----:R-:W4:Y:S04]  /*83b0*/  LDL R3, [R1+0xfe0] ;  /* 0x000fe00001037983 */ /* 0x002f280000100800 */
[----:B--2---:R-:W2:Y:S04]  /*83c0*/  LDL R4, [R1+0xfdc] ;  /* 0x000fdc0001047983 */ /* 0x004ea80000100800 */
[----:B------:R0:W-:Y:S04]  /*83d0*/  STL [R1+0x2c44], R5 ;  /* 0x002c440501007387 */ /* 0x0001e80000100800 */
[----:B0-----:R-:W2:Y:S04]  /*83e0*/  LDL R5, [R1+0xfd8] ;  /* 0x000fd80001057983 */ /* 0x001ea80000100800 */
[----:B------:R0:W-:Y:S04]  /*83f0*/  STL [R1+0x2c48], R6 ;  /* 0x002c480601007387 */ /* 0x0001e80000100800 */
[----:B0-----:R-:W2:Y:S01]  /*8400*/  LDL.LU R6, [R1+0x1a0] ;  /* 0x0001a00001067983 */ /* 0x001ea20000300800 */
[----:B------:R-:W-:-:S02]  /*8410*/  ISETP.GT.U32.AND P2, PT, R29, R7, PT ;  /* 0x000000071d00720c */ /* 0x000fc40003f44070 */
[C---:B------:R-:W-:Y:S02]  /*8420*/  ISETP.GT.U32.AND P1, PT, R29.reuse, R8, PT ;  /* 0x000000081d00720c */ /* 0x040fe40003f24070 */
[C---:B------:R-:W-:Y:S02]  /*8430*/  ISETP.GT.U32.AND P5, PT, R29.reuse, R9, PT ;  /* 0x000000091d00720c */ /* 0x040fe40003fa4070 */
[C---:B------:R-:W-:Y:S02]  /*8440*/  ISETP.GT.U32.AND P6, PT, R29.reuse, R10, PT ;  /* 0x0000000a1d00720c */ /* 0x040fe40003fc4070 */
[----:B------:R-:W-:-:S05]  /*8450*/  ISETP.GT.U32.AND P4, PT, R29, R11, PT ;  /* 0x0000000b1d00720c */ /* 0x000fca0003f84070 */
[--C-:B------:R-:W-:Y:S01]  /*8460*/  @!P2 IMAD.IADD R7, R7, 0x1, -R29.reuse ;  /* 0x000000010707a824 */ /* 0x100fe200078e0a1d */
[C---:B------:R-:W-:Y:S01]  /*8470*/  ISETP.GT.U32.AND P2, PT, R29.reuse, R18, PT ;  /* 0x000000121d00720c */ /* 0x040fe20003f44070 */
[--C-:B------:R-:W-:Y:S01]  /*8480*/  @!P1 IMAD.IADD R8, R8, 0x1, -R29.reuse ;  /* 0x0000000108089824 */ /* 0x100fe200078e0a1d */
[----:B------:R-:W-:Y:S01]  /*8490*/  ISETP.GT.U32.AND P1, PT, R29, R19, PT ;  /* 0x000000131d00720c */ /* 0x000fe20003f24070 */
[--C-:B------:R-:W-:Y:S01]  /*84a0*/  @!P5 IMAD.IADD R9, R9, 0x1, -R29.reuse ;  /* 0x000000010909d824 */ /* 0x100fe200078e0a1d */
[C---:B------:R-:W-:Y:S01]  /*84b0*/  ISETP.GT.U32.AND P5, PT, R29.reuse, R20, PT ;  /* 0x000000141d00720c */ /* 0x040fe20003fa4070 */
[--C-:B------:R-:W-:Y:S01]  /*84c0*/  @!P6 IMAD.IADD R10, R10, 0x1, -R29.reuse ;  /* 0x000000010a0ae824 */ /* 0x100fe200078e0a1d */
[----:B------:R-:W-:Y:S01]  /*84d0*/  ISETP.GT.U32.AND P6, PT, R29, R21, PT ;  /* 0x000000151d00720c */ /* 0x000fe20003fc4070 */
[----:B------:R-:W-:Y:S01]  /*84e0*/  @!P4 IMAD.IADD R11, R11, 0x1, -R29 ;  /* 0x000000010b0bc824 */ /* 0x000fe200078e0a1d */
[----:B------:R-:W-:-:S05]  /*84f0*/  ISETP.GT.U32.AND P4, PT, R29, R22, PT ;  /* 0x000000161d00720c */ /* 0x000fca0003f84070 */
[--C-:B------:R-:W-:Y:S01]  /*8500*/  @!P2 IMAD.IADD R18, R18, 0x1, -R29.reuse ;  /* 0x000000011212a824 */ /* 0x100fe200078e0a1d */
[----:B------:R-:W-:Y:S01]  /*8510*/  ISETP.GT.U32.AND P2, PT, R29, R25, PT ;  /* 0x000000191d00720c */ /* 0x000fe20003f44070 */
[--C-:B------:R-:W-:Y:S01]  /*8520*/  @!P1 IMAD.IADD R19, R19, 0x1, -R29.reuse ;  /* 0x0000000113139824 */ /* 0x100fe200078e0a1d */
[C---:B------:R-:W-:Y:S01]  /*8530*/  ISETP.GT.U32.AND P1, PT, R29.reuse, R26, PT ;  /* 0x0000001a1d00720c */ /* 0x040fe20003f24070 */
[--C-:B------:R-:W-:Y:S01]  /*8540*/  @!P5 IMAD.IADD R20, R20, 0x1, -R29.reuse ;  /* 0x000000011414d824 */ /* 0x100fe200078e0a1d */
[----:B------:R-:W-:Y:S01]  /*8550*/  ISETP.GT.U32.AND P5, PT, R29, R27, PT ;  /* 0x0000001b1d00720c */ /* 0x000fe20003fa4070 */
[--C-:B------:R-:W-:Y:S01]  /*8560*/  @!P6 IMAD.IADD R21, R21, 0x1, -R29.reuse ;  /* 0x000000011515e824 */ /* 0x100fe200078e0a1d */
[----:B------:R-:W-:Y:S01]  /*8570*/  ISETP.GT.U32.AND P6, PT, R29, R28, PT ;  /* 0x0000001c1d00720c */ /* 0x000fe20003fc4070 */
[----:B------:R-:W-:-:S06]  /*8580*/  @!P4 IMAD.IADD R22, R22, 0x1, -R29 ;  /* 0x000000011616c824 */ /* 0x000fcc00078e0a1d */
[--C-:B------:R-:W-:Y:S01]  /*8590*/  @!P2 IMAD.IADD R25, R25, 0x1, -R29.reuse ;  /* 0x000000011919a824 */ /* 0x100fe200078e0a1d */
[C---:B------:R-:W-:Y:S01]  /*85a0*/  ISETP.GT.U32.AND P2, PT, R29.reuse, R19, PT ;  /* 0x000000131d00720c */ /* 0x040fe20003f44070 */
[--C-:B------:R-:W-:Y:S01]  /*85b0*/  @!P1 IMAD.IADD R26, R26, 0x1, -R29.reuse ;  /* 0x000000011a1a9824 */ /* 0x100fe200078e0a1d */
[----:B------:R-:W-:Y:S01]  /*85c0*/  ISETP.GT.U32.AND P1, PT, R29, R20, PT ;  /* 0x000000141d00720c */ /* 0x000fe20003f24070 */
[--C-:B------:R-:W-:Y:S01]  /*85d0*/  @!P5 IMAD.IADD R27, R27, 0x1, -R29.reuse ;  /* 0x000000011b1bd824 */ /* 0x100fe200078e0a1d */
[----:B------:R-:W-:Y:S01]  /*85e0*/  ISETP.GT.U32.AND P5, PT, R29, R21, PT ;  /* 0x000000151d00720c */ /* 0x000fe20003fa4070 */
[----:B------:R-:W-:-:S03]  /*85f0*/  @!P6 IMAD.IADD R28, R28, 0x1, -R29 ;  /* 0x000000011c1ce824 */ /* 0x000fc600078e0a1d */
[----:B------:R-:W-:-:S05]  /*8600*/  ISETP.GT.U32.AND P6, PT, R29, R27, PT ;  /* 0x0000001b1d00720c */ /* 0x000fca0003fc4070 */
[--C-:B------:R-:W-:Y:S01]  /*8610*/  @!P2 IMAD.IADD R19, R19, 0x1, -R29.reuse ;  /* 0x000000011313a824 */ /* 0x100fe200078e0a1d */
[C---:B------:R-:W-:Y:S01]  /*8620*/  ISETP.GT.U32.AND P2, PT, R29.reuse, R25, PT ;  /* 0x000000191d00720c */ /* 0x040fe20003f44070 */
[--C-:B------:R-:W-:Y:S01]  /*8630*/  @!P1 IMAD.IADD R20, R20, 0x1, -R29.reuse ;  /* 0x0000000114149824 */ /* 0x100fe200078e0a1d */
[----:B------:R-:W-:Y:S01]  /*8640*/  ISETP.GT.U32.AND P1, PT, R29, R26, PT ;  /* 0x0000001a1d00720c */ /* 0x000fe20003f24070 */
[----:B------:R-:W-:Y:S01]  /*8650*/  @!P5 IMAD.IADD R21, R21, 0x1, -R29 ;  /* 0x000000011515d824 */ /* 0x000fe200078e0a1d */
[----:B------:R-:W-:Y:S01]  /*8660*/  ISETP.GT.U32.AND P5, PT, R29, R28, PT ;  /* 0x0000001c1d00720c */ /* 0x000fe20003fa4070 */
[----:B------:R-:W0:Y:S04]  /*8670*/  S2R R17, SR_TID.X ;  /* 0x0000000000117919 */ /* 0x000e280000002100 */
[----:B------:R0:W-:Y:S02]  /*8680*/  STL [R1+0x2c4c], R7 ;  /* 0x002c4c0701007387 */ /* 0x0001e40000100800 */
[----:B0-----:R-:W-:-:S02]  /*8690*/  IMAD.SHL.U32 R7, R17, 0x100, RZ ;  /* 0x0000010011077824 */ /* 0x001fc400078e00ff */
[----:B------:R-:W-:Y:S01]  /*86a0*/  IMAD.SHL.U32 R17, R17, 0x2, RZ ;  /* 0x0000000211117824 */ /* 0x000fe200078e00ff */
[C---:B---3--:R-:W-:Y:S02]  /*86b0*/  ISETP.GT.U32.AND P0, PT, R29.reuse, R13, PT ;  /* 0x0000000d1d00720c */ /* 0x048fe40003f04070 */
[----:B----4-:R-:W-:-:S11]  /*86c0*/  ISETP.GT.U32.AND P3, PT, R29, R12, PT ;  /* 0x0000000c1d00720c */ /* 0x010fd60003f64070 */
[--C-:B------:R-:W-:Y:S01]  /*86d0*/  @!P0 IMAD.IADD R13, R13, 0x1, -R29.reuse ;  /* 0x000000010d0d8824 */ /* 0x100fe200078e0a1d */
[C---:B------:R-:W-:Y:S01]  /*86e0*/  ISETP.GT.U32.AND P0, PT, R29.reuse, R24, PT ;  /* 0x000000181d00720c */ /* 0x040fe20003f04070 */
[----:B------:R-:W-:Y:S01]  /*86f0*/  @!P3 IMAD.IADD R12, R12, 0x1, -R29 ;  /* 0x000000010c0cb824 */ /* 0x000fe200078e0a1d */
[----:B------:R-:W-:-:S11]  /*8700*/  ISETP.GT.U32.AND P3, PT, R29, R23, PT ;  /* 0x000000171d00720c */ /* 0x000fd60003f64070 */
[--C-:B------:R-:W-:Y:S01]  /*8710*/  @!P0 IMAD.IADD R24, R24, 0x1, -R29.reuse ;  /* 0x0000000118188824 */ /* 0x100fe200078e0a1d */
[C---:B------:R-:W-:Y:S02]  /*8720*/  ISETP.GT.U32.AND P0, PT, R29.reuse, R18, PT ;  /* 0x000000121d00720c */ /* 0x040fe40003f04070 */
[----:B------:R-:W-:Y:S01]  /*8730*/  ISETP.GT.U32.AND P4, PT, R29, R12, PT ;  /* 0x0000000c1d00720c */ /* 0x000fe20003f84070 */
[----:B------:R-:W-:Y:S01]  /*8740*/  @!P3 IMAD.IADD R23, R23, 0x1, -R29 ;  /* 0x000000011717b824 */ /* 0x000fe200078e0a1d */
[----:B------:R-:W-:-:S09]  /*8750*/  ISETP.GT.U32.AND P3, PT, R29, R13, PT ;  /* 0x0000000d1d00720c */ /* 0x000fd20003f64070 */
[--C-:B------:R-:W-:Y:S01]  /*8760*/  @!P0 IMAD.IADD R18, R18, 0x1, -R29.reuse ;  /* 0x0000000112128824 */ /* 0x100fe200078e0a1d */
[C---:B------:R-:W-:Y:S01]  /*8770*/  ISETP.GT.U32.AND P0, PT, R29.reuse, R24, PT ;  /* 0x000000181d00720c */ /* 0x040fe20003f04070 */
[--C-:B------:R-:W-:Y:S01]  /*8780*/  @!P4 IMAD.IADD R12, R12, 0x1, -R29.reuse ;  /* 0x000000010c0cc824 */ /* 0x100fe200078e0a1d */
[----:B------:R-:W-:Y:S01]  /*8790*/  ISETP.GT.U32.AND P4, PT, R29, R22, PT ;  /* 0x000000161d00720c */ /* 0x000fe20003f84070 */
[----:B------:R-:W-:Y:S01]  /*87a0*/  @!P3 IMAD.IADD R13, R13, 0x1, -R29 ;  /* 0x000000010d0db824 */ /* 0x000fe200078e0a1d */
[----:B------:R-:W-:Y:S02]  /*87b0*/  ISETP.GT.U32.AND P3, PT, R29, R23, PT ;  /* 0x000000171d00720c */ /* 0x000fe40003f64070 */
[----:B------:R-:W0:Y:S02]  /*87c0*/  S2R R29, SR_TID.X ;  /* 0x00000000001d7919 */ /* 0x000e240000002100 */
[----:B0-----:R-:W-:-:S05]  /*87d0*/  LOP3.LUT R29, R29, 0x7, RZ, 0xc0, !PT ;  /* 0x000000071d1d7812 */ /* 0x001fca00078ec0ff */
[----:B------:R-:W-:-:S05]  /*87e0*/  IMAD R29, R29, 0x110, RZ ;  /* 0x000001101d1d7824 */ /* 0x000fca00078e02ff */
[----:B------:R-:W-:Y:S02]  /*87f0*/  LOP3.LUT R29, R29, 0x30, R17, 0x78, !PT ;  /* 0x000000301d1d7812 */ /* 0x000fe400078e7811 */
[----:B------:R-:W3:Y:S01]  /*8800*/  LDL.LU R17, [R1+0x2c50] ;  /* 0x002c500001117983 */ /* 0x000ee20000300800 */
[----:B------:R-:W-:-:S05]  /*8810*/  IABS R29, c[0x0][0x17c] ;  /* 0x00005f00001d7a13 */ /* 0x000fca0000000000 */
[--C-:B------:R-:W-:Y:S01]  /*8820*/  @!P3 IMAD.IADD R23, R23, 0x1, -R29.reuse ;  /* 0x000000011717b824 */ /* 0x100fe200078e0a1d */
[----:B--2---:R-:W-:Y:S01]  /*8830*/  ISETP.GE.AND P3, PT, R4, RZ, PT ;  /* 0x000000ff0400720c */ /* 0x004fe20003f66270 */
[----:B------:R-:W-:Y:S01]  /*8840*/  @!P2 IMAD.IADD R25, R25, 0x1, -R29 ;  /* 0x000000011919a824 */ /* 0x000fe200078e0a1d */
[----:B------:R-:W-:Y:S02]  /*8850*/  ISETP.GE.AND P2, PT, R2, RZ, PT ;  /* 0x000000ff0200720c */ /* 0x000fe40003f46270 */
[----:B------:R-:W-:Y:S02]  /*8860*/  LOP3.LUT R6, R6, 0x1000, R7, 0xf8, !PT ;  /* 0x0000100006067812 */ /* 0x000fe400078ef807 */
[----:B------:R-:W2:Y:S04]  /*8870*/  LDL R7, [R1+0xfd4] ;  /* 0x000fd40001077983 */ /* 0x000ea80000100800 */
[----:B------:R0:W-:Y:S01]  /*8880*/  STL [R1+0xdb4], R6 ;  /* 0x000db40601007387 */ /* 0x0001e20000100800 */
[----:B------:R-:W-:-:S03]  /*8890*/  @!P0 IMAD.IADD R24, R24, 0x1, -R29 ;  /* 0x0000000118188824 */ /* 0x000fc600078e0a1d */
[----:B------:R-:W4:Y:S01]  /*88a0*/  LDL R4, [R1+0x29e8] ;  /* 0x0029e80001047983 */ /* 0x000f220000100800 */
[----:B------:R-:W-:-:S03]  /*88b0*/  ISETP.GE.AND P0, PT, R3, RZ, PT ;  /* 0x000000ff0300720c */ /* 0x000fc60003f06270 */
[----:B------:R-:W2:Y:S04]  /*88c0*/  LDL R2, [R1+0x29e0] ;  /* 0x0029e00001027983 */ /* 0x000ea80000100800 */
[----:B0-----:R-:W2:Y:S04]  /*88d0*/  LDL R6, [R1+0x29ec] ;  /* 0x0029ec0001067983 */ /* 0x001ea80000100800 */
[----:B------:R-:W2:Y:S01]  /*88e0*/  LDL R3, [R1+0x29e4] ;  /* 0x0029e40001037983 */ /* 0x000ea20000100800 */
[--C-:B------:R-:W-:Y:S01]  /*88f0*/  @!P4 IMAD.IADD R22, R22, 0x1, -R29.reuse ;  /* 0x000000011616c824 */ /* 0x100fe200078e0a1d */
[----:B------:R-:W-:Y:S01]  /*8900*/  ISETP.GE.AND P4, PT, R5, RZ, PT ;  /* 0x000000ff0500720c */ /* 0x000fe20003f86270 */
[----:B------:R-:W-:-:S02]  /*8910*/  @!P1 IMAD.IADD R26, R26, 0x1, -R29 ;  /* 0x000000011a1a9824 */ /* 0x000fc400078e0a1d */
[--C-:B------:R-:W-:Y:S02]  /*8920*/  @!P6 IMAD.IADD R27, R27, 0x1, -R29.reuse ;  /* 0x000000011b1be824 */ /* 0x100fe400078e0a1d */
[----:B------:R-:W-:Y:S01]  /*8930*/  @!P5 IMAD.IADD R28, R28, 0x1, -R29 ;  /* 0x000000011c1cd824 */ /* 0x000fe200078e0a1d */
[----:B------:R-:W-:Y:S02]  /*8940*/  LOP3.LUT R29, RZ, c[0x0][0x178], RZ, 0x33, !PT ;  /* 0x00005e00ff1d7a12 */ /* 0x000fe400078e33ff */
[----:B------:R-:W-:Y:S01]  /*8950*/  ISETP.NE.AND P1, PT, RZ, c[0x0][0x178], PT ;  /* 0x00005e00ff007a0c */ /* 0x000fe20003f25270 */
[----:B------:R-:W-:Y:S02]  /*8960*/  @!P3 IMAD.MOV R16, RZ, RZ, -R16 ;  /* 0x000000ffff10b224 */ /* 0x000fe400078e0a10 */
[----:B------:R-:W-:Y:S02]  /*8970*/  @!P0 IMAD.MOV R15, RZ, RZ, -R15 ;  /* 0x000000ffff0f8224 */ /* 0x000fe400078e0a0f */
[----:B------:R-:W-:-:S02]  /*8980*/  @!P2 IMAD.MOV R14, RZ, RZ, -R14 ;  /* 0x000000ffff0ea224 */ /* 0x000fc400078e0a0e */
[----:B------:R-:W-:Y:S02]  /*8990*/  IMAD.MOV.U32 R5, RZ, RZ, c[0x0][0x18c] ;  /* 0x00006300ff057624 */ /* 0x000fe400078e00ff */
[----:B---3--:R-:W-:-:S05]  /*89a0*/  @!P4 IMAD.MOV R17, RZ, RZ, -R17 ;  /* 0x000000ffff11c224 */ /* 0x008fca00078e0a11 */
[----:B------:R-:W-:Y:S02]  /*89b0*/  SEL R17, R29, R17, !P1 ;  /* 0x000000111d117207 */ /* 0x000fe40004800000 */
[----:B------:R-:W0:Y:S04]  /*89c0*/  S2R R29, SR_TID.X ;  /* 0x00000000001d7919 */ /* 0x000e280000002100 */
[----:B------:R1:W-:Y:S02]  /*89d0*/  STL [R1+0x79c], R17 ;  /* 0x00079c1101007387 */ /* 0x0003e40000100800 */
[----:B-1----:R-:W-:-:S04]  /*89e0*/  LOP3.LUT R17, RZ, c[0x0][0x178], RZ, 0x33, !PT ;  /* 0x00005e00ff117a12 */ /* 0x002fc800078e33ff */
[C---:B------:R-:W-:Y:S02]  /*89f0*/  SEL R16, R17.reuse, R16, !P1 ;  /* 0x0000001011107207 */ /* 0x040fe40004800000 */
[----:B------:R-:W-:Y:S02]  /*8a00*/  SEL R15, R17, R15, !P1 ;  /* 0x0000000f110f7207 */ /* 0x000fe40004800000 */
[----:B0-----:R-:W-:Y:S02]  /*8a10*/  LOP3.LUT R29, R29, 0x3f, RZ, 0xc0, !PT ;  /* 0x0000003f1d1d7812 */ /* 0x001fe400078ec0ff */
[----:B------:R-:W-:-:S03]  /*8a20*/  SEL R14, R17, R14, !P1 ;  /* 0x0000000e110e7207 */ /* 0x000fc60004800000 */
[----:B------:R-:W-:Y:S01]  /*8a30*/  IMAD R29, R29, c[0x0][0x18c], RZ ;  /* 0x000063001d1d7a24 */ /* 0x000fe200078e02ff */
[----:B------:R0:W-:Y:S03]  /*8a40*/  STL [R1+0x798], R16 ;  /* 0x0007981001007387 */ /* 0x0001e60000100800 */
[----:B------:R-:W-:Y:S01]  /*8a50*/  IMAD R17, R5, 0x40, R29 ;  /* 0x0000004005117824 */ /* 0x000fe200078e021d */
[----:B------:R-:W-:Y:S04]  /*8a60*/  STL [R1+0x794], R15 ;  /* 0x0007940f01007387 */ /* 0x000fe80000100800 */
[----:B------:R1:W-:Y:S01]  /*8a70*/  STL [R1+0x790], R14 ;  /* 0x0007900e01007387 */ /* 0x0003e20000100800 */
[----:B0-----:R-:W-:-:S02]  /*8a80*/  LEA R16, P2, R17, c[0x0][0x168], 0x1 ;  /* 0x00005a0011107a11 */ /* 0x001fc400078408ff */
[----:B--2---:R-:W-:Y:S01]  /*8a90*/  ISETP.GE.AND P5, PT, R6, RZ, PT ;  /* 0x000000ff0600720c */ /* 0x004fe20003fa6270 */
[----:B------:R-:W2:Y:S01]  /*8aa0*/  LDL R5, [R1+0x29c8] ;  /* 0x0029c80001057983 */ /* 0x000ea20000100800 */
[----:B-1----:R-:W-:-:S03]  /*8ab0*/  LEA R14, P1, R29, c[0x0][0x168], 0x1 ;  /* 0x00005a001d0e7a11 */ /* 0x002fc600078208ff */
[----:B------:R-:W3:Y:S01]  /*8ac0*/  LDL R6, [R1+0x29d0] ;  /* 0x0029d00001067983 */ /* 0x000ee20000100800 */
[----:B------:R-:W-:Y:S02]  /*8ad0*/  LEA.HI.X.SX32 R15, R29, c[0x0][0x16c], 0x1, P1 ;  /* 0x00005b001d0f7a11 */ /* 0x000fe400008f0eff */
[----:B----4-:R-:W-:Y:S01]  /*8ae0*/  ISETP.GE.AND P3, PT, R4, RZ, PT ;  /* 0x000000ff0400720c */ /* 0x010fe20003f66270 */
[----:B------:R-:W4:Y:S01]  /*8af0*/  LDL R29, [R1+0x29d4] ;  /* 0x0029d400011d7983 */ /* 0x000f220000100800 */
[----:B------:R-:W-:Y:S02]  /*8b00*/  LEA.HI.X.SX32 R17, R17, c[0x0][0x16c], 0x1, P2 ;  /* 0x00005b0011117a11 */ /* 0x000fe400010f0eff */
[----:B------:R-:W-:Y:S01]  /*8b10*/  ISETP.GE.AND P4, PT, R7, RZ, PT ;  /* 0x000000ff0700720c */ /* 0x000fe20003f86270 */
[----:B------:R-:W2:Y:S01]  /*8b20*/  LDL R4, [R1+0x29cc] ;  /* 0x0029cc0001047983 */ /* 0x000ea20000100800 */
[----:B------:R-:W-:Y:S01]  /*8b30*/  ISETP.GE.AND P1, PT, R2, RZ, PT ;  /* 0x000000ff0200720c */ /* 0x000fe20003f26270 */
[----:B------:R-:W-:-:S02]  /*8b40*/  IMAD.MOV.U32 R7, RZ, RZ, R0 ;  /* 0x000000ffff077224 */ /* 0x000fc400078e0000 */
[----:B------:R0:W-:Y:S01]  /*8b50*/  STL.64 [R1+0x2ac8], R14 ;  /* 0x002ac80e01007387 */ /* 0x0001e20000100a00 */
[----:B------:R-:W-:-:S03]  /*8b60*/  ISETP.GE.AND P2, PT, R3, RZ, PT ;  /* 0x000000ff0300720c */ /* 0x000fc60003f46270 */
[----:B------:R-:W2:Y:S04]  /*8b70*/  LDL R2, [R1+0x29c4] ;  /* 0x0029c40001027983 */ /* 0x000ea80000100800 */
[----:B------:R-:W2:Y:S04]  /*8b80*/  LDL R0, [R1+0x29d8] ;  /* 0x0029d80001007983 */ /* 0x000ea80000100800 */
[----:B0-----:R-:W3:Y:S04]  /*8b90*/  LDL R15, [R1+0x29dc] ;  /* 0x0029dc00010f7983 */ /* 0x001ee80000100800 */
[----:B------:R-:W-:Y:S04]  /*8ba0*/  STL [R1+0x2b14], R16 ;  /* 0x002b141001007387 */ /* 0x000fe80000100800 */
[----:B------:R-:W-:Y:S04]  /*8bb0*/  STL [R1+0x2b10], R17 ;  /* 0x002b101101007387 */ /* 0x000fe80000100800 */
[----:B------:R-:W3:Y:S04]  /*8bc0*/  LDL R3, [R1+0x29c0] ;  /* 0x0029c00001037983 */ /* 0x000ee80000100800 */
[----:B------:R-:W3:Y:S01]  /*8bd0*/  LDL.LU R14, [R1+0x6c] ;  /* 0x00006c00010e7983 */ /* 0x000ee20000300800 */
[----:B------:R-:W-:-:S05]  /*8be0*/  @!P4 IMAD.MOV R7, RZ, RZ, -R7 ;  /* 0x000000ffff07c224 */ /* 0x000fca00078e0a07 */
[----:B------:R0:W-:Y:S04]  /*8bf0*/  STL [R1+0x1e4], R7 ;  /* 0x0001e40701007387 */ /* 0x0001e80000100800 */
[----:B0-----:R-:W4:Y:S01]  /*8c00*/  LDL.LU R7, [R1+0x2c4c] ;  /* 0x002c4c0001077983 */ /* 0x001f220000300800 */
[----:B--2---:R-:W-:-:S03]  /*8c10*/  ISETP.GE.AND P4, PT, R0, RZ, PT ;  /* 0x000000ff0000720c */ /* 0x004fc60003f86270 */
[----:B------:R-:W2:Y:S04]  /*8c20*/  LDL R0, [R1+0x29bc] ;  /* 0x0029bc0001007983 */ /* 0x000ea80000100800 */
[----:B------:R-:W2:Y:S01]  /*8c30*/  LDL.LU R16, [R1+0x68] ;  /* 0x0000680001107983 */ /* 0x000ea20000300800 */
[----:B---3--:R-:W-:Y:S01]  /*8c40*/  @!P5 IMAD.MOV R14, RZ, RZ, -R14 ;  /* 0x000000ffff0ed224 */ /* 0x008fe200078e0a0e */
[----:B------:R-:W-:Y:S02]  /*8c50*/  ISETP.GE.AND P5, PT, R15, RZ, PT ;  /* 0x000000ff0f00720c */ /* 0x000fe40003fa6270 */
[----:B------:R-:W3:Y:S04]  /*8c60*/  LDL R15, [R1+0x29b8] ;  /* 0x0029b800010f7983 */ /* 0x000ee80000100800 */
[----:B------:R0:W-:Y:S04]  /*8c70*/  STL [R1+0x1e0], R14 ;  /* 0x0001e00e01007387 */ /* 0x0001e80000100800 */
[----:B0-----:R-:W3:Y:S01]  /*8c80*/  LDL.LU R14, [R1+0x64] ;  /* 0x00006400010e7983 */ /* 0x001ee20000300800 */
[----:B--2---:R-:W-:Y:S01]  /*8c90*/  @!P3 IMAD.MOV R16, RZ, RZ, -R16 ;  /* 0x000000ffff10b224 */ /* 0x004fe200078e0a10 */
[----:B----4-:R-:W-:-:S02]  /*8ca0*/  ISETP.GE.AND P3, PT, R29, RZ, PT ;  /* 0x000000ff1d00720c */ /* 0x010fc40003f66270 */
[----:B------:R-:W2:Y:S04]  /*8cb0*/  LDL R29, [R1+0x29b4] ;  /* 0x0029b400011d7983 */ /* 0x000ea80000100800 */
[----:B------:R0:W-:Y:S04]  /*8cc0*/  STL [R1+0x1dc], R16 ;  /* 0x0001dc1001007387 */ /* 0x0001e80000100800 */
[----:B0-----:R-:W4:Y:S01]  /*8cd0*/  LDL.LU R16, [R1+0x60] ;  /* 0x0000600001107983 */ /* 0x001f220000300800 */
[----:B---3--:R-:W-:Y:S01]  /*8ce0*/  @!P1 IMAD.MOV R14, RZ, RZ, -R14 ;  /* 0x000000ffff0e9224 */ /* 0x008fe200078e0a0e */
[----:B------:R-:W-:-:S02]  /*8cf0*/  ISETP.GE.AND P1, PT, R6, RZ, PT ;  /* 0x000000ff0600720c */ /* 0x000fc40003f26270 */
[----:B------:R-:W3:Y:S04]  /*8d00*/  LDL R6, [R1+0x29b0] ;  /* 0x0029b00001067983 */ /* 0x000ee80000100800 */
[----:B------:R0:W-:Y:S04]  /*8d10*/  STL [R1+0x1d8], R14 ;  /* 0x0001d80e01007387 */ /* 0x0001e80000100800 */
[----:B0-----:R-:W2:Y:S01]  /*8d20*/  LDL.LU R14, [R1+0x5c] ;  /* 0x00005c00010e7983 */ /* 0x001ea20000300800 */
[----:B----4-:R-:W-:Y:S01]  /*8d30*/  @!P2 IMAD.MOV R16, RZ, RZ, -R16 ;  /* 0x000000ffff10a224 */ /* 0x010fe200078e0a10 */
[----:B------:R-:W-:-:S02]  /*8d40*/  ISETP.GE.AND P2, PT, R4, RZ, PT ;  /* 0x000000ff0400720c */ /* 0x000fc40003f46270 */
[----:B------:R-:W4:Y:S04]  /*8d50*/  LDL R4, [R1+0x29ac] ;  /* 0x0029ac0001047983 */ /* 0x000f280000100800 */
[----:B------:R0:W-:Y:S04]  /*8d60*/  STL [R1+0x1d4], R16 ;  /* 0x0001d41001007387 */ /* 0x0001e80000100800 */
[----:B0-----:R-:W3:Y:S01]  /*8d70*/  LDL.LU R16, [R1+0x58] ;  /* 0x0000580001107983 */ /* 0x001ee20000300800 */
[----:B--2---:R-:W-:Y:S01]  /*8d80*/  @!P4 IMAD.MOV R14, RZ, RZ, -R14 ;  /* 0x000000ffff0ec224 */ /* 0x004fe200078e0a0e */
[----:B------:R-:W-:-:S02]  /*8d90*/  ISETP.GE.AND P4, PT, R5, RZ, PT ;  /* 0x000000ff0500720c */ /* 0x000fc40003f86270 */
[----:B------:R-:W2:Y:S04]  /*8da0*/  LDL R5, [R1+0x29a8] ;  /* 0x0029a80001057983 */ /* 0x000ea80000100800 */
[----:B------:R0:W-:Y:S04]  /*8db0*/  STL [R1+0x1d0], R14 ;  /* 0x0001d00e01007387 */ /* 0x0001e80000100800 */
[----:B0-----:R-:W2:Y:S01]  /*8dc0*/  LDL.LU R14, [R1+0x54] ;  /* 0x00005400010e7983 */ /* 0x001ea20000300800 */
[----:B---3--:R-:W-:Y:S01]  /*8dd0*/  @!P5 IMAD.MOV R16, RZ, RZ, -R16 ;  /* 0x000000ffff10d224 */ /* 0x008fe200078e0a10 */
[----:B------:R-:W-:-:S02]  /*8de0*/  ISETP.GE.AND P5, PT, R2, RZ, PT ;  /* 0x000000ff0200720c */ /* 0x000fc40003fa6270 */
[----:B------:R-:W3:Y:S04]  /*8df0*/  LDL R2, [R1+0x29a4] ;  /* 0x0029a40001027983 */ /* 0x000ee80000100800 */
        /* <DEDUP_REMOVED lines=28> */
[----:B----4-:R-:W-:-:S02]  /*8fc0*/  ISETP.GE.AND P3, PT, R4, RZ, PT ;  /* 0x000000ff0400720c */ /* 0x010fc40003f66270 */
[----:B------:R-:W3:Y:S04]  /*8fd0*/  LDL R4, [R1+0x298c] ;  /* 0x00298c0001047983 */ /* 0x000ee80000100800 */
[----:B------:R0:W-:Y:S04]  /*8fe0*/  STL [R1+0x1b4], R16 ;  /* 0x0001b41001007387 */ /* 0x0001e80000100800 */
[----:B0-----:R-:W4:Y:S01]  /*8ff0*/  LDL.LU R16, [R1+0x16c] ;  /* 0x00016c0001107983 */ /* 0x001f220000300800 */
[----:B--2---:R-:W-:Y:S01]  /*9000*/  @!P1 IMAD.MOV R14, RZ, RZ, -R14 ;  /* 0x000000ffff0e9224 */ /* 0x004fe200078e0a0e */
[----:B------:R-:W-:-:S02]  /*9010*/  ISETP.GE.AND P1, PT, R5, RZ, PT ;  /* 0x000000ff0500720c */ /* 0x000fc40003f26270 */
[----:B------:R-:W2:Y:S04]  /*9020*/  LDL R5, [R1+0x2988] ;  /* 0x0029880001057983 */ /* 0x000ea80000100800 */
        /* <DEDUP_REMOVED lines=333> */
[----:B------:R-:W-:-:S04]  /*a500*/  ISETP.GE.AND P4, PT, R0, RZ, PT ;  /* 0x000000ff0000720c */ /* 0x000fc80003f86270 */
[----:B------:R0:W-:Y:S04]  /*a510*/  STL [R1+0x60], R16 ;  /* 0x0000601001007387 */ /* 0x0001e80000100800 */
[----:B0-----:R-:W3:Y:S04]  /*a520*/  LDL.LU R16, [R1+0x128] ;  /* 0x0001280001107983 */ /* 0x001ee80000300800 */
[----:B------:R-:W4:Y:S01]  /*a530*/  LDL R0, [R1+0x287c] ;  /* 0x00287c0001007983 */ /* 0x000f220000100800 */
[----:B--2---:R-:W-:-:S05]  /*a540*/  @!P5 IMAD.MOV R14, RZ, RZ, -R14 ;  /* 0x000000ffff0ed224 */ /* 0x004fca00078e0a0e */
[----:B------:R0:W-:Y:S01]  /*a550*/  STL [R1+0x5c], R14 ;  /* 0x00005c0e01007387 */ /* 0x0001e20000100800 */
[----:B------:R-:W-:-:S03]  /*a560*/  ISETP.GE.AND P5, PT, R15, RZ, PT ;  /* 0x000000ff0f00720c */ /* 0x000fc60003fa6270 */
[----:B0-----:R-:W2:Y:S04]  /*a570*/  LDL.LU R14, [R1+0x12c] ;  /* 0x00012c00010e7983 */ /* 0x001ea80000300800 */
[----:B------:R-:W4:Y:S04]  /*a580*/  LDL R15, [R1+0x2878] ;  /* 0x00287800010f7983 */ /* 0x000f280000100800 */
[----:B------:R-:W4:Y:S01]  /*a590*/  LDL.LU R17, [R1+0xec] ;  /* 0x0000ec0001117983 */ /* 0x000f220000300800 */
[----:B---3--:R-:W-:-:S05]  /*a5a0*/  @!P3 IMAD.MOV R16, RZ, RZ, -R16 ;  /* 0x000000ffff10b224 */ /* 0x008fca00078e0a10 */
[----:B------:R-:W-:Y:S01]  /*a5b0*/  STL [R1+0x58], R16 ;  /* 0x0000581001007387 */ /* 0x000fe20000100800 */
[----:B--2---:R-:W-:-:S05]  /*a5c0*/  @!P1 IMAD.MOV R14, RZ, RZ, -R14 ;  /* 0x000000ffff0e9224 */ /* 0x004fca00078e0a0e */
[----:B------:R0:W-:Y:S01]  /*a5d0*/  STL [R1+0x54], R14 ;  /* 0x0000540e01007387 */ /* 0x0001e20000100800 */
[----:B------:R-:W-:Y:S01]  /*a5e0*/  ISETP.GE.AND P1, PT, R6, RZ, PT ;  /* 0x000000ff0600720c */ /* 0x000fe20003f26270 */
[----:B----4-:R-:W-:Y:S01]  /*a5f0*/  @!P2 IMAD.MOV R17, RZ, RZ, -R17 ;  /* 0x000000ffff11a224 */ /* 0x010fe200078e0a11 */
[----:B------:R-:W-:Y:S01]  /*a600*/  ISETP.GE.AND P2, PT, R4, RZ, PT ;  /* 0x000000ff0400720c */ /* 0x000fe20003f46270 */
[----:B0-----:R-:W2:Y:S04]  /*a610*/  LDL R14, [R1+0x2870] ;  /* 0x00287000010e7983 */ /* 0x001ea80000100800 */
[----:B------:R-:W3:Y:S04]  /*a620*/  LDL.LU R16, [R1+0xf0] ;  /* 0x0000f00001107983 */ /* 0x000ee80000300800 */
[----:B------:R-:W4:Y:S04]  /*a630*/  LDL R6, [R1+0x2874] ;  /* 0x0028740001067983 */ /* 0x000f280000100800 */
[----:B------:R-:W2:Y:S01]  /*a640*/  LDL.LU R4, [R1+0xf4] ;  /* 0x0000f40001047983 */ /* 0x000ea20000300800 */
[----:B------:R-:W-:-:S03]  /*a650*/  ISETP.GE.AND P3, PT, R29, RZ, PT ;  /* 0x000000ff1d00720c */ /* 0x000fc60003f66270 */
[----:B------:R-:W-:Y:S04]  /*a660*/  STL [R1+0x50], R17 ;  /* 0x0000501101007387 */ /* 0x000fe80000100800 */
[----:B------:R-:W4:Y:S01]  /*a670*/  LDL R29, [R1+0x286c] ;  /* 0x00286c00011d7983 */ /* 0x000f220000100800 */
[----:B---3--:R-:W-:Y:S01]  /*a680*/  @!P4 IMAD.MOV R16, RZ, RZ, -R16 ;  /* 0x000000ffff10c224 */ /* 0x008fe200078e0a10 */
[----:B------:R-:W-:-:S04]  /*a690*/  ISETP.GE.AND P4, PT, R5, RZ, PT ;  /* 0x000000ff0500720c */ /* 0x000fc80003f86270 */
[----:B------:R0:W-:Y:S01]  /*a6a0*/  STL [R1+0x4c], R16 ;  /* 0x00004c1001007387 */ /* 0x0001e20000100800 */
[----:B--2---:R-:W-:Y:S01]  /*a6b0*/  @!P5 IMAD.MOV R4, RZ, RZ, -R4 ;  /* 0x000000ffff04d224 */ /* 0x004fe200078e0a04 */
[----:B------:R-:W-:Y:S02]  /*a6c0*/  ISETP.GE.AND P5, PT, R2, RZ, PT ;  /* 0x000000ff0200720c */ /* 0x000fe40003fa6270 */
[----:B0-----:R-:W2:Y:S04]  /*a6d0*/  LDL.LU R16, [R1+0xf8] ;  /* 0x0000f80001107983 */ /* 0x001ea80000300800 */
[----:B------:R-:W3:Y:S04]  /*a6e0*/  LDL R5, [R1+0x2868] ;  /* 0x0028680001057983 */ /* 0x000ee80000100800 */
[----:B------:R0:W-:Y:S04]  /*a6f0*/  STL [R1+0x48], R4 ;  /* 0x0000480401007387 */ /* 0x0001e80000100800 */
[----:B0-----:R-:W3:Y:S04]  /*a700*/  LDL R4, [R1+0x2864] ;  /* 0x0028640001047983 */ /* 0x001ee80000100800 */
[----:B------:R-:W3:Y:S01]  /*a710*/  LDL.LU R2, [R1+0xfc] ;  /* 0x0000fc0001027983 */ /* 0x000ee20000300800 */
        /* <DEDUP_REMOVED lines=8> */
[----:B0-----:R-:W3:Y:S04]  /*a7a0*/  LDL R2, [R1+0x285c] ;  /* 0x00285c0001027983 */ /* 0x001ee80000100800 */
[----:B------:R-:W3:Y:S04]  /*a7b0*/  LDL.LU R0, [R1+0x38] ;  /* 0x0000380001007983 */ /* 0x000ee80000300800 */
[----:B------:R-:W4:Y:S01]  /*a7c0*/  LDL R17, [R1+0x2858] ;  /* 0x0028580001117983 */ /* 0x000f220000100800 */
[----:B--2---:R-:W-:Y:S01]  /*a7d0*/  @!P2 IMAD.MOV R16, RZ, RZ, -R16 ;  /* 0x000000ffff10a224 */ /* 0x004fe200078e0a10 */
[----:B------:R-:W-:-:S04]  /*a7e0*/  ISETP.GE.AND P2, PT, R15, RZ, PT ;  /* 0x000000ff0f00720c */ /* 0x000fc80003f46270 */
[----:B------:R0:W-:Y:S04]  /*a7f0*/  STL [R1+0x3c], R16 ;  /* 0x00003c1001007387 */ /* 0x0001e80000100800 */
[----:B0-----:R-:W2:Y:S04]  /*a800*/  LDL R16, [R1+0x2854] ;  /* 0x0028540001107983 */ /* 0x001ea80000100800 */
[----:B------:R-:W2:Y:S01]  /*a810*/  LDL.LU R15, [R1+0x34] ;  /* 0x00003400010f7983 */ /* 0x000ea20000300800 */
[----:B---3--:R-:W-:Y:S01]  /*a820*/  @!P4 IMAD.MOV R0, RZ, RZ, -R0 ;  /* 0x000000ffff00c224 */ /* 0x008fe200078e0a00 */
[----:B------:R-:W-:-:S04]  /*a830*/  ISETP.GE.AND P4, PT, R14, RZ, PT ;  /* 0x000000ff0e00720c */ /* 0x000fc80003f86270 */
[----:B------:R0:W-:Y:S04]  /*a840*/  STL [R1+0x38], R0 ;  /* 0x0000380001007387 */ /* 0x0001e80000100800 */
[----:B0-----:R-:W3:Y:S04]  /*a850*/  LDL R0, [R1+0x2850] ;  /* 0x0028500001007983 */ /* 0x001ee80000100800 */
[----:B------:R-:W3:Y:S01]  /*a860*/  LDL.LU R14, [R1+0x30] ;  /* 0x00003000010e7983 */ /* 0x000ee20000300800 */
[----:B--2---:R-:W-:Y:S01]  /*a870*/  @!P5 IMAD.MOV R15, RZ, RZ, -R15 ;  /* 0x000000ffff0fd224 */ /* 0x004fe200078e0a0f */
[----:B----4-:R-:W-:-:S04]  /*a880*/  ISETP.GE.AND P5, PT, R6, RZ, PT ;  /* 0x000000ff0600720c */ /* 0x010fc80003fa6270 */
[----:B------:R0:W-:Y:S04]  /*a890*/  STL [R1+0x34], R15 ;  /* 0x0000340f01007387 */ /* 0x0001e80000100800 */
[----:B0-----:R-:W2:Y:S04]  /*a8a0*/  LDL R15, [R1+0x284c] ;  /* 0x00284c00010f7983 */ /* 0x001ea80000100800 */
[----:B------:R-:W4:Y:S01]  /*a8b0*/  LDL.LU R6, [R1+0x2c] ;  /* 0x00002c0001067983 */ /* 0x000f220000300800 */
[----:B---3--:R-:W-:Y:S01]  /*a8c0*/  @!P3 IMAD.MOV R14, RZ, RZ, -R14 ;  /* 0x000000ffff0eb224 */ /* 0x008fe200078e0a0e */
[----:B------:R-:W-:-:S02]  /*a8d0*/  ISETP.GE.AND P3, PT, R29, RZ, PT ;  /* 0x000000ff1d00720c */ /* 0x000fc40003f66270 */
[----:B------:R-:W3:Y:S04]  /*a8e0*/  LDL.LU R29, [R1+0x28] ;  /* 0x00002800011d7983 */ /* 0x000ee80000300800 */
[----:B------:R0:W-:Y:S04]  /*a8f0*/  STL [R1+0x30], R14 ;  /* 0x0000300e01007387 */ /* 0x0001e80000100800 */
[----:B0-----:R-:W2:Y:S01]  /*a900*/  LDL R14, [R1+0x2848] ;  /* 0x00284800010e7983 */ /* 0x001ea20000100800 */
[----:B----4-:R-:W-:Y:S01]  /*a910*/  @!P1 IMAD.MOV R6, RZ, RZ, -R6 ;  /* 0x000000ffff069224 */ /* 0x010fe200078e0a06 */
[----:B------:R-:W-:-:S04]  /*a920*/  ISETP.GE.AND P1, PT, R5, RZ, PT ;  /* 0x000000ff0500720c */ /* 0x000fc80003f26270 */
[----:B------:R0:W-:Y:S01]  /*a930*/  STL [R1+0x2c], R6 ;  /* 0x00002c0601007387 */ /* 0x0001e20000100800 */
[----:B---3--:R-:W-:Y:S01]  /*a940*/  @!P2 IMAD.MOV R29, RZ, RZ, -R29 ;  /* 0x000000ffff1da224 */ /* 0x008fe200078e0a1d */
[----:B------:R-:W-:Y:S02]  /*a950*/  ISETP.GE.AND P2, PT, R4, RZ, PT ;  /* 0x000000ff0400720c */ /* 0x000fe40003f46270 */
[----:B0-----:R-:W3:Y:S04]  /*a960*/  LDL.LU R6, [R1+0x2c48] ;  /* 0x002c480001067983 */ /* 0x001ee80000300800 */
[----:B------:R-:W4:Y:S04]  /*a970*/  LDL.LU R5, [R1+0x24] ;  /* 0x0000240001057983 */ /* 0x000f280000300800 */
[----:B------:R0:W-:Y:S04]  /*a980*/  STL [R1+0x28], R29 ;  /* 0x0000281d01007387 */ /* 0x0001e80000100800 */
[----:B0-----:R-:W2:Y:S04]  /*a990*/  LDL R29, [R1+0x2844] ;  /* 0x00284400011d7983 */ /* 0x001ea80000100800 */
[----:B------:R-:W2:Y:S01]  /*a9a0*/  LDL.LU R4, [R1+0x20] ;  /* 0x0000200001047983 */ /* 0x000ea20000300800 */
[----:B----4-:R-:W-:Y:S01]  /*a9b0*/  @!P4 IMAD.MOV R5, RZ, RZ, -R5 ;  /* 0x000000ffff05c224 */ /* 0x010fe200078e0a05 */
[----:B------:R-:W-:-:S04]  /*a9c0*/  ISETP.GE.AND P4, PT, R3, RZ, PT ;  /* 0x000000ff0300720c */ /* 0x000fc80003f86270 */
[----:B------:R0:W-:Y:S04]  /*a9d0*/  STL [R1+0x24], R5 ;  /* 0x0000240501007387 */ /* 0x0001e80000100800 */
[----:B0-----:R-:W4:Y:S01]  /*a9e0*/  LDL.LU R5, [R1+0x2c44] ;  /* 0x002c440001057983 */ /* 0x001f220000300800 */
[----:B--2---:R-:W-:-:S03]  /*a9f0*/  @!P5 IMAD.MOV R4, RZ, RZ, -R4 ;  /* 0x000000ffff04d224 */ /* 0x004fc600078e0a04 */
[----:B------:R-:W2:Y:S01]  /*aa00*/  LDL.LU R3, [R1+0x1c] ;  /* 0x00001c0001037983 */ /* 0x000ea20000300800 */
[----:B------:R-:W-:-:S03]  /*aa10*/  ISETP.GE.AND P5, PT, R2, RZ, PT ;  /* 0x000000ff0200720c */ /* 0x000fc60003fa6270 */
[----:B------:R0:W-:Y:S04]  /*aa20*/  STL [R1+0x20], R4 ;  /* 0x0000200401007387 */ /* 0x0001e80000100800 */
[----:B0-----:R-:W3:Y:S04]  /*aa30*/  LDL.LU R4, [R1+0x2c40] ;  /* 0x002c400001047983 */ /* 0x001ee80000300800 */
[----:B------:R-:W3:Y:S01]  /*aa40*/  LDL.LU R2, [R1+0x18] ;  /* 0x0000180001027983 */ /* 0x000ee20000300800 */
[----:B--2---:R-:W-:Y:S01]  /*aa50*/  @!P3 IMAD.MOV R3, RZ, RZ, -R3 ;  /* 0x000000ffff03b224 */ /* 0x004fe200078e0a03 */
[----:B------:R-:W-:-:S04]  /*aa60*/  ISETP.GE.AND P3, PT, R17, RZ, PT ;  /* 0x000000ff1100720c */ /* 0x000fc80003f66270 */
[----:B------:R0:W-:Y:S04]  /*aa70*/  STL [R1+0x1c], R3 ;  /* 0x00001c0301007387 */ /* 0x0001e80000100800 */
[----:B0-----:R-:W2:Y:S01]  /*aa80*/  LDL.LU R3, [R1+0x2c3c] ;  /* 0x002c3c0001037983 */ /* 0x001ea20000300800 */
[----:B---3--:R-:W-:-:S03]  /*aa90*/  @!P1 IMAD.MOV R2, RZ, RZ, -R2 ;  /* 0x000000ffff029224 */ /* 0x008fc600078e0a02 */
[----:B------:R-:W3:Y:S01]  /*aaa0*/  LDL.LU R17, [R1+0x14] ;  /* 0x0000140001117983 */ /* 0x000ee20000300800 */
[----:B------:R-:W-:-:S03]  /*aab0*/  ISETP.GE.AND P1, PT, R16, RZ, PT ;  /* 0x000000ff1000720c */ /* 0x000fc60003f26270 */
[----:B------:R0:W-:Y:S04]  /*aac0*/  STL [R1+0x18], R2 ;  /* 0x0000180201007387 */ /* 0x0001e80000100800 */
[----:B0-----:R-:W2:Y:S04]  /*aad0*/  LDL.LU R2, [R1+0x2c38] ;  /* 0x002c380001027983 */ /* 0x001ea80000300800 */
[----:B------:R-:W2:Y:S01]  /*aae0*/  LDL.LU R16, [R1+0x10] ;  /* 0x0000100001107983 */ /* 0x000ea20000300800 */
[----:B---3--:R-:W-:-:S05]  /*aaf0*/  @!P2 IMAD.MOV R17, RZ, RZ, -R17 ;  /* 0x000000ffff11a224 */ /* 0x008fca00078e0a11 */
[----:B------:R0:W-:Y:S04]  /*ab00*/  STL [R1+0x14], R17 ;  /* 0x0000141101007387 */ /* 0x0001e80000100800 */
[----:B0-----:R-:W3:Y:S01]  /*ab10*/  LDL.LU R17, [R1+0xc] ;  /* 0x00000c0001117983 */ /* 0x001ee20000300800 */
[----:B--2---:R-:W-:Y:S01]  /*ab20*/  @!P4 IMAD.MOV R16, RZ, RZ, -R16 ;  /* 0x000000ffff10c224 */ /* 0x004fe200078e0a10 */
[----:B------:R-:W-:-:S04]  /*ab30*/  ISETP.GE.AND P4, PT, R15, RZ, PT ;  /* 0x000000ff0f00720c */ /* 0x000fc80003f86270 */
[----:B------:R0:W-:Y:S04]  /*ab40*/  STL [R1+0x2ba4], R16 ;  /* 0x002ba41001007387 */ /* 0x0001e80000100800 */
[----:B0-----:R-:W2:Y:S04]  /*ab50*/  LDL R16, [R1+0x2838] ;  /* 0x0028380001107983 */ /* 0x001ea80000100800 */
[----:B------:R-:W2:Y:S01]  /*ab60*/  LDL.LU R15, [R1+0x8] ;  /* 0x00000800010f7983 */ /* 0x000ea20000300800 */
[----:B------:R-:W-:Y:S01]  /*ab70*/  ISETP.GE.AND P2, PT, R0, RZ, PT ;  /* 0x000000ff0000720c */ /* 0x000fe20003f46270 */
[----:B---3--:R-:W-:Y:S01]  /*ab80*/  @!P5 IMAD.MOV R17, RZ, RZ, -R17 ;  /* 0x000000ffff11d224 */ /* 0x008fe200078e0a11 */
[----:B------:R-:W-:-:S04]  /*ab90*/  ISETP.GE.AND P5, PT, R14, RZ, PT ;  /* 0x000000ff0e00720c */ /* 0x000fc80003fa6270 */
[----:B------:R0:W-:Y:S04]  /*aba0*/  STL [R1+0x2ba8], R17 ;  /* 0x002ba81101007387 */ /* 0x0001e80000100800 */
[----:B0-----:R-:W3:Y:S04]  /*abb0*/  LDL R17, [R1+0x283c] ;  /* 0x00283c0001117983 */ /* 0x001ee80000100800 */
[----:B------:R-:W3:Y:S01]  /*abc0*/  LDL.LU R14, [R1+0x4] ;  /* 0x00000400010e7983 */ /* 0x000ee20000300800 */
[----:B--2---:R-:W-:-:S03]  /*abd0*/  @!P3 IMAD.MOV R15, RZ, RZ, -R15 ;  /* 0x000000ffff0fb224 */ /* 0x004fc600078e0a0f */
[----:B------:R-:W2:Y:S01]  /*abe0*/  LDL R0, [R1+0x282c] ;  /* 0x00282c0001007983 */ /* 0x000ea20000100800 */
[----:B------:R-:W-:-:S03]  /*abf0*/  ISETP.GE.AND P3, PT, R29, RZ, PT ;  /* 0x000000ff1d00720c */ /* 0x000fc60003f66270 */
[----:B------:R0:W-:Y:S04]  /*ac00*/  STL [R1+0x2bac], R15 ;  /* 0x002bac0f01007387 */ /* 0x0001e80000100800 */
[----:B0-----:R-:W2:Y:S04]  /*ac10*/  LDL R15, [R1+0x2840] ;  /* 0x00284000010f7983 */ /* 0x001ea80000100800 */
[----:B------:R-:W4:Y:S01]  /*ac20*/  LDL.LU R29, [R1] ;  /* 0x00000000011d7983 */ /* 0x000f220000300800 */
[----:B------:R-:W-:Y:S02]  /*ac30*/  @!P4 IMAD.MOV R2, RZ, RZ, -R2 ;  /* 0x000000ffff02c224 */ /* 0x000fe400078e0a02 */
[----:B---3--:R-:W-:-:S05]  /*ac40*/  @!P1 IMAD.MOV R14, RZ, RZ, -R14 ;  /* 0x000000ffff0e9224 */ /* 0x008fca00078e0a0e */
[----:B------:R0:W-:Y:S04]  /*ac50*/  STL [R1+0x2bb0], R14 ;  /* 0x002bb00e01007387 */ /* 0x0001e80000100800 */
[----:B0-----:R-:W3:Y:S01]  /*ac60*/  LDL R14, [R1+0x2828] ;  /* 0x00282800010e7983 */ /* 0x001ee20000100800 */
[----:B--2---:R-:W-:-:S03]  /*ac70*/  ISETP.GE.AND P1, PT, R15, RZ, PT ;  /* 0x000000ff0f00720c */ /* 0x004fc60003f26270 */
[----:B------:R-:W2:Y:S01]  /*ac80*/  LDL R15, [R1+0x2824] ;  /* 0x00282400010f7983 */ /* 0x000ea20000100800 */
[----:B----4-:R-:W-:Y:S01]  /*ac90*/  @!P2 IMAD.MOV R29, RZ, RZ, -R29 ;  /* 0x000000ffff1da224 */ /* 0x010fe200078e0a1d */
[----:B------:R-:W-:-:S04]  /*aca0*/  ISETP.GE.AND P2, PT, R17, RZ, PT ;  /* 0x000000ff1100720c */ /* 0x000fc80003f46270 */
[----:B------:R0:W-:Y:S04]  /*acb0*/  STL [R1+0x2bb4], R29 ;  /* 0x002bb41d01007387 */ /* 0x0001e80000100800 */
[----:B------:R-:W4:Y:S04]  /*acc0*/  LDL R17, [R1+0x2820] ;  /* 0x0028200001117983 */ /* 0x000f280000100800 */
[----:B0-----:R-:W2:Y:S04]  /*acd0*/  LDL R29, [R1+0x2830] ;  /* 0x00283000011d7983 */ /* 0x001ea80000100800 */
[----:B------:R0:W-:Y:S04]  /*ace0*/  STL [R1+0x2bb8], R2 ;  /* 0x002bb80201007387 */ /* 0x0001e80000100800 */
[----:B0-----:R-:W3:Y:S01]  /*acf0*/  LDL R2, [R1+0x2834] ;  /* 0x0028340001027983 */ /* 0x001ee20000100800 */
[----:B------:R-:W-:Y:S01]  /*ad00*/  @!P5 IMAD.MOV R3, RZ, RZ, -R3 ;  /* 0x000000ffff03d224 */ /* 0x000fe200078e0a03 */
[----:B------:R-:W-:Y:S01]  /*ad10*/  ISETP.GE.AND P4, PT, R16, RZ, PT ;  /* 0x000000ff1000720c */ /* 0x000fe20003f86270 */
[----:B------:R-:W-:Y:S01]  /*ad20*/  @!P3 IMAD.MOV R4, RZ, RZ, -R4 ;  /* 0x000000ffff04b224 */ /* 0x000fe200078e0a04 */
[----:B------:R-:W4:Y:S01]  /*ad30*/  LDL R16, [R1+0x281c] ;  /* 0x00281c0001107983 */ /* 0x000f220000100800 */
[----:B------:R-:W-:-:S03]  /*ad40*/  @!P1 IMAD.MOV R5, RZ, RZ, -R5 ;  /* 0x000000ffff059224 */ /* 0x000fc600078e0a05 */
[----:B------:R-:W-:Y:S01]  /*ad50*/  STL [R1+0x2bbc], R3 ;  /* 0x002bbc0301007387 */ /* 0x000fe20000100800 */
[----:B------:R-:W-:Y:S01]  /*ad60*/  ISETP.GE.AND P1, PT, R0, RZ, PT ;  /* 0x000000ff0000720c */ /* 0x000fe20003f26270 */
[----:B------:R-:W-:-:S05]  /*ad70*/  @!P2 IMAD.MOV R6, RZ, RZ, -R6 ;  /* 0x000000ffff06a224 */ /* 0x000fca00078e0a06 */
[----:B------:R-:W-:Y:S01]  /*ad80*/  @!P4 IMAD.MOV R7, RZ, RZ, -R7 ;  /* 0x000000ffff07c224 */ /* 0x000fe200078e0a07 */
[----:B--2---:R-:W-:Y:S02]  /*ad90*/  ISETP.GE.AND P3, PT, R29, RZ, PT ;  /* 0x000000ff1d00720c */ /* 0x004fe40003f66270 */
[----:B---3--:R-:W-:Y:S02]  /*ada0*/  ISETP.GE.AND P5, PT, R2, RZ, PT ;  /* 0x000000ff0200720c */ /* 0x008fe40003fa6270 */
[----:B------:R-:W2:Y:S04]  /*adb0*/  LDL R2, [R1+0x2818] ;  /* 0x0028180001027983 */ /* 0x000ea80000100800 */
[----:B------:R-:W-:Y:S04]  /*adc0*/  STL [R1+0x2bc0], R4 ;  /* 0x002bc00401007387 */ /* 0x000fe80000100800 */
[----:B------:R-:W3:Y:S04]  /*add0*/  LDL R29, [R1+0x2814] ;  /* 0x00281400011d7983 */ /* 0x000ee80000100800 */
[----:B------:R0:W-:Y:S04]  /*ade0*/  STL [R1+0x2bc4], R5 ;  /* 0x002bc40501007387 */ /* 0x0001e80000100800 */
[----:B------:R-:W3:Y:S01]  /*adf0*/  LDL R0, [R1+0x2810] ;  /* 0x0028100001007983 */ /* 0x000ee20000100800 */
[----:B------:R-:W-:-:S03]  /*ae00*/  ISETP.GE.AND P2, PT, R14, RZ, PT ;  /* 0x000000ff0e00720c */ /* 0x000fc60003f46270 */
[----:B------:R-:W-:Y:S01]  /*ae10*/  STL [R1+0x2bc8], R6 ;  /* 0x002bc80601007387 */ /* 0x000fe20000100800 */
[----:B------:R-:W-:-:S03]  /*ae20*/  ISETP.GE.AND P4, PT, R15, RZ, PT ;  /* 0x000000ff0f00720c */ /* 0x000fc60003f86270 */
[----:B------:R-:W3:Y:S04]  /*ae30*/  LDL R14, [R1+0x280c] ;  /* 0x00280c00010e7983 */ /* 0x000ee80000100800 */
[----:B------:R-:W-:Y:S04]  /*ae40*/  STL [R1+0x2bcc], R7 ;  /* 0x002bcc0701007387 */ /* 0x000fe80000100800 */
[----:B------:R-:W3:Y:S01]  /*ae50*/  LDL R15, [R1+0x2808] ;  /* 0x00280800010f7983 */ /* 0x000ee20000100800 */
[----:B------:R-:W-:Y:S02]  /*ae60*/  @!P5 IMAD.MOV R8, RZ, RZ, -R8 ;  /* 0x000000ffff08d224 */ /* 0x000fe400078e0a08 */
[----:B------:R-:W-:Y:S01]  /*ae70*/  @!P3 IMAD.MOV R9, RZ, RZ, -R9 ;  /* 0x000000ffff09b224 */ /* 0x000fe200078e0a09 */
[----:B----4-:R-:W-:Y:S01]  /*ae80*/  ISETP.GE.AND P5, PT, R17, RZ, PT ;  /* 0x000000ff1100720c */ /* 0x010fe20003fa6270 */
[----:B------:R-:W-:Y:S01]  /*ae90*/  @!P1 IMAD.MOV R10, RZ, RZ, -R10 ;  /* 0x000000ffff0a9224 */ /* 0x000fe200078e0a0a */
[----:B------:R-:W-:Y:S01]  /*aea0*/  STL [R1+0x2bd0], R8 ;  /* 0x002bd00801007387 */ /* 0x000fe20000100800 */
[----:B------:R-:W-:Y:S01]  /*aeb0*/  @!P2 IMAD.MOV R11, RZ, RZ, -R11 ;  /* 0x000000ffff0ba224 */ /* 0x000fe200078e0a0b */
[----:B------:R-:W-:Y:S01]  /*aec0*/  ISETP.GE.AND P3, PT, R16, RZ, PT ;  /* 0x000000ff1000720c */ /* 0x000fe20003f66270 */
[----:B------:R-:W-:Y:S01]  /*aed0*/  @!P4 IMAD.MOV R12, RZ, RZ, -R12 ;  /* 0x000000ffff0cc224 */ /* 0x000fe200078e0a0c */
[----:B------:R-:W4:Y:S04]  /*aee0*/  LDL R17, [R1+0x2804] ;  /* 0x0028040001117983 */ /* 0x000f280000100800 */
[----:B------:R-:W-:Y:S04]  /*aef0*/  STL [R1+0x2bd4], R9 ;  /* 0x002bd40901007387 */ /* 0x000fe80000100800 */
[----:B------:R-:W4:Y:S04]  /*af00*/  LDL R16, [R1+0x27f4] ;  /* 0x0027f40001107983 */ /* 0x000f280000100800 */
[----:B------:R-:W-:Y:S04]  /*af10*/  STL [R1+0x2bd8], R10 ;  /* 0x002bd80a01007387 */ /* 0x000fe80000100800 */
[----:B------:R-:W-:Y:S04]  /*af20*/  STL [R1+0x2bdc], R11 ;  /* 0x002bdc0b01007387 */ /* 0x000fe80000100800 */
[----:B0-----:R-:W4:Y:S04]  /*af30*/  LDL R5, [R1+0x27f8] ;  /* 0x0027f80001057983 */ /* 0x001f280000100800 */
[----:B------:R-:W-:Y:S04]  /*af40*/  STL [R1+0x2be0], R12 ;  /* 0x002be00c01007387 */ /* 0x000fe80000100800 */
[----:B------:R-:W4:Y:S01]  /*af50*/  LDL R4, [R1+0x27fc] ;  /* 0x0027fc0001047983 */ /* 0x000f220000100800 */
[----:B------:R-:W-:-:S02]  /*af60*/  @!P5 IMAD.MOV R13, RZ, RZ, -R13 ;  /* 0x000000ffff0dd224 */ /* 0x000fc400078e0a0d */
[----:B------:R-:W-:Y:S01]  /*af70*/  @!P3 IMAD.MOV R18, RZ, RZ, -R18 ;  /* 0x000000ffff12b224 */ /* 0x000fe200078e0a12 */
[----:B--2---:R-:W-:Y:S02]  /*af80*/  ISETP.GE.AND P1, PT, R2, RZ, PT ;  /* 0x000000ff0200720c */ /* 0x004fe40003f26270 */
[----:B---3--:R-:W-:Y:S02]  /*af90*/  ISETP.GE.AND P2, PT, R29, RZ, PT ;  /* 0x000000ff1d00720c */ /* 0x008fe40003f46270 */
[----:B------:R-:W-:Y:S02]  /*afa0*/  ISETP.GE.AND P4, PT, R0, RZ, PT ;  /* 0x000000ff0000720c */ /* 0x000fe40003f86270 */
[----:B------:R-:W2:Y:S07]  /*afb0*/  LDL R0, [R1+0x2800] ;  /* 0x0028000001007983 */ /* 0x000eae0000100800 */
[----:B------:R-:W-:-:S02]  /*afc0*/  @!P1 IMAD.MOV R19, RZ, RZ, -R19 ;  /* 0x000000ffff139224 */ /* 0x000fc400078e0a13 */
[----:B------:R-:W-:Y:S01]  /*afd0*/  @!P2 IMAD.MOV R20, RZ, RZ, -R20 ;  /* 0x000000ffff14a224 */ /* 0x000fe200078e0a14 */
[----:B------:R-:W-:Y:S04]  /*afe0*/  STL [R1+0x2be4], R13 ;  /* 0x002be40d01007387 */ /* 0x000fe80000100800 */
[----:B------:R-:W-:Y:S04]  /*aff0*/  STL [R1+0x2be8], R18 ;  /* 0x002be81201007387 */ /* 0x000fe80000100800 */
[----:B------:R-:W-:Y:S04]  /*b000*/  STL [R1+0x2bec], R19 ;  /* 0x002bec1301007387 */ /* 0x000fe80000100800 */
[----:B------:R-:W-:Y:S04]  /*b010*/  STL [R1+0x2bf0], R20 ;  /* 0x002bf01401007387 */ /* 0x000fe80000100800 */
[----:B------:R-:W3:Y:S04]  /*b020*/  LDL.LU R3, [R1+0x1e4] ;  /* 0x0001e40001037983 */ /* 0x000ee80000300800 */
[----:B------:R-:W3:Y:S01]  /*b030*/  LDL.LU R2, [R1+0x1e0] ;  /* 0x0001e00001027983 */ /* 0x000ee20000300800 */
[----:B------:R-:W-:-:S02]  /*b040*/  ISETP.GE.AND P5, PT, R14, RZ, PT ;  /* 0x000000ff0e00720c */ /* 0x000fc40003fa6270 */
[----:B------:R-:W-:Y:S01]  /*b050*/  ISETP.GE.AND P3, PT, R15, RZ, PT ;  /* 0x000000ff0f00720c */ /* 0x000fe20003f66270 */
[----:B------:R-:W3:Y:S04]  /*b060*/  LDL.LU R29, [R1+0x1dc] ;  /* 0x0001dc00011d7983 */ /* 0x000ee80000300800 */
[----:B------:R-:W3:Y:S04]  /*b070*/  LDL.LU R14, [R1+0x1d8] ;  /* 0x0001d800010e7983 */ /* 0x000ee80000300800 */
[----:B------:R-:W3:Y:S01]  /*b080*/  LDL.LU R15, [R1+0x1d4] ;  /* 0x0001d400010f7983 */ /* 0x000ee20000300800 */
[----:B----4-:R-:W-:Y:S01]  /*b090*/  ISETP.GE.AND P1, PT, R17, RZ, PT ;  /* 0x000000ff1100720c */ /* 0x010fe20003f26270 */
[----:B------:R-:W-:Y:S01]  /*b0a0*/  @!P4 IMAD.MOV R21, RZ, RZ, -R21 ;  /* 0x000000ffff15c224 */ /* 0x000fe200078e0a15 */
[----:B------:R-:W-:Y:S01]  /*b0b0*/  ISETP.GE.AND P2, PT, R16, RZ, PT ;  /* 0x000000ff1000720c */ /* 0x000fe20003f46270 */
[----:B------:R-:W-:Y:S01]  /*b0c0*/  @!P5 IMAD.MOV R22, RZ, RZ, -R22 ;  /* 0x000000ffff16d224 */ /* 0x000fe200078e0a16 */
[----:B------:R-:W4:Y:S01]  /*b0d0*/  LDL.LU R17, [R1+0x1d0] ;  /* 0x0001d00001117983 */ /* 0x000f220000300800 */
[----:B------:R-:W-:Y:S01]  /*b0e0*/  ISETP.GE.AND P4, PT, R5, RZ, PT ;  /* 0x000000ff0500720c */ /* 0x000fe20003f86270 */
[----:B------:R-:W-:Y:S01]  /*b0f0*/  @!P3 IMAD.MOV R23, RZ, RZ, -R23 ;  /* 0x000000ffff17b224 */ /* 0x000fe200078e0a17 */
[----:B------:R-:W-:Y:S01]  /*b100*/  ISETP.NE.AND P0, PT, RZ, c[0x0][0x17c], PT ;  /* 0x00005f00ff007a0c */ /* 0x000fe20003f05270 */
[----:B------:R-:W4:Y:S01]  /*b110*/  LDL.LU R16, [R1+0x1cc] ;  /* 0x0001cc0001107983 */ /* 0x000f220000300800 */
[----:B------:R-:W-:-:S04]  /*b120*/  ISETP.GE.AND P5, PT, R4, RZ, PT ;  /* 0x000000ff0400720c */ /* 0x000fc80003fa6270 */
[----:B------:R-:W-:Y:S01]  /*b130*/  @!P1 IMAD.MOV R24, RZ, RZ, -R24 ;  /* 0x000000ffff189224 */ /* 0x000fe200078e0a18 */
[----:B------:R-:W-:Y:S01]  /*b140*/  STL [R1+0x2bf4], R21 ;  /* 0x002bf41501007387 */ /* 0x000fe20000100800 */
[----:B------:R-:W-:-:S03]  /*b150*/  @!P2 IMAD.MOV R25, RZ, RZ, -R25 ;  /* 0x000000ffff19a224 */ /* 0x000fc600078e0a19 */
[----:B------:R-:W-:Y:S01]  /*b160*/  @!P4 IMAD.MOV R26, RZ, RZ, -R26 ;  /* 0x000000ffff1ac224 */ /* 0x000fe200078e0a1a */
[----:B------:R-:W-:Y:S04]  /*b170*/  STL [R1+0x2bf8], R22 ;  /* 0x002bf81601007387 */ /* 0x000fe80000100800 */
[----:B------:R-:W-:Y:S01]  /*b180*/  STL [R1+0x2bfc], R23 ;  /* 0x002bfc1701007387 */ /* 0x000fe20000100800 */
[----:B------:R-:W-:-:S03]  /*b190*/  @!P5 IMAD.MOV R27, RZ, RZ, -R27 ;  /* 0x000000ffff1bd224 */ /* 0x000fc600078e0a1b */
[----:B------:R-:W-:Y:S04]  /*b1a0*/  STL [R1+0x2c00], R24 ;  /* 0x002c001801007387 */ /* 0x000fe80000100800 */
[----:B------:R-:W-:Y:S04]  /*b1b0*/  STL [R1+0x2c04], R25 ;  /* 0x002c041901007387 */ /* 0x000fe80000100800 */
[----:B------:R-:W-:Y:S04]  /*b1c0*/  STL [R1+0x2c08], R26 ;  /* 0x002c081a01007387 */ /* 0x000fe80000100800 */
[----:B------:R-:W-:Y:S01]  /*b1d0*/  STL [R1+0x2c0c], R27 ;  /* 0x002c0c1b01007387 */ /* 0x000fe20000100800 */
[----:B--2---:R-:W-:-:S02]  /*b1e0*/  ISETP.GE.AND P6, PT, R0, RZ, PT ;  /* 0x000000ff0000720c */ /* 0x004fc40003fc6270 */
[----:B------:R-:W-:-:S11]  /*b1f0*/  LOP3.LUT R0, RZ, c[0x0][0x17c], RZ, 0x33, !PT ;  /* 0x00005f00ff007a12 */ /* 0x000fd600078e33ff */
[----:B------:R-:W-:Y:S01]  /*b200*/  @!P6 IMAD.MOV R28, RZ, RZ, -R28 ;  /* 0x000000ffff1ce224 */ /* 0x000fe200078e0a1c */
[----:B---3--:R-:W-:-:S04]  /*b210*/  SEL R5, R0, R3, !P0 ;  /* 0x0000000300057207 */ /* 0x008fc80004000000 */
[----:B------:R-:W-:Y:S01]  /*b220*/  STL [R1+0x2c10], R28 ;  /* 0x002c101c01007387 */ /* 0x000fe20000100800 */
[----:B------:R-:W-:-:S03]  /*b230*/  SEL R4, R0, R2, !P0 ;  /* 0x0000000200047207 */ /* 0x000fc60004000000 */
[----:B------:R-:W-:Y:S01]  /*b240*/  STL [R1+0x1e4], R5 ;  /* 0x0001e40501007387 */ /* 0x000fe20000100800 */
[----:B------:R-:W-:-:S03]  /*b250*/  SEL R3, R0, R29, !P0 ;  /* 0x0000001d00037207 */ /* 0x000fc60004000000 */
[----:B------:R0:W-:Y:S01]  /*b260*/  STL [R1+0x1e0], R4 ;  /* 0x0001e00401007387 */ /* 0x0001e20000100800 */
[----:B------:R-:W-:-:S03]  /*b270*/  SEL R2, R0, R14, !P0 ;  /* 0x0000000e00027207 */ /* 0x000fc60004000000 */
[----:B------:R4:W-:Y:S01]  /*b280*/  STL [R1+0x1dc], R3 ;  /* 0x0001dc0301007387 */ /* 0x0009e20000100800 */
[----:B0-----:R-:W-:-:S03]  /*b290*/  SEL R4, R0, R15, !P0 ;  /* 0x0000000f00047207 */ /* 0x001fc60004000000 */
[----:B------:R0:W-:Y:S04]  /*b2a0*/  STL [R1+0x1d8], R2 ;  /* 0x0001d80201007387 */ /* 0x0001e80000100800 */
[----:B------:R-:W-:Y:S04]  /*b2b0*/  STL [R1+0x1d4], R4 ;  /* 0x0001d40401007387 */ /* 0x000fe80000100800 */
[----:B------:R-:W2:Y:S01]  /*b2c0*/  LDL.LU R28, [R1+0x1bc] ;  /* 0x0001bc00011c7983 */ /* 0x000ea20000300800 */
[C---:B----4-:R-:W-:Y:S02]  /*b2d0*/  SEL R3, R0.reuse, R17, !P0 ;  /* 0x0000001100037207 */ /* 0x050fe40004000000 */
[----:B0-----:R-:W-:-:S03]  /*b2e0*/  SEL R2, R0, R16, !P0 ;  /* 0x0000001000027207 */ /* 0x001fc60004000000 */
[----:B------:R-:W-:Y:S04]  /*b2f0*/  STL [R1+0x1d0], R3 ;  /* 0x0001d00301007387 */ /* 0x000fe80000100800 */
[----:B--2---:R0:W-:Y:S04]  /*b300*/  STL [R1+0x2c2c], R28 ;  /* 0x002c2c1c01007387 */ /* 0x0041e80000100800 */
[----:B------:R-:W-:Y:S04]  /*b310*/  STL [R1+0x1cc], R2 ;  /* 0x0001cc0201007387 */ /* 0x000fe80000100800 */
[----:B0-----:R-:W2:Y:S04]  /*b320*/  LDL.LU R28, [R1+0x1c0] ;  /* 0x0001c000011c7983 */ /* 0x001ea80000300800 */
[----:B--2---:R0:W-:Y:S04]  /*b330*/  STL [R1+0x2c30], R28 ;  /* 0x002c301c01007387 */ /* 0x0041e80000100800 */
[----:B0-----:R-:W2:Y:S04]  /*b340*/  LDL.LU R28, [R1+0x1c4] ;  /* 0x0001c400011c7983 */ /* 0x001ea80000300800 */
[----:B--2---:R0:W-:Y:S04]  /*b350*/  STL [R1+0x2c34], R28 ;  /* 0x002c341c01007387 */ /* 0x0041e80000100800 */
[----:B0-----:R-:W2:Y:S04]  /*b360*/  LDL.LU R28, [R1+0x1c8] ;  /* 0x0001c800011c7983 */ /* 0x001ea80000300800 */
[----:B------:R-:W3:Y:S04]  /*b370*/  LDL.LU R27, [R1+0x1b8] ;  /* 0x0001b800011b7983 */ /* 0x000ee80000300800 */
[----:B------:R-:W4:Y:S04]  /*b380*/  LDL.LU R26, [R1+0x1b4] ;  /* 0x0001b400011a7983 */ /* 0x000f280000300800 */
[----:B------:R-:W3:Y:S04]  /*b390*/  LDL.LU R25, [R1+0x1b0] ;  /* 0x0001b00001197983 */ /* 0x000ee80000300800 */
        /* <DEDUP_REMOVED lines=23> */
[----:B------:R-:W3:Y:S01]  /*b510*/  LDL.LU R16, [R1+0x134] ;  /* 0x0001340001107983 */ /* 0x000ee20000300800 */
[----:B--2---:R-:W-:-:S05]  /*b520*/  SEL R28, R0, R28, !P0 ;  /* 0x0000001c001c7207 */ /* 0x004fca0004000000 */
[----:B------:R0:W-:Y:S04]  /*b530*/  STL [R1+0x1c8], R28 ;  /* 0x0001c81c01007387 */ /* 0x0001e80000100800 */
[----:B0-----:R-:W2:Y:S02]  /*b540*/  LDL.LU R28, [R1+0x2c34] ;  /* 0x002c3400011c7983 */ /* 0x001ea40000300800 */
[----:B--2---:R-:W-:-:S05]  /*b550*/  SEL R28, R0, R28, !P0 ;  /* 0x0000001c001c7207 */ /* 0x004fca0004000000 */
[----:B------:R0:W-:Y:S04]  /*b560*/  STL [R1+0x1c4], R28 ;  /* 0x0001c41c01007387 */ /* 0x0001e80000100800 */
[----:B0-----:R-:W2:Y:S02]  /*b570*/  LDL.LU R28, [R1+0x2c30] ;  /* 0x002c3000011c7983 */ /* 0x001ea40000300800 */
[----:B--2---:R-:W-:-:S05]  /*b580*/  SEL R28, R0, R28, !P0 ;  /* 0x0000001c001c7207 */ /* 0x004fca0004000000 */
[----:B------:R0:W-:Y:S04]  /*b590*/  STL [R1+0x1c0], R28 ;  /* 0x0001c01c01007387 */ /* 0x0001e80000100800 */
[----:B0-----:R-:W2:Y:S01]  /*b5a0*/  LDL.LU R28, [R1+0x2c2c] ;  /* 0x002c2c00011c7983 */ /* 0x001ea20000300800 */
[C---:B---3--:R-:W-:Y:S02]  /*b5b0*/  SEL R27, R0.reuse, R27, !P0 ;  /* 0x0000001b001b7207 */ /* 0x048fe40004000000 */
[----:B--2---:R-:W-:-:S05]  /*b5c0*/  SEL R28, R0, R28, !P0 ;  /* 0x0000001c001c7207 */ /* 0x004fca0004000000 */
[----:B------:R4:W-:Y:S04]  /*b5d0*/  STL [R1+0x1bc], R28 ;  /* 0x0001bc1c01007387 */ /* 0x0009e80000100800 */
[----:B------:R0:W-:Y:S01]  /*b5e0*/  STL [R1+0x1b8], R27 ;  /* 0x0001b81b01007387 */ /* 0x0001e20000100800 */
[C---:B----4-:R-:W-:Y:S02]  /*b5f0*/  SEL R28, R0.reuse, R26, !P0 ;  /* 0x0000001a001c7207 */ /* 0x050fe40004000000 */
[C---:B------:R-:W-:Y:S02]  /*b600*/  SEL R26, R0.reuse, R24, !P0 ;  /* 0x00000018001a7207 */ /* 0x040fe40004000000 */
[C---:B0-----:R-:W-:Y:S02]  /*b610*/  SEL R27, R0.reuse, R25, !P0 ;  /* 0x00000019001b7207 */ /* 0x041fe40004000000 */
[C---:B------:R-:W-:Y:S01]  /*b620*/  SEL R25, R0.reuse, R23, !P0 ;  /* 0x0000001700197207 */ /* 0x040fe20004000000 */
[----:B------:R-:W-:Y:S01]  /*b630*/  STL [R1+0x1b4], R28 ;  /* 0x0001b41c01007387 */ /* 0x000fe20000100800 */
[----:B------:R-:W-:-:S02]  /*b640*/  SEL R24, R0, R22, !P0 ;  /* 0x0000001600187207 */ /* 0x000fc40004000000 */
[C---:B------:R-:W-:Y:S01]  /*b650*/  SEL R23, R0.reuse, R21, !P0 ;  /* 0x0000001500177207 */ /* 0x040fe20004000000 */
[----:B------:R-:W-:Y:S01]  /*b660*/  STL [R1+0x1b0], R27 ;  /* 0x0001b01b01007387 */ /* 0x000fe20000100800 */
[C---:B------:R-:W-:Y:S02]  /*b670*/  SEL R22, R0.reuse, R20, !P0 ;  /* 0x0000001400167207 */ /* 0x040fe40004000000 */
[C---:B------:R-:W-:Y:S01]  /*b680*/  SEL R21, R0.reuse, R19, !P0 ;  /* 0x0000001300157207 */ /* 0x040fe20004000000 */
[----:B------:R-:W-:Y:S01]  /*b690*/  STL [R1+0x1a8], R26 ;  /* 0x0001a81a01007387 */ /* 0x000fe20000100800 */
[C---:B------:R-:W-:Y:S02]  /*b6a0*/  SEL R20, R0.reuse, R18, !P0 ;  /* 0x0000001200147207 */ /* 0x040fe40004000000 */
[C---:B------:R-:W-:Y:S01]  /*b6b0*/  SEL R19, R0.reuse, R13, !P0 ;  /* 0x0000000d00137207 */ /* 0x040fe20004000000 */
[----:B------:R-:W-:Y:S01]  /*b6c0*/  STL [R1+0x1a4], R25 ;  /* 0x0001a41901007387 */ /* 0x000fe20000100800 */
[----:B------:R-:W-:-:S03]  /*b6d0*/  SEL R18, R0, R12, !P0 ;  /* 0x0000000c00127207 */ /* 0x000fc60004000000 */
        /* <DEDUP_REMOVED lines=20> */
[----:B------:R-:W-:Y:S04]  /*b820*/  STL [R1+0x170], R10 ;  /* 0x0001700a01007387 */ /* 0x000fe80000100800 */
[----:B------:R-:W-:Y:S01]  /*b830*/  STL [R1+0x16c], R9 ;  /* 0x00016c0901007387 */ /* 0x000fe20000100800 */
[----:B------:R-:W-:-:S03]  /*b840*/  SEL R3, R0, R29, !P0 ;  /* 0x0000001d00037207 */ /* 0x000fc60004000000 */
[----:B------:R-:W-:Y:S01]  /*b850*/  STL [R1+0x15c], R8 ;  /* 0x00015c0801007387 */ /* 0x000fe20000100800 */
[----:B------:R-:W-:-:S03]  /*b860*/  SEL R2, R0, R14, !P0 ;  /* 0x0000000e00027207 */ /* 0x000fc60004000000 */
[----:B------:R-:W-:Y:S04]  /*b870*/  STL [R1+0x154], R7 ;  /* 0x0001540701007387 */ /* 0x000fe80000100800 */
[----:B------:R-:W-:Y:S04]  /*b880*/  STL [R1+0x150], R6 ;  /* 0x0001500601007387 */ /* 0x000fe80000100800 */
[----:B------:R-:W-:Y:S04]  /*b890*/  STL [R1+0x14c], R5 ;  /* 0x00014c0501007387 */ /* 0x000fe80000100800 */
[----:B------:R0:W-:Y:S04]  /*b8a0*/  STL [R1+0x148], R4 ;  /* 0x0001480401007387 */ /* 0x0001e80000100800 */
[----:B------:R1:W-:Y:S01]  /*b8b0*/  STL [R1+0x144], R3 ;  /* 0x0001440301007387 */ /* 0x0003e20000100800 */
[----:B0-----:R-:W-:-:S03]  /*b8c0*/  SEL R4, R0, R15, !P0 ;  /* 0x0000000f00047207 */ /* 0x001fc60004000000 */
[----:B------:R0:W-:Y:S04]  /*b8d0*/  STL [R1+0x12c], R2 ;  /* 0x00012c0201007387 */ /* 0x0001e80000100800 */
[----:B------:R-:W-:Y:S04]  /*b8e0*/  STL [R1+0x128], R4 ;  /* 0x0001280401007387 */ /* 0x000fe80000100800 */
[----:B------:R-:W2:Y:S01]  /*b8f0*/  LDL.LU R28, [R1+0x110] ;  /* 0x00011000011c7983 */ /* 0x000ea20000300800 */
[C---:B-1----:R-:W-:Y:S02]  /*b900*/  SEL R3, R0.reuse, R17, !P0 ;  /* 0x0000001100037207 */ /* 0x042fe40004000000 */
        /* <DEDUP_REMOVED lines=145> */
[C---:B----4-:R-:W-:Y:S02]  /*c220*/  SEL R26, R0.reuse, R26, !P0 ;  /* 0x0000001a001a7207 */ /* 0x050fe40004000000 */
[C---:B------:R-:W-:Y:S02]  /*c230*/  SEL R25, R0.reuse, R25, !P0 ;  /* 0x0000001900197207 */ /* 0x040fe40004000000 */
[----:B------:R-:W-:-:S02]  /*c240*/  SEL R24, R0, R24, !P0 ;  /* 0x0000001800187207 */ /* 0x000fc40004000000 */
[C---:B------:R-:W-:Y:S02]  /*c250*/  SEL R23, R0.reuse, R23, !P0 ;  /* 0x0000001700177207 */ /* 0x040fe40004000000 */
[C---:B------:R-:W-:Y:S02]  /*c260*/  SEL R22, R0.reuse, R22, !P0 ;  /* 0x0000001600167207 */ /* 0x040fe40004000000 */
[C---:B------:R-:W-:Y:S02]  /*c270*/  SEL R21, R0.reuse, R21, !P0 ;  /* 0x0000001500157207 */ /* 0x040fe40004000000 */
[C---:B------:R-:W-:Y:S02]  /*c280*/  SEL R20, R0.reuse, R20, !P0 ;  /* 0x0000001400147207 */ /* 0x040fe40004000000 */
        /* <DEDUP_REMOVED lines=19> */
[----:B--2---:R-:W-:-:S05]  /*c3c0*/  SEL R28, R0, R28, !P0 ;  /* 0x0000001c001c7207 */ /* 0x004fca0004000000 */
[----:B------:R0:W-:Y:S04]  /*c3d0*/  STL [R1+0x80], R28 ;  /* 0x0000801c01007387 */ /* 0x0001e80000100800 */
[----:B0-----:R-:W2:Y:S04]  /*c3e0*/  LDL.LU R28, [R1+0x2c10] ;  /* 0x002c1000011c7983 */ /* 0x001ea80000300800 */
[----:B------:R0:W-:Y:S04]  /*c3f0*/  STL [R1+0x7c], R27 ;  /* 0x00007c1b01007387 */ /* 0x0001e80000100800 */
[----:B0-----:R-:W3:Y:S04]  /*c400*/  LDL.LU R27, [R1+0x2c0c] ;  /* 0x002c0c00011b7983 */ /* 0x001ee80000300800 */
[----:B------:R0:W-:Y:S04]  /*c410*/  STL [R1+0x78], R26 ;  /* 0x0000781a01007387 */ /* 0x0001e80000100800 */
[----:B0-----:R-:W4:Y:S04]  /*c420*/  LDL.LU R26, [R1+0x2c08] ;  /* 0x002c0800011a7983 */ /* 0x001f280000300800 */
[----:B------:R0:W-:Y:S04]  /*c430*/  STL [R1+0x74], R25 ;  /* 0x0000741901007387 */ /* 0x0001e80000100800 */
[----:B0-----:R-:W2:Y:S04]  /*c440*/  LDL.LU R25, [R1+0x2c04] ;  /* 0x002c040001197983 */ /* 0x001ea80000300800 */
        /* <DEDUP_REMOVED lines=48> */
[----:B--2---:R-:W-:-:S02]  /*c750*/  SEL R3, R0, R3, !P0 ;  /* 0x0000000300037207 */ /* 0x004fc40004000000 */
[C---:B---3--:R-:W-:Y:S02]  /*c760*/  SEL R2, R0.reuse, R2, !P0 ;  /* 0x0000000200027207 */ /* 0x048fe40004000000 */
[C---:B----4-:R-:W-:Y:S02]  /*c770*/  SEL R29, R0.reuse, R29, !P0 ;  /* 0x0000001d001d7207 */ /* 0x050fe40004000000 */
[C---:B------:R-:W-:Y:S02]  /*c780*/  SEL R14, R0.reuse, R14, !P0 ;  /* 0x0000000e000e7207 */ /* 0x040fe40004000000 */
[C---:B------:R-:W-:Y:S02]  /*c790*/  SEL R15, R0.reuse, R15, !P0 ;  /* 0x0000000f000f7207 */ /* 0x040fe40004000000 */
[C---:B------:R-:W-:Y:S02]  /*c7a0*/  SEL R17, R0.reuse, R17, !P0 ;  /* 0x0000001100117207 */ /* 0x040fe40004000000 */
[----:B------:R-:W-:-:S05]  /*c7b0*/  SEL R16, R0, R16, !P0 ;  /* 0x0000001000107207 */ /* 0x000fca0004000000 */
[----:B------:R-:W-:Y:S04]  /*c7c0*/  STL [R1+0x2b18], R16 ;  /* 0x002b181001007387 */ /* 0x000fe80000100800 */
[----:B------:R-:W-:Y:S04]  /*c7d0*/  STL [R1+0x2b1c], R17 ;  /* 0x002b1c1101007387 */ /* 0x000fe80000100800 */
[----:B------:R0:W-:Y:S04]  /*c7e0*/  STL [R1+0x2b20], R15 ;  /* 0x002b200f01007387 */ /* 0x0001e80000100800 */
[----:B0-----:R-:W2:Y:S04]  /*c7f0*/  LDL.LU R15, [R1+0x1d4] ;  /* 0x0001d400010f7983 */ /* 0x001ea80000300800 */
[----:B------:R-:W3:Y:S04]  /*c800*/  LDL.LU R17, [R1+0x1d0] ;  /* 0x0001d00001117983 */ /* 0x000ee80000300800 */
[----:B------:R-:W4:Y:S04]  /*c810*/  LDL.LU R16, [R1+0x1cc] ;  /* 0x0001cc0001107983 */ /* 0x000f280000300800 */
[----:B------:R0:W-:Y:S04]  /*c820*/  STL [R1+0x2b24], R14 ;  /* 0x002b240e01007387 */ /* 0x0001e80000100800 */
[----:B0-----:R-:W2:Y:S04]  /*c830*/  LDL.LU R14, [R1+0x1d8] ;  /* 0x0001d800010e7983 */ /* 0x001ea80000300800 */
[----:B------:R0:W-:Y:S04]  /*c840*/  STL [R1+0x2b28], R29 ;  /* 0x002b281d01007387 */ /* 0x0001e80000100800 */
[----:B0-----:R-:W2:Y:S04]  /*c850*/  LDL.LU R29, [R1+0x1dc] ;  /* 0x0001dc00011d7983 */ /* 0x001ea80000300800 */
[----:B------:R0:W-:Y:S04]  /*c860*/  STL [R1+0x2b2c], R2 ;  /* 0x002b2c0201007387 */ /* 0x0001e80000100800 */
[----:B0-----:R-:W2:Y:S04]  /*c870*/  LDL.LU R2, [R1+0x1e0] ;  /* 0x0001e00001027983 */ /* 0x001ea80000300800 */
[----:B------:R0:W-:Y:S04]  /*c880*/  STL [R1+0x2b30], R3 ;  /* 0x002b300301007387 */ /* 0x0001e80000100800 */
[----:B0-----:R-:W3:Y:S01]  /*c890*/  LDL.LU R3, [R1+0x1e4] ;  /* 0x0001e40001037983 */ /* 0x001ee20000300800 */
[----:B------:R-:W-:-:S02]  /*c8a0*/  SEL R4, R0, R4, !P0 ;  /* 0x0000000400047207 */ /* 0x000fc40004000000 */
[C---:B------:R-:W-:Y:S02]  /*c8b0*/  SEL R5, R0.reuse, R5, !P0 ;  /* 0x0000000500057207 */ /* 0x040fe40004000000 */
[C---:B------:R-:W-:Y:S02]  /*c8c0*/  SEL R6, R0.reuse, R6, !P0 ;  /* 0x0000000600067207 */ /* 0x040fe40004000000 */
[C---:B------:R-:W-:Y:S01]  /*c8d0*/  SEL R7, R0.reuse, R7, !P0 ;  /* 0x0000000700077207 */ /* 0x040fe20004000000 */
[----:B------:R-:W-:Y:S01]  /*c8e0*/  STL [R1+0x2b34], R4 ;  /* 0x002b340401007387 */ /* 0x000fe20000100800 */
[C---:B------:R-:W-:Y:S02]  /*c8f0*/  SEL R8, R0.reuse, R8, !P0 ;  /* 0x0000000800087207 */ /* 0x040fe40004000000 */
        /* <DEDUP_REMOVED lines=30> */
[----:B------:R-:W-:Y:S04]  /*cae0*/  STL [R1+0x2b70], R23 ;  /* 0x002b701701007387 */ /* 0x000fe80000100800 */
[----:B------:R-:W-:Y:S04]  /*caf0*/  STL [R1+0x2b74], R24 ;  /* 0x002b741801007387 */ /* 0x000fe80000100800 */
[----:B------:R-:W-:Y:S04]  /*cb00*/  STL [R1+0x2b78], R25 ;  /* 0x002b781901007387 */ /* 0x000fe80000100800 */
[----:B------:R-:W-:Y:S04]  /*cb10*/  STL [R1+0x2b7c], R26 ;  /* 0x002b7c1a01007387 */ /* 0x000fe80000100800 */
[----:B------:R-:W-:Y:S04]  /*cb20*/  STL [R1+0x2b80], R27 ;  /* 0x002b801b01007387 */ /* 0x000fe80000100800 */
[----:B------:R3:W-:Y:S01]  /*cb30*/  STL [R1+0x2b84], R0 ;  /* 0x002b840001007387 */ /* 0x0007e20000100800 */
[----:B--2---:R-:W-:-:S02]  /*cb40*/  IMAD R28, R2, c[0x0][0x190], RZ ;  /* 0x00006400021c7a24 */ /* 0x004fc400078e02ff */
[----:B------:R-:W-:-:S03]  /*cb50*/  IMAD R2, R29, c[0x0][0x190], RZ ;  /* 0x000064001d027a24 */ /* 0x000fc600078e02ff */
[----:B------:R-:W-:Y:S01]  /*cb60*/  STL [R1+0x2b88], R28 ;  /* 0x002b881c01007387 */ /* 0x000fe20000100800 */
[----:B---3--:R-:W-:Y:S02]  /*cb70*/  IMAD R0, R3, c[0x0][0x190], RZ ;  /* 0x0000640003007a24 */ /* 0x008fe400078e02ff */
[----:B------:R-:W-:-:S03]  /*cb80*/  IMAD R3, R15, c[0x0][0x190], RZ ;  /* 0x000064000f037a24 */ /* 0x000fc600078e02ff */
[----:B------:R0:W-:Y:S04]  /*cb90*/  STL [R1+0x698], R0 ;  /* 0x0006980001007387 */ /* 0x0001e80000100800 */
[----:B------:R1:W-:Y:S01]  /*cba0*/  STL [R1+0x4], R2 ;  /* 0x0000040201007387 */ /* 0x0003e20000100800 */
[----:B0-----:R-:W-:-:S05]  /*cbb0*/  IMAD R0, R14, c[0x0][0x190], RZ ;  /* 0x000064000e007a24 */ /* 0x001fca00078e02ff */
[----:B------:R4:W-:Y:S04]  /*cbc0*/  STL [R1+0x2e0], R0 ;  /* 0x0002e00001007387 */ /* 0x0009e80000100800 */
[----:B------:R-:W-:Y:S04]  /*cbd0*/  STL [R1+0x2e4], R3 ;  /* 0x0002e40301007387 */ /* 0x000fe80000100800 */
[----:B------:R-:W2:Y:S01]  /*cbe0*/  LDL.LU R28, [R1+0x1c0] ;  /* 0x0001c000011c7983 */ /* 0x000ea20000300800 */
[----:B-1----:R-:W-:Y:S02]  /*cbf0*/  IMAD R2, R17, c[0x0][0x190], RZ ;  /* 0x0000640011027a24 */ /* 0x002fe400078e02ff */
[----:B----4-:R-:W-:-:S03]  /*cc00*/  IMAD R0, R16, c[0x0][0x190], RZ ;  /* 0x0000640010007a24 */ /* 0x010fc600078e02ff */
[----:B------:R-:W-:Y:S04]  /*cc10*/  STL [R1+0x2e8], R2 ;  /* 0x0002e80201007387 */ /* 0x000fe80000100800 */
[----:B--2---:R0:W-:Y:S04]  /*cc20*/  STL [R1+0x2b9c], R28 ;  /* 0x002b9c1c01007387 */ /* 0x0041e80000100800 */
[----:B------:R-:W-:Y:S04]  /*cc30*/  STL [R1+0x2ec], R0 ;  /* 0x0002ec0001007387 */ /* 0x000fe80000100800 */
        /* <DEDUP_REMOVED lines=31> */
[----:B--2---:R-:W-:-:S05]  /*ce30*/  IMAD R28, R28, c[0x0][0x190], RZ ;  /* 0x000064001c1c7a24 */ /* 0x004fca00078e02ff */
[----:B------:R0:W-:Y:S04]  /*ce40*/  STL [R1+0x2f0], R28 ;  /* 0x0002f01c01007387 */ /* 0x0001e80000100800 */
[----:B0-----:R-:W2:Y:S02]  /*ce50*/  LDL.LU R28, [R1+0x2ba0] ;  /* 0x002ba000011c7983 */ /* 0x001ea40000300800 */
[----:B--2---:R-:W-:-:S05]  /*ce60*/  IMAD R28, R28, c[0x0][0x190], RZ ;  /* 0x000064001c1c7a24 */ /* 0x004fca00078e02ff */
[----:B------:R0:W-:Y:S04]  /*ce70*/  STL [R1+0x2f4], R28 ;  /* 0x0002f41c01007387 */ /* 0x0001e80000100800 */
[----:B0-----:R-:W2:Y:S01]  /*ce80*/  LDL.LU R28, [R1+0x2b9c] ;  /* 0x002b9c00011c7983 */ /* 0x001ea20000300800 */
[----:B---3--:R-:W-:Y:S02]  /*ce90*/  IMAD R0, R0, c[0x0][0x190], RZ ;  /* 0x0000640000007a24 */ /* 0x008fe400078e02ff */
[----:B----4-:R-:W-:Y:S02]  /*cea0*/  IMAD R27, R27, c[0x0][0x190], RZ ;  /* 0x000064001b1b7a24 */ /* 0x010fe400078e02ff */
[----:B------:R-:W-:Y:S02]  /*ceb0*/  IMAD R26, R26, c[0x0][0x190], RZ ;  /* 0x000064001a1a7a24 */ /* 0x000fe400078e02ff */
[----:B------:R-:W-:-:S02]  /*cec0*/  IMAD R24, R24, c[0x0][0x190], RZ ;  /* 0x0000640018187a24 */ /* 0x000fc400078e02ff */
[----:B------:R-:W-:Y:S02]  /*ced0*/  IMAD R23, R23, c[0x0][0x190], RZ ;  /* 0x0000640017177a24 */ /* 0x000fe400078e02ff */
[----:B------:R-:W-:Y:S02]  /*cee0*/  IMAD R21, R21, c[0x0][0x190], RZ ;  /* 0x0000640015157a24 */ /* 0x000fe400078e02ff */
[----:B------:R-:W-:Y:S02]  /*cef0*/  IMAD R20, R20, c[0x0][0x190], RZ ;  /* 0x0000640014147a24 */ /* 0x000fe400078e02ff */
[----:B------:R-:W-:Y:S02]  /*cf00*/  IMAD R18, R18, c[0x0][0x190], RZ ;  /* 0x0000640012127a24 */ /* 0x000fe400078e02ff */
[----:B------:R-:W-:Y:S02]  /*cf10*/  IMAD R13, R13, c[0x0][0x190], RZ ;  /* 0x000064000d0d7a24 */ /* 0x000fe400078e02ff */
[----:B------:R-:W-:-:S02]  /*cf20*/  IMAD R11, R11, c[0x0][0x190], RZ ;  /* 0x000064000b0b7a24 */ /* 0x000fc400078e02ff */
[----:B------:R-:W-:Y:S02]  /*cf30*/  IMAD R10, R10, c[0x0][0x190], RZ ;  /* 0x000064000a0a7a24 */ /* 0x000fe400078e02ff */
[----:B------:R-:W-:Y:S02]  /*cf40*/  IMAD R8, R8, c[0x0][0x190], RZ ;  /* 0x0000640008087a24 */ /* 0x000fe400078e02ff */
[----:B------:R-:W-:Y:S02]  /*cf50*/  IMAD R7, R7, c[0x0][0x190], RZ ;  /* 0x0000640007077a24 */ /* 0x000fe400078e02ff */
[----:B------:R-:W-:Y:S02]  /*cf60*/  IMAD R5, R5, c[0x0][0x190], RZ ;  /* 0x0000640005057a24 */ /* 0x000fe400078e02ff */
[----:B------:R-:W-:Y:S02]  /*cf70*/  IMAD R4, R4, c[0x0][0x190], RZ ;  /* 0x0000640004047a24 */ /* 0x000fe400078e02ff */
[----:B--2---:R-:W-:-:S05]  /*cf80*/  IMAD R28, R28, c[0x0][0x190], RZ ;  /* 0x000064001c1c7a24 */ /* 0x004fca00078e02ff */
[----:B------:R-:W-:Y:S04]  /*cf90*/  STL [R1+0x300], R28 ;  /* 0x0003001c01007387 */ /* 0x000fe80000100800 */
[----:B------:R0:W-:Y:S04]  /*cfa0*/  STL [R1+0x304], R0 ;  /* 0x0003040001007387 */ /* 0x0001e80000100800 */
[----:B------:R-:W-:Y:S01]  /*cfb0*/  STL [R1+0x308], R27 ;  /* 0x0003081b01007387 */ /* 0x000fe20000100800 */
[----:B0-----:R-:W-:-:S03]  /*cfc0*/  IMAD R0, R25, c[0x0][0x190], RZ ;  /* 0x0000640019007a24 */ /* 0x001fc600078e02ff */
        /* <DEDUP_REMOVED lines=23> */
[----:B0-----:R-:W-:Y:S02]  /*d140*/  IMAD R0, R3, c[0x0][0x190], RZ ;  /* 0x0000640003007a24 */ /* 0x001fe400078e02ff */
[----:B------:R-:W-:Y:S01]  /*d150*/  IMAD R3, R2, c[0x0][0x190], RZ ;  /* 0x0000640002037a24 */ /* 0x000fe200078e02ff */
[----:B------:R-:W-:Y:S01]  /*d160*/  STL [R1+0x384], R4 ;  /* 0x0003840401007387 */ /* 0x000fe20000100800 */
[----:B------:R-:W-:-:S03]  /*d170*/  IMAD R2, R29, c[0x0][0x190], RZ ;  /* 0x000064001d027a24 */ /* 0x000fc600078e02ff */
[----:B------:R0:W-:Y:S04]  /*d180*/  STL [R1+0x388], R0 ;  /* 0x0003880001007387 */ /* 0x0001e80000100800 */
[----:B------:R1:W-:Y:S01]  /*d190*/  STL [R1+0x38c], R3 ;  /* 0x00038c0301007387 */ /* 0x0003e20000100800 */
[----:B0-----:R-:W-:-:S03]  /*d1a0*/  IMAD R0, R14, c[0x0][0x190], RZ ;  /* 0x000064000e007a24 */ /* 0x001fc600078e02ff */
[----:B------:R0:W-:Y:S01]  /*d1b0*/  STL [R1+0x398], R2 ;  /* 0x0003980201007387 */ /* 0x0001e20000100800 */
[----:B-1----:R-:W-:-:S03]  /*d1c0*/  IMAD R3, R15, c[0x0][0x190], RZ ;  /* 0x000064000f037a24 */ /* 0x002fc600078e02ff */
[----:B------:R1:W-:Y:S04]  /*d1d0*/  STL [R1+0x39c], R0 ;  /* 0x00039c0001007387 */ /* 0x0003e80000100800 */
[----:B------:R-:W-:Y:S04]  /*d1e0*/  STL [R1+0x3a8], R3 ;  /* 0x0003a80301007387 */ /* 0x000fe80000100800 */
[----:B------:R-:W2:Y:S01]  /*d1f0*/  LDL.LU R28, [R1+0x114] ;  /* 0x00011400011c7983 */ /* 0x000ea20000300800 */
[----:B0-----:R-:W-:Y:S02]  /*d200*/  IMAD R2, R17, c[0x0][0x190], RZ ;  /* 0x0000640011027a24 */ /* 0x001fe400078e02ff */
[----:B-1----:R-:W-:-:S03]  /*d210*/  IMAD R0, R16, c[0x0][0x190], RZ ;  /* 0x0000640010007a24 */ /* 0x002fc600078e02ff */
        /* <DEDUP_REMOVED lines=165> */
[----:B--2---:R-:W-:-:S05]  /*dc70*/  IMAD R28, R28, c[0x0][0x190], RZ ;  /* 0x000064001c1c7a24 */ /* 0x004fca00078e02ff */
        /* <DEDUP_REMOVED lines=57> */
[----:B0-----:R-:W4:Y:S01]  /*e010*/  LDL.LU R16, [R1+0x2b18] ;  /* 0x002b180001107983 */ /* 0x001f220000300800 */
[----:B--2---:R-:W-:-:S02]  /*e020*/  IMAD R4, R4, c[0x0][0x190], RZ ;  /* 0x0000640004047a24 */ /* 0x004fc400078e02ff */
[----:B---3--:R-:W-:Y:S02]  /*e030*/  IMAD R14, R14, c[0x0][0x190], RZ ;  /* 0x000064000e0e7a24 */ /* 0x008fe400078e02ff */
[----:B----4-:R-:W-:Y:S02]  /*e040*/  IMAD R15, R15, c[0x0][0x190], RZ ;  /* 0x000064000f0f7a24 */ /* 0x010fe400078e02ff */
[----:B------:R-:W-:Y:S02]  /*e050*/  IMAD R17, R17, c[0x0][0x190], RZ ;  /* 0x0000640011117a24 */ /* 0x000fe400078e02ff */
[----:B------:R-:W-:-:S05]  /*e060*/  IMAD R16, R16, c[0x0][0x190], RZ ;  /* 0x0000640010107a24 */ /* 0x000fca00078e02ff */
[----:B------:R0:W-:Y:S04]  /*e070*/  STL [R1+0x2d8], R16 ;  /* 0x0002d81001007387 */ /* 0x0001e80000100800 */
[----:B0-----:R-:W2:Y:S04]  /*e080*/  LDL.LU R16, [R1+0x2b14] ;  /* 0x002b140001107983 */ /* 0x001ea80000300800 */
[----:B------:R0:W-:Y:S04]  /*e090*/  STL [R1+0x2d4], R17 ;  /* 0x0002d41101007387 */ /* 0x0001e80000100800 */
[----:B0-----:R-:W2:Y:S04]  /*e0a0*/  LDL.LU R17, [R1+0x2b10] ;  /* 0x002b100001117983 */ /* 0x001ea80000300800 */
[----:B------:R0:W-:Y:S04]  /*e0b0*/  STL [R1+0x2d0], R15 ;  /* 0x0002d00f01007387 */ /* 0x0001e80000100800 */
[----:B------:R1:W-:Y:S01]  /*e0c0*/  STL [R1+0x2cc], R14 ;  /* 0x0002cc0e01007387 */ /* 0x0003e20000100800 */
[----:B0-----:R-:W-:-:S02]  /*e0d0*/  IMAD R15, R29, c[0x0][0x190], RZ ;  /* 0x000064001d0f7a24 */ /* 0x001fc400078e02ff */
[----:B-1----:R-:W-:Y:S02]  /*e0e0*/  IMAD R14, R2, c[0x0][0x190], RZ ;  /* 0x00006400020e7a24 */ /* 0x002fe400078e02ff */
[----:B------:R-:W-:Y:S01]  /*e0f0*/  IMAD R2, R3, c[0x0][0x190], RZ ;  /* 0x0000640003027a24 */ /* 0x000fe200078e02ff */
[----:B------:R-:W-:Y:S01]  /*e100*/  STL [R1+0x2c8], R15 ;  /* 0x0002c80f01007387 */ /* 0x000fe20000100800 */
[----:B------:R-:W-:-:S03]  /*e110*/  IMAD R3, R5, c[0x0][0x190], RZ ;  /* 0x0000640005037a24 */ /* 0x000fc600078e02ff */
[----:B------:R-:W-:Y:S04]  /*e120*/  STL [R1+0x2c4], R14 ;  /* 0x0002c40e01007387 */ /* 0x000fe80000100800 */
[----:B------:R0:W-:Y:S04]  /*e130*/  STL [R1+0x2c0], R2 ;  /* 0x0002c00201007387 */ /* 0x0001e80000100800 */
[----:B------:R1:W-:Y:S01]  /*e140*/  STL [R1+0x2bc], R4 ;  /* 0x0002bc0401007387 */ /* 0x0003e20000100800 */
[----:B0-----:R-:W-:-:S03]  /*e150*/  IMAD R2, R6, c[0x0][0x190], RZ ;  /* 0x0000640006027a24 */ /* 0x001fc600078e02ff */
[----:B------:R0:W-:Y:S01]  /*e160*/  STL [R1+0x2b8], R3 ;  /* 0x0002b80301007387 */ /* 0x0001e20000100800 */
[----:B-1----:R-:W-:-:S03]  /*e170*/  IMAD R4, R7, c[0x0][0x190], RZ ;  /* 0x0000640007047a24 */ /* 0x002fc600078e02ff */
        /* <DEDUP_REMOVED lines=9> */
[----:B------:R-:W-:Y:S02]  /*e210*/  IMAD R15, R13, c[0x0][0x190], RZ ;  /* 0x000064000d0f7a24 */ /* 0x000fe400078e02ff */
[----:B0-----:R-:W-:Y:S02]  /*e220*/  IMAD R2, R12, c[0x0][0x190], RZ ;  /* 0x000064000c027a24 */ /* 0x001fe400078e02ff */
[----:B------:R-:W3:Y:S04]  /*e230*/  LDL R12, [R1+0x2e4] ;  /* 0x0002e400010c7983 */ /* 0x000ee80000100800 */
[----:B------:R0:W-:Y:S01]  /*e240*/  STL [R1+0x2a0], R3 ;  /* 0x0002a00301007387 */ /* 0x0001e20000100800 */
[----:B------:R-:W-:-:S03]  /*e250*/  IMAD R14, R18, c[0x0][0x190], RZ ;  /* 0x00006400120e7a24 */ /* 0x000fc600078e02ff */
[----:B------:R-:W4:Y:S04]  /*e260*/  LDL R11, [R1+0x2e8] ;  /* 0x0002e800010b7983 */ /* 0x000f280000100800 */
[----:B------:R0:W-:Y:S04]  /*e270*/  STL [R1+0x29c], R2 ;  /* 0x00029c0201007387 */ /* 0x0001e80000100800 */
[----:B------:R-:W3:Y:S04]  /*e280*/  LDL R10, [R1+0x2ec] ;  /* 0x0002ec00010a7983 */ /* 0x000ee80000100800 */
[----:B------:R-:W3:Y:S04]  /*e290*/  LDL R9, [R1+0x2f0] ;  /* 0x0002f00001097983 */ /* 0x000ee80000100800 */
[----:B------:R-:W3:Y:S04]  /*e2a0*/  LDL R8, [R1+0x2f4] ;  /* 0x0002f40001087983 */ /* 0x000ee80000100800 */
[----:B------:R-:W3:Y:S04]  /*e2b0*/  LDL R7, [R1+0x300] ;  /* 0x0003000001077983 */ /* 0x000ee80000100800 */
[----:B------:R-:W3:Y:S04]  /*e2c0*/  LDL R6, [R1+0x304] ;  /* 0x0003040001067983 */ /* 0x000ee80000100800 */
[----:B------:R-:W3:Y:S04]  /*e2d0*/  LDL R5, [R1+0x308] ;  /* 0x0003080001057983 */ /* 0x000ee80000100800 */
[----:B-1----:R-:W3:Y:S04]  /*e2e0*/  LDL R4, [R1+0x30c] ;  /* 0x00030c0001047983 */ /* 0x002ee80000100800 */
[----:B0-----:R-:W3:Y:S04]  /*e2f0*/  LDL R3, [R1+0x318] ;  /* 0x0003180001037983 */ /* 0x001ee80000100800 */
[----:B------:R-:W3:Y:S04]  /*e300*/  LDL R2, [R1+0x31c] ;  /* 0x00031c0001027983 */ /* 0x000ee80000100800 */
[----:B------:R-:W3:Y:S04]  /*e310*/  LDL R29, [R1+0x328] ;  /* 0x00032800011d7983 */ /* 0x000ee80000100800 */
[----:B------:R-:W3:Y:S04]  /*e320*/  LDL R13, [R1+0x2e0] ;  /* 0x0002e000010d7983 */ /* 0x000ee80000100800 */
[----:B------:R0:W-:Y:S04]  /*e330*/  STL [R1+0x298], R15 ;  /* 0x0002980f01007387 */ /* 0x0001e80000100800 */
[----:B------:R-:W3:Y:S01]  /*e340*/  LDL R18, [R1+0x4] ;  /* 0x0000040001127983 */ /* 0x000ee20000100800 */
[----:B------:R-:W-:-:S03]  /*e350*/  IMAD R19, R19, c[0x0][0x190], RZ ;  /* 0x0000640013137a24 */ /* 0x000fc600078e02ff */
        /* <DEDUP_REMOVED lines=16> */
[----:B------:R-:W-:Y:S01]  /*e460*/  STL [R1+0x274], R15 ;  /* 0x0002740f01007387 */ /* 0x000fe20000100800 */
[----:B--2---:R-:W-:-:S05]  /*e470*/  IMAD.WIDE R20, R28, 0x2, R16 ;  /* 0x000000021c147825 */ /* 0x004fca00078e0210 */
[----:B------:R-:W-:Y:S04]  /*e480*/  STL.64 [R1+0x268], R20 ;  /* 0x0002681401007387 */ /* 0x000fe80000100a00 */
[----:B------:R-:W-:Y:S04]  /*e490*/  STL [R1+0x270], R14 ;  /* 0x0002700e01007387 */ /* 0x000fe80000100800 */
[----:B------:R-:W-:Y:S01]  /*e4a0*/  STL [R1+0x2ad0], R14 ;  /* 0x002ad00e01007387 */ /* 0x000fe20000100800 */
[----:B---3--:R-:W-:-:S05]  /*e4b0*/  IMAD.WIDE R18, R18, 0x2, R16 ;  /* 0x0000000212127825 */ /* 0x008fca00078e0210 */
[----:B------:R-:W-:Y:S04]  /*e4c0*/  STL.64 [R1+0x260], R18 ;  /* 0x0002601201007387 */ /* 0x000fe80000100a00 */
[----:B------:R0:W-:Y:S02]  /*e4d0*/  STL [R1+0x2ad4], R15 ;  /* 0x002ad40f01007387 */ /* 0x0001e40000100800 */
[----:B0-----:R-:W-:-:S04]  /*e4e0*/  IMAD.WIDE R14, R13, 0x2, R16 ;  /* 0x000000020d0e7825 */ /* 0x001fc800078e0210 */
[--C-:B------:R-:W-:Y:S01]  /*e4f0*/  IMAD.WIDE R12, R12, 0x2, R16.reuse ;  /* 0x000000020c0c7825 */ /* 0x100fe200078e0210 */
[----:B------:R0:W-:Y:S03]  /*e500*/  STL.64 [R1+0x258], R14 ;  /* 0x0002580e01007387 */ /* 0x0001e60000100a00 */
[--C-:B----4-:R-:W-:Y:S01]  /*e510*/  IMAD.WIDE R18, R11, 0x2, R16.reuse ;  /* 0x000000020b127825 */ /* 0x110fe200078e0210 */
[----:B------:R1:W-:Y:S04]  /*e520*/  STL.64 [R1+0x250], R12 ;  /* 0x0002500c01007387 */ /* 0x0003e80000100a00 */
[----:B------:R-:W-:Y:S01]  /*e530*/  STL.64 [R1+0x248], R18 ;  /* 0x0002481201007387 */ /* 0x000fe20000100a00 */
[----:B0-----:R-:W-:-:S04]  /*e540*/  IMAD.WIDE R14, R10, 0x2, R16 ;  /* 0x000000020a0e7825 */ /* 0x001fc800078e0210 */
[--C-:B-1----:R-:W-:Y:S01]  /*e550*/  IMAD.WIDE R12, R9, 0x2, R16.reuse ;  /* 0x00000002090c7825 */ /* 0x102fe200078e0210 */
[----:B------:R-:W-:Y:S03]  /*e560*/  STL.64 [R1+0x240], R14 ;  /* 0x0002400e01007387 */ /* 0x000fe60000100a00 */
[--C-:B------:R-:W-:Y:S01]  /*e570*/  IMAD.WIDE R10, R8, 0x2, R16.reuse ;  /* 0x00000002080a7825 */ /* 0x100fe200078e0210 */
[----:B------:R-:W-:Y:S03]  /*e580*/  STL.64 [R1+0x238], R12 ;  /* 0x0002380c01007387 */ /* 0x000fe60000100a00 */
[--C-:B------:R-:W-:Y:S01]  /*e590*/  IMAD.WIDE R8, R7, 0x2, R16.reuse ;  /* 0x0000000207087825 */ /* 0x100fe200078e0210 */
[----:B------:R0:W-:Y:S03]  /*e5a0*/  STL.64 [R1+0x230], R10 ;  /* 0x0002300a01007387 */ /* 0x0001e60000100a00 */
[--C-:B------:R-:W-:Y:S01]  /*e5b0*/  IMAD.WIDE R6, R6, 0x2, R16.reuse ;  /* 0x0000000206067825 */ /* 0x100fe200078e0210 */
[----:B------:R1:W-:Y:S04]  /*e5c0*/  STL.64 [R1+0x228], R8 ;  /* 0x0002280801007387 */ /* 0x0003e80000100a00 */
[----:B------:R2:W-:Y:S01]  /*e5d0*/  STL.64 [R1+0x220], R6 ;  /* 0x0002200601007387 */ /* 0x0005e20000100a00 */
[----:B0-----:R-:W-:-:S04]  /*e5e0*/  IMAD.WIDE R10, R5, 0x2, R16 ;  /* 0x00000002050a7825 */ /* 0x001fc800078e0210 */
[--C-:B-1----:R-:W-:Y:S01]  /*e5f0*/  IMAD.WIDE R8, R4, 0x2, R16.reuse ;  /* 0x0000000204087825 */ /* 0x102fe200078e0210 */
[----:B------:R-:W-:Y:S03]  /*e600*/  STL.64 [R1+0x218], R10 ;  /* 0x0002180a01007387 */ /* 0x000fe60000100a00 */
[--C-:B--2---:R-:W-:Y:S01]  /*e610*/  IMAD.WIDE R6, R3, 0x2, R16.reuse ;  /* 0x0000000203067825 */ /* 0x104fe200078e0210 */
[----:B------:R-:W-:Y:S03]  /*e620*/  STL.64 [R1+0x210], R8 ;  /* 0x0002100801007387 */ /* 0x000fe60000100a00 */
[--C-:B------:R-:W-:Y:S01]  /*e630*/  IMAD.WIDE R4, R2, 0x2, R16.reuse ;  /* 0x0000000202047825 */ /* 0x100fe200078e0210 */
[----:B------:R-:W-:Y:S04]  /*e640*/  STL.64 [R1+0x208], R6 ;  /* 0x0002080601007387 */ /* 0x000fe80000100a00 */
[----:B------:R-:W2:Y:S04]  /*e650*/  LDL R15, [R1+0x34c] ;  /* 0x00034c00010f7983 */ /* 0x000ea80000100800 */
[----:B------:R-:W-:Y:S04]  /*e660*/  STL.64 [R1+0x200], R4 ;  /* 0x0002000401007387 */ /* 0x000fe80000100a00 */
[----:B------:R-:W3:Y:S01]  /*e670*/  LDL R14, [R1+0x358] ;  /* 0x00035800010e7983 */ /* 0x000ee20000100800 */
[----:B------:R-:W-:-:S05]  /*e680*/  IMAD.WIDE R2, R29, 0x2, R16 ;  /* 0x000000021d027825 */ /* 0x000fca00078e0210 */
[----:B------:R-:W-:Y:S04]  /*e690*/  STL.64 [R1+0x1f8], R2 ;  /* 0x0001f80201007387 */ /* 0x000fe80000100a00 */
[----:B---3--:R0:W-:Y:S04]  /*e6a0*/  STL [R1+0x2af4], R14 ;  /* 0x002af40e01007387 */ /* 0x0081e80000100800 */
[----:B0-----:R-:W3:Y:S04]  /*e6b0*/  LDL R14, [R1+0x348] ;  /* 0x00034800010e7983 */ /* 0x001ee80000100800 */
[----:B--2---:R0:W-:Y:S04]  /*e6c0*/  STL [R1+0x2af8], R15 ;  /* 0x002af80f01007387 */ /* 0x0041e80000100800 */
[----:B0-----:R-:W2:Y:S04]  /*e6d0*/  LDL R15, [R1+0x344] ;  /* 0x00034400010f7983 */ /* 0x001ea80000100800 */
        /* <DEDUP_REMOVED lines=24> */
[----:B--2---:R-:W-:-:S03]  /*e860*/  IMAD.WIDE R14, R15, 0x2, R16 ;  /* 0x000000020f0e7825 */ /* 0x004fc600078e0210 */
[----:B------:R-:W2:Y:S04]  /*e870*/  LDL.LU R10, [R1+0x3c0] ;  /* 0x0003c000010a7983 */ /* 0x000ea80000300800 */
[----:B------:R-:W2:Y:S04]  /*e880*/  LDL.LU R12, [R1+0x3c4] ;  /* 0x0003c400010c7983 */ /* 0x000ea80000300800 */
[----:B------:R-:W2:Y:S04]  /*e890*/  LDL.LU R19, [R1+0x3c8] ;  /* 0x0003c80001137983 */ /* 0x000ea80000300800 */
[----:B------:R-:W2:Y:S04]  /*e8a0*/  LDL.LU R18, [R1+0x3cc] ;  /* 0x0003cc0001127983 */ /* 0x000ea80000300800 */
[----:B------:R-:W2:Y:S04]  /*e8b0*/  LDL.LU R20, [R1+0x3d8] ;  /* 0x0003d80001147983 */ /* 0x000ea80000300800 */
[----:B------:R-:W2:Y:S04]  /*e8c0*/  LDL.LU R22, [R1+0x3dc] ;  /* 0x0003dc0001167983 */ /* 0x000ea80000300800 */
[----:B------:R-:W2:Y:S04]  /*e8d0*/  LDL.LU R24, [R1+0x3e8] ;  /* 0x0003e80001187983 */ /* 0x000ea80000300800 */
[----:B------:R-:W2:Y:S04]  /*e8e0*/  LDL.LU R26, [R1+0x3ec] ;  /* 0x0003ec00011a7983 */ /* 0x000ea80000300800 */
[----:B------:R0:W-:Y:S04]  /*e8f0*/  STL.64 [R1+0x1f0], R14 ;  /* 0x0001f00e01007387 */ /* 0x0001e80000100a00 */
[----:B0-----:R-:W2:Y:S02]  /*e900*/  LDL.LU R14, [R1+0x2b0c] ;  /* 0x002b0c00010e7983 */ /* 0x001ea40000300800 */
[----:B--2---:R-:W-:-:S05]  /*e910*/  IMAD.WIDE R14, R14, 0x2, R16 ;  /* 0x000000020e0e7825 */ /* 0x004fca00078e0210 */
        /* <DEDUP_REMOVED lines=18> */
[----:B------:R3:W-:Y:S02]  /*ea40*/  STL.64 [R1+0x1b8], R14 ;  /* 0x0001b80e01007387 */ /* 0x0007e40000100a00 */
[----:B---3--:R-:W-:-:S05]  /*ea50*/  IMAD.WIDE R14, R27, 0x2, R16 ;  /* 0x000000021b0e7825 */ /* 0x008fca00078e0210 */
[----:B------:R4:W-:Y:S02]  /*ea60*/  STL.64 [R1+0x1b0], R14 ;  /* 0x0001b00e01007387 */ /* 0x0009e40000100a00 */
[----:B----4-:R-:W-:-:S05]  /*ea70*/  IMAD.WIDE R14, R25, 0x2, R16 ;  /* 0x00000002190e7825 */ /* 0x010fca00078e0210 */
[----:B------:R0:W-:Y:S02]  /*ea80*/  STL.64 [R1+0x1a8], R14 ;  /* 0x0001a80e01007387 */ /* 0x0001e40000100a00 */
[----:B0-----:R-:W-:-:S05]  /*ea90*/  IMAD.WIDE R14, R23, 0x2, R16 ;  /* 0x00000002170e7825 */ /* 0x001fca00078e0210 */
        /* <DEDUP_REMOVED lines=14> */
[----:B------:R0:W-:Y:S04]  /*eb80*/  STL.64 [R1+0x168], R14 ;  /* 0x0001680e01007387 */ /* 0x0001e80000100a00 */
[----:B------:R-:W-:Y:S01]  /*eb90*/  STL.64 [R1+0x2ad8], R28 ;  /* 0x002ad81c01007387 */ /* 0x000fe20000100a00 */
[----:B0-----:R-:W-:-:S05]  /*eba0*/  IMAD.WIDE R14, R29, 0x2, R16 ;  /* 0x000000021d0e7825 */ /* 0x001fca00078e0210 */
[----:B------:R0:W-:Y:S04]  /*ebb0*/  STL.64 [R1+0x160], R14 ;  /* 0x0001600e01007387 */ /* 0x0001e80000100a00 */
[----:B------:R1:W-:Y:S01]  /*ebc0*/  STL.64 [R1+0x2a68], R2 ;  /* 0x002a680201007387 */ /* 0x0003e20000100a00 */
[----:B0-----:R-:W-:-:S04]  /*ebd0*/  IMAD.WIDE R14, R2, 0x2, R16 ;  /* 0x00000002020e7825 */ /* 0x001fc800078e0210 */
[--C-:B-1----:R-:W-:Y:S01]  /*ebe0*/  IMAD.WIDE R2, R4, 0x2, R16.reuse ;  /* 0x0000000204027825 */ /* 0x102fe200078e0210 */
[----:B------:R0:W-:Y:S04]  /*ebf0*/  STL.64 [R1+0x158], R14 ;  /* 0x0001580e01007387 */ /* 0x0001e80000100a00 */
[----:B------:R-:W2:Y:S04]  /*ec00*/  LDL R28, [R1+0x40c] ;  /* 0x00040c00011c7983 */ /* 0x000ea80000100800 */
[----:B------:R-:W3:Y:S04]  /*ec10*/  LDL R29, [R1+0x418] ;  /* 0x00041800011d7983 */ /* 0x000ee80000100800 */
[----:B------:R1:W-:Y:S04]  /*ec20*/  STL.64 [R1+0x150], R2 ;  /* 0x0001500201007387 */ /* 0x0003e80000100a00 */
[----:B0-----:R-:W4:Y:S04]  /*ec30*/  LDL R15, [R1+0x41c] ;  /* 0x00041c00010f7983 */ /* 0x001f280000100800 */
[----:B------:R0:W-:Y:S01]  /*ec40*/  STL.64 [R1+0x2a70], R4 ;  /* 0x002a700401007387 */ /* 0x0001e20000100a00 */
[----:B-1----:R-:W-:-:S03]  /*ec50*/  IMAD.WIDE R2, R6, 0x2, R16 ;  /* 0x0000000206027825 */ /* 0x002fc600078e0210 */
[----:B0-----:R-:W2:Y:S04]  /*ec60*/  LDL R4, [R1+0x408] ;  /* 0x0004080001047983 */ /* 0x001ea80000100800 */
[----:B------:R0:W-:Y:S04]  /*ec70*/  STL.64 [R1+0x2a78], R6 ;  /* 0x002a780601007387 */ /* 0x0001e80000100a00 */
[----:B0-----:R-:W2:Y:S04]  /*ec80*/  LDL R6, [R1+0x400] ;  /* 0x0004000001067983 */ /* 0x001ea80000100800 */
[----:B------:R0:W-:Y:S04]  /*ec90*/  STL.64 [R1+0x148], R2 ;  /* 0x0001480201007387 */ /* 0x0001e80000100a00 */
[----:B------:R-:W3:Y:S04]  /*eca0*/  LDL R7, [R1+0x404] ;  /* 0x0004040001077983 */ /* 0x000ee80000100800 */
[----:B------:R1:W-:Y:S01]  /*ecb0*/  STL.64 [R1+0x2a80], R8 ;  /* 0x002a800801007387 */ /* 0x0003e20000100a00 */
[----:B0-----:R-:W-:-:S03]  /*ecc0*/  IMAD.WIDE R2, R8, 0x2, R16 ;  /* 0x0000000208027825 */ /* 0x001fc600078e0210 */
[----:B-1----:R-:W3:Y:S04]  /*ecd0*/  LDL R8, [R1+0x3f0] ;  /* 0x0003f00001087983 */ /* 0x002ee80000100800 */
[----:B------:R0:W-:Y:S04]  /*ece0*/  STL.64 [R1+0x140], R2 ;  /* 0x0001400201007387 */ /* 0x0001e80000100a00 */
[----:B------:R-:W4:Y:S04]  /*ecf0*/  LDL R9, [R1+0x3f4] ;  /* 0x0003f40001097983 */ /* 0x000f280000100800 */
[----:B------:R1:W-:Y:S01]  /*ed00*/  STL.64 [R1+0x2a88], R10 ;  /* 0x002a880a01007387 */ /* 0x0003e20000100a00 */
[----:B0-----:R-:W-:-:S05]  /*ed10*/  IMAD.WIDE R2, R10, 0x2, R16 ;  /* 0x000000020a027825 */ /* 0x001fca00078e0210 */
[----:B------:R0:W-:Y:S01]  /*ed20*/  STL.64 [R1+0x138], R2 ;  /* 0x0001380201007387 */ /* 0x0001e20000100a00 */
[----:B-1----:R-:W-:-:S03]  /*ed30*/  IMAD.WIDE R10, R12, 0x2, R16 ;  /* 0x000000020c0a7825 */ /* 0x002fc600078e0210 */
[----:B------:R-:W-:Y:S04]  /*ed40*/  STL.64 [R1+0x2a90], R12 ;  /* 0x002a900c01007387 */ /* 0x000fe80000100a00 */
[----:B------:R1:W-:Y:S01]  /*ed50*/  STL.64 [R1+0x130], R10 ;  /* 0x0001300a01007387 */ /* 0x0003e20000100a00 */
[----:B0-----:R-:W-:-:S03]  /*ed60*/  IMAD.WIDE R2, R19, 0x2, R16 ;  /* 0x0000000213027825 */ /* 0x001fc600078e0210 */
[----:B------:R-:W4:Y:S04]  /*ed70*/  LDL R5, [R1+0x420] ;  /* 0x0004200001057983 */ /* 0x000f280000100800 */
[----:B------:R-:W4:Y:S01]  /*ed80*/  LDL R14, [R1+0x424] ;  /* 0x00042400010e7983 */ /* 0x000f220000100800 */
[----:B-1----:R-:W-:-:S03]  /*ed90*/  IMAD.WIDE R10, R18, 0x2, R16 ;  /* 0x00000002120a7825 */ /* 0x002fc600078e0210 */
[----:B------:R0:W-:Y:S01]  /*eda0*/  STL.64 [R1+0x128], R2 ;  /* 0x0001280201007387 */ /* 0x0001e20000100a00 */
[----:B------:R-:W-:-:S03]  /*edb0*/  IMAD.WIDE R12, R20, 0x2, R16 ;  /* 0x00000002140c7825 */ /* 0x000fc600078e0210 */
[----:B0-----:R-:W4:Y:S04]  /*edc0*/  LDL R2, [R1+0x430] ;  /* 0x0004300001027983 */ /* 0x001f280000100800 */
[----:B------:R-:W4:Y:S04]  /*edd0*/  LDL R3, [R1+0x434] ;  /* 0x0004340001037983 */ /* 0x000f280000100800 */
[----:B------:R0:W-:Y:S04]  /*ede0*/  STL.64 [R1+0x120], R10 ;  /* 0x0001200a01007387 */ /* 0x0001e80000100a00 */
[----:B------:R-:W-:Y:S04]  /*edf0*/  STL.64 [R1+0x2a98], R18 ;  /* 0x002a981201007387 */ /* 0x000fe80000100a00 */
[----:B------:R-:W-:Y:S01]  /*ee00*/  STL.64 [R1+0x2aa0], R20 ;  /* 0x002aa01401007387 */ /* 0x000fe20000100a00 */
[----:B0-----:R-:W-:-:S03]  /*ee10*/  IMAD.WIDE R10, R22, 0x2, R16 ;  /* 0x00000002160a7825 */ /* 0x001fc600078e0210 */
[----:B------:R0:W-:Y:S04]  /*ee20*/  STL.64 [R1+0x118], R12 ;  /* 0x0001180c01007387 */ /* 0x0001e80000100a00 */
[----:B------:R-:W-:Y:S04]  /*ee30*/  STL.64 [R1+0x2aa8], R22 ;  /* 0x002aa81601007387 */ /* 0x000fe80000100a00 */
[----:B------:R1:W-:Y:S01]  /*ee40*/  STL.64 [R1+0x110], R10 ;  /* 0x0001100a01007387 */ /* 0x0003e20000100a00 */
[----:B0-----:R-:W-:-:S03]  /*ee50*/  IMAD.WIDE R12, R24, 0x2, R16 ;  /* 0x00000002180c7825 */ /* 0x001fc600078e0210 */
[----:B------:R-:W-:Y:S04]  /*ee60*/  STL.64 [R1+0x2ab0], R24 ;  /* 0x002ab01801007387 */ /* 0x000fe80000100a00 */
[----:B------:R-:W-:Y:S01]  /*ee70*/  STL.64 [R1+0x108], R12 ;  /* 0x0001080c01007387 */ /* 0x000fe20000100a00 */
[----:B-1----:R-:W-:-:S03]  /*ee80*/  IMAD.WIDE R10, R26, 0x2, R16 ;  /* 0x000000021a0a7825 */ /* 0x002fc600078e0210 */
[----:B------:R-:W-:Y:S04]  /*ee90*/  STL.64 [R1+0x2ab8], R26 ;  /* 0x002ab81a01007387 */ /* 0x000fe80000100a00 */
[----:B------:R2:W-:Y:S02]  /*eea0*/  STL.64 [R1+0x2f8], R10 ;  /* 0x0002f80a01007387 */ /* 0x0005e40000100a00 */
[----:B--2---:R-:W-:-:S04]  /*eeb0*/  IMAD.WIDE R10, R6, 0x2, R16 ;  /* 0x00000002060a7825 */ /* 0x004fc800078e0210 */
[----:B---3--:R-:W-:-:S04]  /*eec0*/  IMAD.WIDE R18, R8, 0x2, R16 ;  /* 0x0000000208127825 */ /* 0x008fc800078e0210 */
[--C-:B----4-:R-:W-:Y:S01]  /*eed0*/  IMAD.WIDE R12, R9, 0x2, R16.reuse ;  /* 0x00000002090c7825 */ /* 0x110fe200078e0210 */
[----:B------:R-:W-:Y:S03]  /*eee0*/  STL.64 [R1+0x310], R18 ;  /* 0x0003101201007387 */ /* 0x000fe60000100a00 */
[--C-:B------:R-:W-:Y:S01]  /*eef0*/  IMAD.WIDE R8, R7, 0x2, R16.reuse ;  /* 0x0000000207087825 */ /* 0x100fe200078e0210 */
[----:B------:R-:W-:Y:S03]  /*ef00*/  STL.64 [R1+0x320], R12 ;  /* 0x0003200c01007387 */ /* 0x000fe60000100a00 */
[--C-:B------:R-:W-:Y:S01]  /*ef10*/  IMAD.WIDE R6, R4, 0x2, R16.reuse ;  /* 0x0000000204067825 */ /* 0x100fe200078e0210 */
[----:B------:R0:W-:Y:S04]  /*ef20*/  STL.64 [R1+0x338], R10 ;  /* 0x0003380a01007387 */ /* 0x0001e80000100a00 */
[----:B------:R1:W-:Y:S04]  /*ef30*/  STL.64 [R1+0x350], R8 ;  /* 0x0003500801007387 */ /* 0x0003e80000100a00 */
[----:B------:R2:W-:Y:S01]  /*ef40*/  STL.64 [R1+0x368], R6 ;  /* 0x0003680601007387 */ /* 0x0005e20000100a00 */
[----:B0-----:R-:W-:-:S04]  /*ef50*/  IMAD.WIDE R10, R28, 0x2, R16 ;  /* 0x000000021c0a7825 */ /* 0x001fc800078e0210 */
[--C-:B-1----:R-:W-:Y:S01]  /*ef60*/  IMAD.WIDE R8, R29, 0x2, R16.reuse ;  /* 0x000000021d087825 */ /* 0x102fe200078e0210 */
[----:B------:R-:W-:Y:S04]  /*ef70*/  STL.64 [R1+0x378], R10 ;  /* 0x0003780a01007387 */ /* 0x000fe80000100a00 */
[----:B------:R-:W3:Y:S04]  /*ef80*/  LDL R26, [R1+0x43c] ;  /* 0x00043c00011a7983 */ /* 0x000ee80000100800 */
[----:B------:R-:W-:Y:S04]  /*ef90*/  STL.64 [R1+0x390], R8 ;  /* 0x0003900801007387 */ /* 0x000fe80000100a00 */
[----:B------:R-:W4:Y:S01]  /*efa0*/  LDL R27, [R1+0x448] ;  /* 0x00044800011b7983 */ /* 0x000f220000100800 */
[----:B--2---:R-:W-:-:S05]  /*efb0*/  IMAD.WIDE R6, R15, 0x2, R16 ;  /* 0x000000020f067825 */ /* 0x004fca00078e0210 */
[----:B------:R-:W-:Y:S01]  /*efc0*/  STL.64 [R1+0x3a0], R6 ;  /* 0x0003a00601007387 */ /* 0x000fe20000100a00 */
[----:B------:R-:W-:-:S03]  /*efd0*/  IMAD.WIDE R4, R5, 0x2, R16 ;  /* 0x0000000205047825 */ /* 0x000fc600078e0210 */
[----:B----4-:R0:W-:Y:S04]  /*efe0*/  STL [R1+0x2aec], R27 ;  /* 0x002aec1b01007387 */ /* 0x0101e80000100800 */
[----:B0-----:R-:W2:Y:S01]  /*eff0*/  LDL R27, [R1+0x438] ;  /* 0x00043800011b7983 */ /* 0x001ea20000100800 */
[----:B------:R-:W-:-:S03]  /*f000*/  IMAD.WIDE R6, R14, 0x2, R16 ;  /* 0x000000020e067825 */ /* 0x000fc600078e0210 */
[----:B---3--:R-:W-:Y:S04]  /*f010*/  STL [R1+0x2af0], R26 ;  /* 0x002af01a01007387 */ /* 0x008fe80000100800 */
[----:B------:R-:W3:Y:S04]  /*f020*/  LDL R24, [R1+0x44c] ;  /* 0x00044c0001187983 */ /* 0x000ee80000100800 */
[----:B------:R-:W4:Y:S04]  /*f030*/  LDL R28, [R1+0x450] ;  /* 0x00045000011c7983 */ /* 0x000f280000100800 */
[----:B------:R-:W3:Y:S04]  /*f040*/  LDL R29, [R1+0x454] ;  /* 0x00045400011d7983 */ /* 0x000ee80000100800 */
[----:B------:R-:W3:Y:S04]  /*f050*/  LDL R15, [R1+0x460] ;  /* 0x00046000010f7983 */ /* 0x000ee80000100800 */
[----:B------:R-:W3:Y:S04]  /*f060*/  LDL R14, [R1+0x464] ;  /* 0x00046400010e7983 */ /* 0x000ee80000100800 */
[----:B------:R0:W-:Y:S04]  /*f070*/  STL.64 [R1+0x3b8], R4 ;  /* 0x0003b80401007387 */ /* 0x0001e80000100a00 */
[----:B------:R1:W-:Y:S04]  /*f080*/  STL.64 [R1+0x3d0], R6 ;  /* 0x0003d00601007387 */ /* 0x0003e80000100a00 */
[----:B------:R-:W3:Y:S01]  /*f090*/  LDL R25, [R1+0x468] ;  /* 0x0004680001197983 */ /* 0x000ee20000100800 */
[----:B0-----:R-:W-:-:S04]  /*f0a0*/  IMAD.WIDE R4, R2, 0x2, R16 ;  /* 0x0000000202047825 */ /* 0x001fc800078e0210 */
[--C-:B------:R-:W-:Y:S01]  /*f0b0*/  IMAD.WIDE R2, R3, 0x2, R16.reuse ;  /* 0x0000000203027825 */ /* 0x100fe200078e0210 */
[----:B------:R0:W-:Y:S04]  /*f0c0*/  STL.64 [R1+0x3e0], R4 ;  /* 0x0003e00401007387 */ /* 0x0001e80000100a00 */
[----:B------:R-:W3:Y:S04]  /*f0d0*/  LDL R22, [R1+0x46c] ;  /* 0x00046c0001167983 */ /* 0x000ee80000100800 */
[----:B------:R0:W-:Y:S04]  /*f0e0*/  STL.64 [R1+0x3f8], R2 ;  /* 0x0003f80201007387 */ /* 0x0001e80000100a00 */
[----:B------:R-:W3:Y:S04]  /*f0f0*/  LDL R23, [R1+0x478] ;  /* 0x0004780001177983 */ /* 0x000ee80000100800 */
        /* <DEDUP_REMOVED lines=10> */
[----:B-1----:R-:W3:Y:S04]  /*f1a0*/  LDL R6, [R1+0x4bc] ;  /* 0x0004bc0001067983 */ /* 0x002ee80000100800 */
[----:B------:R-:W3:Y:S04]  /*f1b0*/  LDL R7, [R1+0x4c0] ;  /* 0x0004c00001077983 */ /* 0x000ee80000100800 */
[----:B0-----:R-:W3:Y:S04]  /*f1c0*/  LDL R4, [R1+0x4c4] ;  /* 0x0004c40001047983 */ /* 0x001ee80000100800 */
[----:B------:R-:W3:Y:S04]  /*f1d0*/  LDL R5, [R1+0x4d0] ;  /* 0x0004d00001057983 */ /* 0x000ee80000100800 */
[----:B------:R-:W3:Y:S04]  /*f1e0*/  LDL R2, [R1+0x4d4] ;  /* 0x0004d40001027983 */ /* 0x000ee80000100800 */
[----:B------:R-:W3:Y:S01]  /*f1f0*/  LDL R3, [R1+0x4d8] ;  /* 0x0004d80001037983 */ /* 0x000ee20000100800 */
        /* <DEDUP_REMOVED lines=10> */
[----:B----4-:R-:W-:-:S04]  /*f2a0*/  IMAD.WIDE R26, R28, 0x2, R16 ;  /* 0x000000021c1a7825 */ /* 0x010fc800078e0210 */
[--C-:B------:R-:W-:Y:S01]  /*f2b0*/  IMAD.WIDE R28, R29, 0x2, R16.reuse ;  /* 0x000000021d1c7825 */ /* 0x100fe200078e0210 */
[----:B------:R0:W-:Y:S04]  /*f2c0*/  STL.64 [R1+0x470], R26 ;  /* 0x0004701a01007387 */ /* 0x0001e80000100a00 */
[----:B------:R1:W-:Y:S01]  /*f2d0*/  STL.64 [R1+0x480], R28 ;  /* 0x0004801c01007387 */ /* 0x0003e20000100a00 */
[----:B0-----:R-:W-:-:S03]  /*f2e0*/  IMAD.WIDE R26, R15, 0x2, R16 ;  /* 0x000000020f1a7825 */ /* 0x001fc600078e0210 */
[----:B-1----:R-:W2:Y:S04]  /*f2f0*/  LDL R28, [R1+0x4dc] ;  /* 0x0004dc00011c7983 */ /* 0x002ea80000100800 */
[----:B------:R-:W3:Y:S04]  /*f300*/  LDL R29, [R1+0x4e8] ;  /* 0x0004e800011d7983 */ /* 0x000ee80000100800 */
[----:B------:R0:W-:Y:S04]  /*f310*/  STL.64 [R1+0x498], R26 ;  /* 0x0004981a01007387 */ /* 0x0001e80000100a00 */
[----:B------:R-:W4:Y:S01]  /*f320*/  LDL R15, [R1+0x4ec] ;  /* 0x0004ec00010f7983 */ /* 0x000f220000100800 */
[----:B0-----:R-:W-:-:S03]  /*f330*/  IMAD.WIDE R26, R14, 0x2, R16 ;  /* 0x000000020e1a7825 */ /* 0x001fc600078e0210 */
[----:B------:R-:W2:Y:S04]  /*f340*/  LDL R14, [R1+0x4f8] ;  /* 0x0004f800010e7983 */ /* 0x000ea80000100800 */
[----:B------:R0:W-:Y:S02]  /*f350*/  STL.64 [R1+0x4b0], R26 ;  /* 0x0004b01a01007387 */ /* 0x0001e40000100a00 */
[----:B0-----:R-:W-:-:S04]  /*f360*/  IMAD.WIDE R26, R25, 0x2, R16 ;  /* 0x00000002191a7825 */ /* 0x001fc800078e0210 */
[--C-:B------:R-:W-:Y:S01]  /*f370*/  IMAD.WIDE R24, R22, 0x2, R16.reuse ;  /* 0x0000000216187825 */ /* 0x100fe200078e0210 */
[----:B------:R0:W-:Y:S04]  /*f380*/  STL.64 [R1+0x4c8], R26 ;  /* 0x0004c81a01007387 */ /* 0x0001e80000100a00 */
[----:B------:R1:W-:Y:S01]  /*f390*/  STL.64 [R1+0x4e0], R24 ;  /* 0x0004e01801007387 */ /* 0x0003e20000100a00 */
        /* <DEDUP_REMOVED lines=30> */
[----:B------:R-:W-:Y:S03]  /*f580*/  STL.64 [R1+0x5d8], R6 ;  /* 0x0005d80601007387 */ /* 0x000fe60000100a00 */
[--C-:B------:R-:W-:Y:S01]  /*f590*/  IMAD.WIDE R2, R3, 0x2, R16.reuse ;  /* 0x0000000203027825 */ /* 0x100fe200078e0210 */
[----:B------:R-:W2:Y:S04]  /*f5a0*/  LDL R26, [R1+0x500] ;  /* 0x00050000011a7983 */ /* 0x000ea80000100800 */
[----:B------:R0:W-:Y:S04]  /*f5b0*/  STL.64 [R1+0x5e8], R4 ;  /* 0x0005e80401007387 */ /* 0x0001e80000100a00 */
[----:B0-----:R-:W2:Y:S04]  /*f5c0*/  LDL R4, [R1+0x510] ;  /* 0x0005100001047983 */ /* 0x001ea80000100800 */
[----:B------:R-:W-:Y:S04]  /*f5d0*/  STL.64 [R1+0x5f8], R2 ;  /* 0x0005f80201007387 */ /* 0x000fe80000100a00 */
[----:B------:R-:W2:Y:S04]  /*f5e0*/  LDL R5, [R1+0x518] ;  /* 0x0005180001057983 */ /* 0x000ea80000100800 */
[----:B--2---:R0:W-:Y:S04]  /*f5f0*/  STL [R1+0x2ae4], R5 ;  /* 0x002ae40501007387 */ /* 0x0041e80000100800 */
[----:B0-----:R-:W2:Y:S01]  /*f600*/  LDL R5, [R1+0x4fc] ;  /* 0x0004fc0001057983 */ /* 0x001ea20000100800 */
[----:B------:R-:W-:-:S03]  /*f610*/  IMAD.WIDE R8, R28, 0x2, R16 ;  /* 0x000000021c087825 */ /* 0x000fc600078e0210 */
[----:B------:R-:W-:Y:S01]  /*f620*/  STL [R1+0x2ae8], R4 ;  /* 0x002ae80401007387 */ /* 0x000fe20000100800 */
[----:B---3--:R-:W-:-:S03]  /*f630*/  IMAD.WIDE R6, R29, 0x2, R16 ;  /* 0x000000021d067825 */ /* 0x008fc600078e0210 */
[----:B------:R-:W3:Y:S04]  /*f640*/  LDL R2, [R1+0x528] ;  /* 0x0005280001027983 */ /* 0x000ee80000100800 */
[----:B------:R-:W3:Y:S04]  /*f650*/  LDL R3, [R1+0x530] ;  /* 0x0005300001037983 */ /* 0x000ee80000100800 */
[----:B------:R4:W-:Y:S04]  /*f660*/  STL.64 [R1+0x600], R8 ;  /* 0x0006000801007387 */ /* 0x0009e80000100a00 */
[----:B------:R0:W-:Y:S04]  /*f670*/  STL.64 [R1+0x610], R6 ;  /* 0x0006100601007387 */ /* 0x0001e80000100a00 */
[----:B------:R-:W3:Y:S01]  /*f680*/  LDL R27, [R1+0x540] ;  /* 0x00054000011b7983 */ /* 0x000ee20000100800 */
[----:B----4-:R-:W-:-:S04]  /*f690*/  IMAD.WIDE R8, R15, 0x2, R16 ;  /* 0x000000020f087825 */ /* 0x010fc800078e0210 */
[--C-:B0-----:R-:W-:Y:S01]  /*f6a0*/  IMAD.WIDE R6, R14, 0x2, R16.reuse ;  /* 0x000000020e067825 */ /* 0x101fe200078e0210 */
[----:B------:R0:W-:Y:S04]  /*f6b0*/  STL.64 [R1+0x620], R8 ;  /* 0x0006200801007387 */ /* 0x0001e80000100a00 */
[----:B------:R-:W4:Y:S04]  /*f6c0*/  LDL R24, [R1+0x548] ;  /* 0x0005480001187983 */ /* 0x000f280000100800 */
        /* <DEDUP_REMOVED lines=12> */
[----:B0-----:R-:W3:Y:S04]  /*f790*/  LDL R8, [R1+0x2b4] ;  /* 0x0002b40001087983 */ /* 0x001ee80000100800 */
[----:B------:R-:W3:Y:S04]  /*f7a0*/  LDL R9, [R1+0x2b0] ;  /* 0x0002b00001097983 */ /* 0x000ee80000100800 */
[----:B-1----:R-:W3:Y:S04]  /*f7b0*/  LDL R6, [R1+0x2ac] ;  /* 0x0002ac0001067983 */ /* 0x002ee80000100800 */
[----:B------:R-:W3:Y:S04]  /*f7c0*/  LDL R7, [R1+0x2a8] ;  /* 0x0002a80001077983 */ /* 0x000ee80000100800 */
[----:B------:R-:W3:Y:S04]  /*f7d0*/  LDL R28, [R1+0x2a4] ;  /* 0x0002a400011c7983 */ /* 0x000ee80000100800 */
[----:B------:R-:W3:Y:S04]  /*f7e0*/  LDL R29, [R1+0x2a0] ;  /* 0x0002a000011d7983 */ /* 0x000ee80000100800 */
[----:B------:R-:W3:Y:S04]  /*f7f0*/  LDL R15, [R1+0x29c] ;  /* 0x00029c00010f7983 */ /* 0x000ee80000100800 */
[----:B------:R-:W3:Y:S01]  /*f800*/  LDL R14, [R1+0x298] ;  /* 0x00029800010e7983 */ /* 0x000ee20000100800 */
[----:B--2---:R-:W-:-:S05]  /*f810*/  IMAD.WIDE R4, R5, 0x2, R16 ;  /* 0x0000000205047825 */ /* 0x004fca00078e0210 */
[----:B------:R0:W-:Y:S02]  /*f820*/  STL.64 [R1+0x638], R4 ;  /* 0x0006380401007387 */ /* 0x0001e40000100a00 */
[----:B0-----:R-:W-:-:S05]  /*f830*/  IMAD.WIDE R4, R26, 0x2, R16 ;  /* 0x000000021a047825 */ /* 0x001fca00078e0210 */
[----:B------:R0:W-:Y:S04]  /*f840*/  STL.64 [R1+0x648], R4 ;  /* 0x0006480401007387 */ /* 0x0001e80000100a00 */
[----:B0-----:R-:W2:Y:S02]  /*f850*/  LDL.LU R4, [R1+0x2ae8] ;  /* 0x002ae80001047983 */ /* 0x001ea40000300800 */
[----:B--2---:R-:W-:-:S05]  /*f860*/  IMAD.WIDE R4, R4, 0x2, R16 ;  /* 0x0000000204047825 */ /* 0x004fca00078e0210 */
[----:B------:R0:W-:Y:S04]  /*f870*/  STL.64 [R1+0x650], R4 ;  /* 0x0006500401007387 */ /* 0x0001e80000100a00 */
[----:B0-----:R-:W2:Y:S01]  /*f880*/  LDL.LU R5, [R1+0x2ae4] ;  /* 0x002ae40001057983 */ /* 0x001ea20000300800 */
[----:B---3--:R-:W-:-:S04]  /*f890*/  IMAD.WIDE R26, R27, 0x2, R16 ;  /* 0x000000021b1a7825 */ /* 0x008fc800078e0210 */
[----:B--2---:R-:W-:-:S05]  /*f8a0*/  IMAD.WIDE R4, R5, 0x2, R16 ;  /* 0x0000000205047825 */ /* 0x004fca00078e0210 */
[----:B------:R0:W-:Y:S02]  /*f8b0*/  STL.64 [R1+0x660], R4 ;  /* 0x0006600401007387 */ /* 0x0001e40000100a00 */
[----:B0-----:R-:W-:-:S04]  /*f8c0*/  IMAD.WIDE R4, R2, 0x2, R16 ;  /* 0x0000000202047825 */ /* 0x001fc800078e0210 */
[--C-:B------:R-:W-:Y:S01]  /*f8d0*/  IMAD.WIDE R2, R3, 0x2, R16.reuse ;  /* 0x0000000203027825 */ /* 0x100fe200078e0210 */
[----:B------:R0:W-:Y:S04]  /*f8e0*/  STL.64 [R1+0x670], R4 ;  /* 0x0006700401007387 */ /* 0x0001e80000100a00 */
[----:B0-----:R-:W2:Y:S04]  /*f8f0*/  LDL R4, [R1+0x294] ;  /* 0x0002940001047983 */ /* 0x001ea80000100800 */
[----:B------:R-:W2:Y:S04]  /*f900*/  LDL R5, [R1+0x290] ;  /* 0x0002900001057983 */ /* 0x000ea80000100800 */
[----:B------:R0:W-:Y:S04]  /*f910*/  STL.64 [R1+0x678], R2 ;  /* 0x0006780201007387 */ /* 0x0001e80000100a00 */
[----:B0-----:R-:W2:Y:S04]  /*f920*/  LDL R2, [R1+0x28c] ;  /* 0x00028c0001027983 */ /* 0x001ea80000100800 */
[----:B------:R-:W2:Y:S04]  /*f930*/  LDL R3, [R1+0x288] ;  /* 0x0002880001037983 */ /* 0x000ea80000100800 */
[----:B------:R4:W-:Y:S02]  /*f940*/  STL.64 [R1+0x680], R26 ;  /* 0x0006801a01007387 */ /* 0x0009e40000100a00 */
[----:B----4-:R-:W-:-:S04]  /*f950*/  IMAD.WIDE R26, R24, 0x2, R16 ;  /* 0x00000002181a7825 */ /* 0x010fc800078e0210 */
[--C-:B------:R-:W-:Y:S01]  /*f960*/  IMAD.WIDE R24, R25, 0x2, R16.reuse ;  /* 0x0000000219187825 */ /* 0x100fe200078e0210 */
[----:B------:R0:W-:Y:S04]  /*f970*/  STL.64 [R1+0x688], R26 ;  /* 0x0006881a01007387 */ /* 0x0001e80000100a00 */
[----:B------:R1:W-:Y:S01]  /*f980*/  STL.64 [R1+0x690], R24 ;  /* 0x0006901801007387 */ /* 0x0003e20000100a00 */
[----:B0-----:R-:W-:-:S04]  /*f990*/  IMAD.WIDE R26, R22, 0x2, R16 ;  /* 0x00000002161a7825 */ /* 0x001fc800078e0210 */
[--C-:B-1----:R-:W-:Y:S01]  /*f9a0*/  IMAD.WIDE R24, R23, 0x2, R16.reuse ;  /* 0x0000000217187825 */ /* 0x102fe200078e0210 */
        /* <DEDUP_REMOVED lines=9> */
[--C-:B----4-:R-:W-:Y:S01]  /*fa40*/  IMAD.WIDE R20, R12, 0x2, R16.reuse ;  /* 0x000000020c147825 */ /* 0x110fe200078e0210 */
        /* <DEDUP_REMOVED lines=20> */
[----:B------:R-:W-:Y:S04]  /*fb90*/  STL.64 [R1+0x718], R10 ;  /* 0x0007180a01007387 */ /* 0x000fe80000100a00 */
[----:B------:R-:W3:Y:S04]  /*fba0*/  LDL R28, [R1+0x284] ;  /* 0x00028400011c7983 */ /* 0x000ee80000100800 */
[----:B------:R2:W-:Y:S04]  /*fbb0*/  STL.64 [R1+0x720], R8 ;  /* 0x0007200801007387 */ /* 0x0005e80000100a00 */
[----:B------:R-:W3:Y:S01]  /*fbc0*/  LDL R29, [R1+0x280] ;  /* 0x00028000011d7983 */ /* 0x000ee20000100800 */
[----:B----4-:R-:W-:-:S05]  /*fbd0*/  IMAD.WIDE R6, R14, 0x2, R16 ;  /* 0x000000020e067825 */ /* 0x010fca00078e0210 */
[----:B------:R0:W-:Y:S01]  /*fbe0*/  STL.64 [R1+0x728], R6 ;  /* 0x0007280601007387 */ /* 0x0001e20000100a00 */
[----:B--2---:R-:W-:-:S04]  /*fbf0*/  IMAD.WIDE R8, R4, 0x2, R16 ;  /* 0x0000000204087825 */ /* 0x004fc800078e0210 */
[--C-:B0-----:R-:W-:Y:S01]  /*fc00*/  IMAD.WIDE R6, R5, 0x2, R16.reuse ;  /* 0x0000000205067825 */ /* 0x101fe200078e0210 */
[----:B---3--:R0:W-:Y:S04]  /*fc10*/  STL [R1+0x2ae0], R29 ;  /* 0x002ae01d01007387 */ /* 0x0081e80000100800 */
[----:B------:R-:W2:Y:S04]  /*fc20*/  LDL R15, [R1+0x27c] ;  /* 0x00027c00010f7983 */ /* 0x000ea80000100800 */
[----:B------:R-:W3:Y:S04]  /*fc30*/  LDL R14, [R1+0x278] ;  /* 0x00027800010e7983 */ /* 0x000ee80000100800 */
[----:B------:R-:W4:Y:S04]  /*fc40*/  LDL R26, [R1+0x698] ;  /* 0x00069800011a7983 */ /* 0x000f280000100800 */
[----:B------:R1:W-:Y:S04]  /*fc50*/  STL.64 [R1+0x730], R8 ;  /* 0x0007300801007387 */ /* 0x0003e80000100a00 */
[----:B------:R0:W-:Y:S04]  /*fc60*/  STL.64 [R1+0x738], R6 ;  /* 0x0007380601007387 */ /* 0x0001e80000100a00 */
[----:B------:R-:W2:Y:S01]  /*fc70*/  LDL.LU R27, [R1+0x4] ;  /* 0x00000400011b7983 */ /* 0x000ea20000300800 */
[----:B------:R-:W-:-:S04]  /*fc80*/  IMAD.WIDE R4, R2, 0x2, R16 ;  /* 0x0000000202047825 */ /* 0x000fc800078e0210 */
[--C-:B------:R-:W-:Y:S01]  /*fc90*/  IMAD.WIDE R2, R3, 0x2, R16.reuse ;  /* 0x0000000203027825 */ /* 0x100fe200078e0210 */
[----:B------:R1:W-:Y:S03]  /*fca0*/  STL.64 [R1+0x740], R4 ;  /* 0x0007400401007387 */ /* 0x0003e60000100a00 */
[--C-:B0-----:R-:W-:Y:S01]  /*fcb0*/  IMAD.WIDE R28, R28, 0x2, R16.reuse ;  /* 0x000000021c1c7825 */ /* 0x101fe200078e0210 */
[----:B--2---:R-:W-:Y:S04]  /*fcc0*/  STL [R1+0x2ac0], R27 ;  /* 0x002ac01b01007387 */ /* 0x004fe80000100800 */
[----:B------:R0:W-:Y:S04]  /*fcd0*/  STL.64 [R1+0x748], R2 ;  /* 0x0007480201007387 */ /* 0x0001e80000100a00 */
        /* <DEDUP_REMOVED lines=12> */
[----:B-1----:R-:W2:Y:S04]  /*fda0*/  LDL.LU R8, [R1+0x328] ;  /* 0x0003280001087983 */ /* 0x002ea80000300800 */
[----:B------:R-:W2:Y:S04]  /*fdb0*/  LDL.LU R9, [R1+0x32c] ;  /* 0x00032c0001097983 */ /* 0x000ea80000300800 */
[----:B------:R-:W2:Y:S04]  /*fdc0*/  LDL.LU R6, [R1+0x330] ;  /* 0x0003300001067983 */ /* 0x000ea80000300800 */
[----:B------:R-:W2:Y:S04]  /*fdd0*/  LDL.LU R7, [R1+0x334] ;  /* 0x0003340001077983 */ /* 0x000ea80000300800 */
[----:B------:R-:W2:Y:S04]  /*fde0*/  LDL.LU R4, [R1+0x340] ;  /* 0x0003400001047983 */ /* 0x000ea80000300800 */
[----:B------:R-:W2:Y:S04]  /*fdf0*/  LDL.LU R5, [R1+0x344] ;  /* 0x0003440001057983 */ /* 0x000ea80000300800 */
[----:B0-----:R-:W2:Y:S04]  /*fe00*/  LDL.LU R2, [R1+0x348] ;  /* 0x0003480001027983 */ /* 0x001ea80000300800 */
[----:B------:R-:W2:Y:S04]  /*fe10*/  LDL.LU R3, [R1+0x34c] ;  /* 0x00034c0001037983 */ /* 0x000ea80000300800 */
[----:B------:R0:W-:Y:S04]  /*fe20*/  STL.64 [R1+0x750], R28 ;  /* 0x0007501c01007387 */ /* 0x0001e80000100a00 */
[----:B0-----:R-:W2:Y:S02]  /*fe30*/  LDL.LU R29, [R1+0x2ae0] ;  /* 0x002ae000011d7983 */ /* 0x001ea40000300800 */
[----:B--2---:R-:W-:-:S05]  /*fe40*/  IMAD.WIDE R28, R29, 0x2, R16 ;  /* 0x000000021d1c7825 */ /* 0x004fca00078e0210 */
[----:B------:R0:W-:Y:S02]  /*fe50*/  STL.64 [R1+0x758], R28 ;  /* 0x0007581c01007387 */ /* 0x0001e40000100a00 */
[----:B0-----:R-:W-:-:S04]  /*fe60*/  IMAD.WIDE R28, R15, 0x2, R16 ;  /* 0x000000020f1c7825 */ /* 0x001fc800078e0210 */
[--C-:B---3--:R-:W-:Y:S01]  /*fe70*/  IMAD.WIDE R14, R14, 0x2, R16.reuse ;  /* 0x000000020e0e7825 */ /* 0x108fe200078e0210 */
[----:B------:R0:W-:Y:S04]  /*fe80*/  STL.64 [R1+0x760], R28 ;  /* 0x0007601c01007387 */ /* 0x0001e80000100a00 */
[----:B0-----:R-:W2:Y:S04]  /*fe90*/  LDL.LU.64 R28, [R1+0x2ad8] ;  /* 0x002ad800011c7983 */ /* 0x001ea80000300a00 */
[----:B------:R0:W-:Y:S04]  /*fea0*/  STL.64 [R1+0x768], R14 ;  /* 0x0007680e01007387 */ /* 0x0001e80000100a00 */
[----:B0-----:R-:W3:Y:S02]  /*feb0*/  LDL.LU R15, [R1+0x2ad4] ;  /* 0x002ad400010f7983 */ /* 0x001ee40000300800 */
[----:B---3--:R-:W-:-:S05]  /*fec0*/  IMAD.WIDE R14, R15, 0x2, R16 ;  /* 0x000000020f0e7825 */ /* 0x008fca00078e0210 */
[----:B------:R0:W-:Y:S04]  /*fed0*/  STL.64 [R1+0x770], R14 ;  /* 0x0007700e01007387 */ /* 0x0001e80000100a00 */
[----:B0-----:R-:W3:Y:S01]  /*fee0*/  LDL.LU R14, [R1+0x2ad0] ;  /* 0x002ad000010e7983 */ /* 0x001ee20000300800 */
[----:B----4-:R-:W-:-:S04]  /*fef0*/  IMAD.WIDE R26, R26, 0x2, R16 ;  /* 0x000000021a1a7825 */ /* 0x010fc800078e0210 */
[----:B---3--:R-:W-:-:S05]  /*ff00*/  IMAD.WIDE R14, R14, 0x2, R16 ;  /* 0x000000020e0e7825 */ /* 0x008fca00078e0210 */
[----:B------:R0:W-:Y:S04]  /*ff10*/  STL.64 [R1+0x778], R14 ;  /* 0x0007780e01007387 */ /* 0x0001e80000100a00 */
[----:B0-----:R-:W2:Y:S01]  /*ff20*/  LDL.LU.64 R14, [R1+0x2ac8] ;  /* 0x002ac800010e7983 */ /* 0x001ea20000300a00 */
[----:B------:R-:W-:-:S03]  /*ff30*/  IMAD R0, R0, c[0x0][0x190], RZ ;  /* 0x0000640000007a24 */ /* 0x000fc600078e02ff */
[----:B------:R0:W-:Y:S02]  /*ff40*/  STL.64 [R1+0x788], R26 ;  /* 0x0007881a01007387 */ /* 0x0001e40000100a00 */
[----:B0-----:R-:W-:Y:S02]  /*ff50*/  IMAD.WIDE R26, R0, 0x2, R16 ;  /* 0x00000002001a7825 */ /* 0x001fe400078e0210 */
[----:B------:R-:W3:Y:S04]  /*ff60*/  LDL.LU R17, [R1+0x358] ;  /* 0x0003580001117983 */ /* 0x000ee80000300800 */
[----:B------:R2:W-:Y:S02]  /*ff70*/  STL.64 [R1+0x780], R26 ;  /* 0x0007801a01007387 */ /* 0x0005e40000100a00 */
[----:B--2---:R-:W-:-:S05]  /*ff80*/  IMAD.WIDE R26, R28, 0x2, R14 ;  /* 0x000000021c1a7825 */ /* 0x004fca00078e020e */
[----:B------:R0:W-:Y:S04]  /*ff90*/  STL.64 [R1+0x100], R26 ;  /* 0x0001001a01007387 */ /* 0x0001e80000100a00 */
[----:B0-----:R-:W2:Y:S02]  /*ffa0*/  LDL.LU R27, [R1+0x2ac0] ;  /* 0x002ac000011b7983 */ /* 0x001ea40000300800 */
[----:B--2---:R-:W-:-:S05]  /*ffb0*/  IMAD.WIDE R26, R27, 0x2, R14 ;  /* 0x000000021b1a7825 */ /* 0x004fca00078e020e */
[----:B------:R0:W-:Y:S02]  /*ffc0*/  STL.64 [R1+0xf8], R26 ;  /* 0x0000f81a01007387 */ /* 0x0001e40000100a00 */
[----:B0-----:R-:W-:-:S04]  /*ffd0*/  IMAD.WIDE R26, R24, 0x2, R14 ;  /* 0x00000002181a7825 */ /* 0x001fc800078e020e */
[--C-:B------:R-:W-:Y:S01]  /*ffe0*/  IMAD.WIDE R24, R25, 0x2, R14.reuse ;  /* 0x0000000219187825 */ /* 0x100fe200078e020e */
[----:B------:R0:W-:Y:S04]  /*fff0*/  STL.64 [R1+0xf0], R26 ;  /* 0x0000f01a01007387 */ /* 0x0001e80000100a00 */
[----:B0-----:R-:W2:Y:S04]  /*10000*/  LDL.LU.64 R26, [R1+0x2ab8] ;  /* 0x002ab800011a7983 */ /* 0x001ea80000300a00 */
[----:B------:R0:W-:Y:S02]  /*10010*/  STL.64 [R1+0xe8], R24 ;  /* 0x0000e81801007387 */ /* 0x0001e40000100a00 */
[----:B0-----:R-:W-:-:S04]  /*10020*/  IMAD.WIDE R24, R22, 0x2, R14 ;  /* 0x0000000216187825 */ /* 0x001fc800078e020e */
[--C-:B------:R-:W-:Y:S01]  /*10030*/  IMAD.WIDE R22, R23, 0x2, R14.reuse ;  /* 0x0000000217167825 */ /* 0x100fe200078e020e */
[----:B------:R0:W-:Y:S04]  /*10040*/  STL.64 [R1+0xe0], R24 ;  /* 0x0000e01801007387 */ /* 0x0001e80000100a00 */
[----:B0-----:R-:W4:Y:S04]  /*10050*/  LDL.LU.64 R24, [R1+0x2ab0] ;  /* 0x002ab00001187983 */ /* 0x001f280000300a00 */
        /* <DEDUP_REMOVED lines=40> */
[----:B------:R0:W-:Y:S04]  /*102e0*/  STL.64 [R1+0x58], R2 ;  /* 0x0000580201007387 */ /* 0x0001e80000100a00 */
[----:B0-----:R-:W4:Y:S01]  /*102f0*/  LDL.LU.64 R2, [R1+0x2a68] ;  /* 0x002a680001027983 */ /* 0x001f220000300a00 */
[----:B---3--:R-:W-:-:S05]  /*10300*/  IMAD.WIDE R16, R17, 0x2, R14 ;  /* 0x0000000211107825 */ /* 0x008fca00078e020e */
[----:B------:R2:W-:Y:S02]  /*10310*/  STL.64 [R1+0x50], R16 ;  /* 0x0000501001007387 */ /* 0x0005e40000100a00 */
[----:B--2---:R-:W-:-:S05]  /*10320*/  IMAD.WIDE R16, R27, 0x2, R14 ;  /* 0x000000021b107825 */ /* 0x004fca00078e020e */
[----:B------:R4:W-:Y:S02]  /*10330*/  STL.64 [R1+0x48], R16 ;  /* 0x0000481001007387 */ /* 0x0009e40000100a00 */
[----:B----4-:R-:W-:-:S05]  /*10340*/  IMAD.WIDE R16, R25, 0x2, R14 ;  /* 0x0000000219107825 */ /* 0x010fca00078e020e */
[----:B------:R0:W-:Y:S02]  /*10350*/  STL.64 [R1+0x40], R16 ;  /* 0x0000401001007387 */ /* 0x0001e40000100a00 */
[----:B0-----:R-:W-:-:S05]  /*10360*/  IMAD.WIDE R16, R23, 0x2, R14 ;  /* 0x0000000217107825 */ /* 0x001fca00078e020e */
[----:B------:R0:W-:Y:S02]  /*10370*/  STL.64 [R1+0x38], R16 ;  /* 0x0000381001007387 */ /* 0x0001e40000100a00 */
[----:B0-----:R-:W-:-:S05]  /*10380*/  IMAD.WIDE R16, R21, 0x2, R14 ;  /* 0x0000000215107825 */ /* 0x001fca00078e020e */
[----:B------:R0:W-:Y:S01]  /*10390*/  STL.64 [R1+0x30], R16 ;  /* 0x0000301001007387 */ /* 0x0001e20000100a00 */
[----:B------:R-:W-:-:S04]  /*103a0*/  IMAD.WIDE R28, R29, 0x2, R14 ;  /* 0x000000021d1c7825 */ /* 0x000fc800078e020e */
[----:B------:R-:W-:-:S04]  /*103b0*/  IMAD.WIDE R20, R20, 0x2, R14 ;  /* 0x0000000214147825 */ /* 0x000fc800078e020e */
[----:B0-----:R-:W-:-:S05]  /*103c0*/  IMAD.WIDE R16, R13, 0x2, R14 ;  /* 0x000000020d107825 */ /* 0x001fca00078e020e */
[----:B------:R0:W-:Y:S02]  /*103d0*/  STL.64 [R1+0x28], R16 ;  /* 0x0000281001007387 */ /* 0x0001e40000100a00 */
[----:B0-----:R-:W-:-:S05]  /*103e0*/  IMAD.WIDE R16, R11, 0x2, R14 ;  /* 0x000000020b107825 */ /* 0x001fca00078e020e */
[----:B------:R0:W-:Y:S01]  /*103f0*/  STL.64 [R1+0x20], R16 ;  /* 0x0000201001007387 */ /* 0x0001e20000100a00 */
[----:B------:R-:W-:-:S04]  /*10400*/  IMAD.WIDE R10, R10, 0x2, R14 ;  /* 0x000000020a0a7825 */ /* 0x000fc800078e020e */
[----:B0-----:R-:W-:-:S05]  /*10410*/  IMAD.WIDE R16, R9, 0x2, R14 ;  /* 0x0000000209107825 */ /* 0x001fca00078e020e */
[----:B------:R0:W-:Y:S01]  /*10420*/  STL.64 [R1+0x18], R16 ;  /* 0x0000181001007387 */ /* 0x0001e20000100a00 */
[----:B------:R-:W-:-:S04]  /*10430*/  IMAD.WIDE R8, R8, 0x2, R14 ;  /* 0x0000000208087825 */ /* 0x000fc800078e020e */
[----:B------:R-:W-:-:S04]  /*10440*/  IMAD.WIDE R12, R12, 0x2, R14 ;  /* 0x000000020c0c7825 */ /* 0x000fc800078e020e */
[----:B0-----:R-:W-:-:S05]  /*10450*/  IMAD.WIDE R16, R7, 0x2, R14 ;  /* 0x0000000207107825 */ /* 0x001fca00078e020e */
[----:B------:R0:W-:Y:S01]  /*10460*/  STL.64 [R1+0x10], R16 ;  /* 0x0000101001007387 */ /* 0x0001e20000100a00 */
[----:B------:R-:W-:-:S04]  /*10470*/  IMAD.WIDE R6, R6, 0x2, R14 ;  /* 0x0000000206067825 */ /* 0x000fc800078e020e */
[----:B0-----:R-:W-:-:S05]  /*10480*/  IMAD.WIDE R16, R5, 0x2, R14 ;  /* 0x0000000205107825 */ /* 0x001fca00078e020e */
[----:B------:R0:W-:Y:S01]  /*10490*/  STL.64 [R1+0x8], R16 ;  /* 0x0000081001007387 */ /* 0x0001e20000100a00 */
[----:B------:R-:W-:-:S03]  /*104a0*/  IMAD.WIDE R4, R4, 0x2, R14 ;  /* 0x0000000204047825 */ /* 0x000fc600078e020e */
[----:B------:R-:W-:Y:S01]  /*104b0*/  STL.64 [R1+0x2a08], R28 ;  /* 0x002a081c01007387 */ /* 0x000fe20000100a00 */
[----:B0-----:R-:W-:-:S04]  /*104c0*/  IMAD.WIDE R16, R3, 0x2, R14 ;  /* 0x0000000203107825 */ /* 0x001fc800078e020e */
[--C-:B------:R-:W-:Y:S01]  /*104d0*/  IMAD.WIDE R2, R2, 0x2, R14.reuse ;  /* 0x0000000202027825 */ /* 0x100fe200078e020e */
[----:B------:R0:W-:Y:S04]  /*104e0*/  STL.64 [R1], R16 ;  /* 0x0000001001007387 */ /* 0x0001e80000100a00 */
[----:B------:R-:W-:Y:S04]  /*104f0*/  STL.64 [R1+0x2a00], R2 ;  /* 0x002a000201007387 */ /* 0x000fe80000100a00 */
[----:B------:R-:W-:Y:S04]  /*10500*/  STL.64 [R1+0x29f8], R4 ;  /* 0x0029f80401007387 */ /* 0x000fe80000100a00 */
[----:B------:R-:W-:Y:S01]  /*10510*/  STL.64 [R1+0x2a10], R6 ;  /* 0x002a100601007387 */ /* 0x000fe20000100a00 */
[----:B0-----:R-:W-:-:S03]  /*10520*/  IMAD.WIDE R16, R19, 0x2, R14 ;  /* 0x0000000213107825 */ /* 0x001fc600078e020e */
[----:B------:R0:W-:Y:S04]  /*10530*/  STL.64 [R1+0x29f0], R8 ;  /* 0x0029f00801007387 */ /* 0x0001e80000100a00 */
[----:B------:R-:W-:Y:S01]  /*10540*/  STL.64 [R1+0x2a18], R10 ;  /* 0x002a180a01007387 */ /* 0x000fe20000100a00 */
[----:B------:R-:W-:-:S03]  /*10550*/  IMAD.WIDE R18, R18, 0x2, R14 ;  /* 0x0000000212127825 */ /* 0x000fc600078e020e */
[----:B0-----:R-:W2:Y:S04]  /*10560*/  LDL.LU R9, [R1+0x3f0] ;  /* 0x0003f00001097983 */ /* 0x001ea80000300800 */
[----:B------:R-:W-:Y:S04]  /*10570*/  STL.64 [R1+0x2a20], R12 ;  /* 0x002a200c01007387 */ /* 0x000fe80000100a00 */
[----:B------:R-:W3:Y:S04]  /*10580*/  LDL.LU R6, [R1+0x400] ;  /* 0x0004000001067983 */ /* 0x000ee80000300800 */
[----:B------:R-:W4:Y:S04]  /*10590*/  LDL.LU R7, [R1+0x408] ;  /* 0x0004080001077983 */ /* 0x000f280000300800 */
[----:B------:R0:W-:Y:S04]  /*105a0*/  STL.64 [R1+0x2a28], R16 ;  /* 0x002a281001007387 */ /* 0x0001e80000100a00 */
[----:B------:R-:W3:Y:S04]  /*105b0*/  LDL.LU R4, [R1+0x418] ;  /* 0x0004180001047983 */ /* 0x000ee80000300800 */
[----:B0-----:R-:W3:Y:S04]  /*105c0*/  LDL.LU R16, [R1+0x41c] ;  /* 0x00041c0001107983 */ /* 0x001ee80000300800 */
[----:B------:R-:W3:Y:S04]  /*105d0*/  LDL.LU R28, [R1+0x420] ;  /* 0x00042000011c7983 */ /* 0x000ee80000300800 */
[----:B------:R0:W-:Y:S04]  /*105e0*/  STL.64 [R1+0x2a30], R18 ;  /* 0x002a301201007387 */ /* 0x0001e80000100a00 */
[----:B0-----:R-:W3:Y:S04]  /*105f0*/  LDL.LU R18, [R1+0x404] ;  /* 0x0004040001127983 */ /* 0x001ee80000300800 */
[----:B------:R-:W3:Y:S04]  /*10600*/  LDL.LU R19, [R1+0x40c] ;  /* 0x00040c0001137983 */ /* 0x000ee80000300800 */
[----:B------:R-:W3:Y:S04]  /*10610*/  LDL.LU R17, [R1+0x424] ;  /* 0x0004240001117983 */ /* 0x000ee80000300800 */
[----:B------:R-:W3:Y:S04]  /*10620*/  LDL.LU R29, [R1+0x430] ;  /* 0x00043000011d7983 */ /* 0x000ee80000300800 */
[----:B------:R-:W3:Y:S04]  /*10630*/  LDL.LU R12, [R1+0x434] ;  /* 0x00043400010c7983 */ /* 0x000ee80000300800 */
[----:B------:R-:W3:Y:S04]  /*10640*/  LDL.LU R2, [R1+0x438] ;  /* 0x0004380001027983 */ /* 0x000ee80000300800 */
[----:B------:R0:W-:Y:S04]  /*10650*/  STL.64 [R1+0x2a38], R20 ;  /* 0x002a381401007387 */ /* 0x0001e80000100a00 */
[----:B0-----:R-:W3:Y:S04]  /*10660*/  LDL.LU R21, [R1+0x3f4] ;  /* 0x0003f40001157983 */ /* 0x001ee80000300800 */
[----:B------:R-:W4:Y:S04]  /*10670*/  LDL.LU R13, [R1+0x43c] ;  /* 0x00043c00010d7983 */ /* 0x000f280000300800 */
[----:B------:R-:W4:Y:S04]  /*10680*/  LDL.LU R3, [R1+0x448] ;  /* 0x0004480001037983 */ /* 0x000f280000300800 */
[----:B------:R-:W4:Y:S04]  /*10690*/  LDL.LU R10, [R1+0x44c] ;  /* 0x00044c00010a7983 */ /* 0x000f280000300800 */
[----:B------:R-:W4:Y:S01]  /*106a0*/  LDL.LU R5, [R1+0x450] ;  /* 0x0004500001057983 */ /* 0x000f220000300800 */
[----:B------:R-:W-:-:S05]  /*106b0*/  IMAD.WIDE R22, R22, 0x2, R14 ;  /* 0x0000000216167825 */ /* 0x000fca00078e020e */
[----:B------:R-:W-:Y:S04]  /*106c0*/  STL.64 [R1+0x2a40], R22 ;  /* 0x002a401601007387 */ /* 0x000fe80000100a00 */
[----:B------:R-:W4:Y:S04]  /*106d0*/  LDL.LU R11, [R1+0x454] ;  /* 0x00045400010b7983 */ /* 0x000f280000300800 */
[----:B------:R-:W4:Y:S01]  /*106e0*/  LDL.LU R8, [R1+0x460] ;  /* 0x0004600001087983 */ /* 0x000f220000300800 */
[----:B------:R-:W-:-:S04]  /*106f0*/  IMAD.WIDE R24, R24, 0x2, R14 ;  /* 0x0000000218187825 */ /* 0x000fc800078e020e */
[--C-:B------:R-:W-:Y:S01]  /*10700*/  IMAD.WIDE R26, R26, 0x2, R14.reuse ;  /* 0x000000021a1a7825 */ /* 0x100fe200078e020e */
[----:B------:R2:W-:Y:S04]  /*10710*/  STL.64 [R1+0x2a48], R24 ;  /* 0x002a481801007387 */ /* 0x0005e80000100a00 */
[----:B------:R-:W-:Y:S01]  /*10720*/  STL.64 [R1+0x2a50], R26 ;  /* 0x002a501a01007387 */ /* 0x000fe20000100a00 */
[----:B--2---:R-:W-:-:S03]  /*10730*/  IMAD.WIDE R24, R9, 0x2, R14 ;  /* 0x0000000209187825 */ /* 0x004fc600078e020e */
[----:B------:R-:W2:Y:S04]  /*10740*/  LDL.LU R9, [R1+0x464] ;  /* 0x0004640001097983 */ /* 0x000ea80000300800 */
[----:B------:R-:W-:Y:S01]  /*10750*/  STL.64 [R1+0x2e0], R24 ;  /* 0x0002e01801007387 */ /* 0x000fe20000100a00 */
[----:B---3--:R-:W-:-:S04]  /*10760*/  IMAD.WIDE R22, R21, 0x2, R14 ;  /* 0x0000000215167825 */ /* 0x008fc800078e020e */
[--C-:B------:R-:W-:Y:S02]  /*10770*/  IMAD.WIDE R20, R6, 0x2, R14.reuse ;  /* 0x0000000206147825 */ /* 0x100fe400078e020e */
[----:B------:R-:W3:Y:S04]  /*10780*/  LDL.LU R6, [R1+0x468] ;  /* 0x0004680001067983 */ /* 0x000ee80000300800 */
[----:B------:R0:W-:Y:S04]  /*10790*/  STL.64 [R1+0x2e8], R22 ;  /* 0x0002e81601007387 */ /* 0x0001e80000100a00 */
[----:B------:R4:W-:Y:S01]  /*107a0*/  STL.64 [R1+0x2f0], R20 ;  /* 0x0002f01401007387 */ /* 0x0009e20000100a00 */
[----:B0-----:R-:W-:-:S04]  /*107b0*/  IMAD.WIDE R22, R18, 0x2, R14 ;  /* 0x0000000212167825 */ /* 0x001fc800078e020e */
[--C-:B----4-:R-:W-:Y:S02]  /*107c0*/  IMAD.WIDE R20, R7, 0x2, R14.reuse ;  /* 0x0000000207147825 */ /* 0x110fe400078e020e */
[----:B------:R-:W4:Y:S02]  /*107d0*/  LDL.LU R7, [R1+0x46c] ;  /* 0x00046c0001077983 */ /* 0x000f240000300800 */
[--C-:B------:R-:W-:Y:S02]  /*107e0*/  IMAD.WIDE R18, R19, 0x2, R14.reuse ;  /* 0x0000000213127825 */ /* 0x100fe400078e020e */
[----:B------:R-:W-:Y:S04]  /*107f0*/  STL.64 [R1+0x300], R22 ;  /* 0x0003001601007387 */ /* 0x000fe80000100a00 */
[----:B------:R0:W-:Y:S02]  /*10800*/  STL.64 [R1+0x308], R20 ;  /* 0x0003081401007387 */ /* 0x0001e40000100a00 */
[----:B0-----:R-:W-:-:S02]  /*10810*/  IMAD.WIDE R20, R4, 0x2, R14 ;  /* 0x0000000204147825 */ /* 0x001fc400078e020e */
[----:B------:R-:W4:Y:S04]  /*10820*/  LDL.LU R4, [R1+0x478] ;  /* 0x0004780001047983 */ /* 0x000f280000300800 */
[----:B------:R0:W-:Y:S04]  /*10830*/  STL.64 [R1+0x318], R18 ;  /* 0x0003181201007387 */ /* 0x0001e80000100a00 */
[----:B------:R1:W-:Y:S01]  /*10840*/  STL.64 [R1+0x328], R20 ;  /* 0x0003281401007387 */ /* 0x0003e20000100a00 */
[----:B0-----:R-:W-:-:S04]  /*10850*/  IMAD.WIDE R18, R16, 0x2, R14 ;  /* 0x0000000210127825 */ /* 0x001fc800078e020e */
[--C-:B-1----:R-:W-:Y:S02]  /*10860*/  IMAD.WIDE R20, R28, 0x2, R14.reuse ;  /* 0x000000021c147825 */ /* 0x102fe400078e020e */
[----:B------:R-:W4:Y:S04]  /*10870*/  LDL.LU R28, [R1+0x47c] ;  /* 0x00047c00011c7983 */ /* 0x000f280000300800 */
[----:B------:R0:W-:Y:S04]  /*10880*/  STL.64 [R1+0x330], R18 ;  /* 0x0003301201007387 */ /* 0x0001e80000100a00 */
[----:B------:R-:W-:Y:S01]  /*10890*/  STL.64 [R1+0x340], R20 ;  /* 0x0003401401007387 */ /* 0x000fe20000100a00 */
[----:B0-----:R-:W-:-:S04]  /*108a0*/  IMAD.WIDE R18, R17, 0x2, R14 ;  /* 0x0000000211127825 */ /* 0x001fc800078e020e */
[--C-:B------:R-:W-:Y:S02]  /*108b0*/  IMAD.WIDE R16, R29, 0x2, R14.reuse ;  /* 0x000000021d107825 */ /* 0x100fe400078e020e */
[----:B------:R-:W4:Y:S04]  /*108c0*/  LDL.LU R29, [R1+0x488] ;  /* 0x00048800011d7983 */ /* 0x000f280000300800 */
[----:B------:R0:W-:Y:S04]  /*108d0*/  STL.64 [R1+0x348], R18 ;  /* 0x0003481201007387 */ /* 0x0001e80000100a00 */
[----:B------:R1:W-:Y:S01]  /*108e0*/  STL.64 [R1+0x358], R16 ;  /* 0x0003581001007387 */ /* 0x0003e20000100a00 */
[----:B0-----:R-:W-:-:S04]  /*108f0*/  IMAD.WIDE R18, R12, 0x2, R14 ;  /* 0x000000020c127825 */ /* 0x001fc800078e020e */
[--C-:B-1----:R-:W-:Y:S02]  /*10900*/  IMAD.WIDE R16, R2, 0x2, R14.reuse ;  /* 0x0000000202107825 */ /* 0x102fe400078e020e */
[----:B------:R-:W4:Y:S04]  /*10910*/  LDL.LU R2, [R1+0x48c] ;  /* 0x00048c0001027983 */ /* 0x000f280000300800 */
[----:B------:R-:W-:Y:S01]  /*10920*/  STL.64 [R1+0x360], R18 ;  /* 0x0003601201007387 */ /* 0x000fe20000100a00 */
[----:B------:R-:W-:-:S03]  /*10930*/  IMAD.WIDE R12, R13, 0x2, R14 ;  /* 0x000000020d0c7825 */ /* 0x000fc600078e020e */
[----:B------:R0:W-:Y:S02]  /*10940*/  STL.64 [R1+0x370], R16 ;  /* 0x0003701001007387 */ /* 0x0001e40000100a00 */
[--C-:B0-----:R-:W-:Y:S02]  /*10950*/  IMAD.WIDE R16, R3, 0x2, R14.reuse ;  /* 0x0000000203107825 */ /* 0x101fe400078e020e */
[----:B------:R-:W4:Y:S04]  /*10960*/  LDL.LU R3, [R1+0x490] ;  /* 0x0004900001037983 */ /* 0x000f280000300800 */
[----:B------:R-:W-:Y:S04]  /*10970*/  STL.64 [R1+0x380], R12 ;  /* 0x0003800c01007387 */ /* 0x000fe80000100a00 */
[----:B------:R0:W-:Y:S02]  /*10980*/  STL.64 [R1+0x388], R16 ;  /* 0x0003881001007387 */ /* 0x0001e40000100a00 */
[----:B0-----:R-:W-:-:S02]  /*10990*/  IMAD.WIDE R16, R5, 0x2, R14 ;  /* 0x0000000205107825 */ /* 0x001fc400078e020e */
[----:B------:R-:W4:Y:S02]  /*109a0*/  LDL.LU R5, [R1+0x494] ;  /* 0x0004940001057983 */ /* 0x000f240000300800 */
[----:B------:R-:W-:-:S05]  /*109b0*/  IMAD.WIDE R12, R10, 0x2, R14 ;  /* 0x000000020a0c7825 */ /* 0x000fca00078e020e */
[----:B------:R0:W-:Y:S04]  /*109c0*/  STL.64 [R1+0x398], R12 ;  /* 0x0003980c01007387 */ /* 0x0001e80000100a00 */
[----:B------:R-:W-:Y:S04]  /*109d0*/  STL.64 [R1+0x3a8], R16 ;  /* 0x0003a81001007387 */ /* 0x000fe80000100a00 */
[----:B------:R-:W4:Y:S01]  /*109e0*/  LDL.LU R22, [R1+0x4a0] ;  /* 0x0004a00001167983 */ /* 0x000f220000300800 */
[----:B0-----:R-:W-:-:S04]  /*109f0*/  IMAD.WIDE R12, R11, 0x2, R14 ;  /* 0x000000020b0c7825 */ /* 0x001fc800078e020e */
[--C-:B------:R-:W-:Y:S01]  /*10a00*/  IMAD.WIDE R10, R8, 0x2, R14.reuse ;  /* 0x00000002080a7825 */ /* 0x100fe200078e020e */
[----:B------:R-:W-:Y:S04]  /*10a10*/  STL.64 [R1+0x3b0], R12 ;  /* 0x0003b00c01007387 */ /* 0x000fe80000100a00 */
[----:B------:R-:W4:Y:S04]  /*10a20*/  LDL.LU R23, [R1+0x4a4] ;  /* 0x0004a40001177983 */ /* 0x000f280000300800 */
[----:B------:R0:W-:Y:S04]  /*10a30*/  STL.64 [R1+0x3c0], R10 ;  /* 0x0003c00a01007387 */ /* 0x0001e80000100a00 */
[----:B------:R-:W4:Y:S04]  /*10a40*/  LDL.LU R20, [R1+0x4a8] ;  /* 0x0004a80001147983 */ /* 0x000f280000300800 */
[----:B0-----:R-:W4:Y:S04]  /*10a50*/  LDL.LU R11, [R1+0x4ac] ;  /* 0x0004ac00010b7983 */ /* 0x001f280000300800 */
[----:B------:R-:W4:Y:S04]  /*10a60*/  LDL.LU R21, [R1+0x4b8] ;  /* 0x0004b80001157983 */ /* 0x000f280000300800 */
[----:B------:R-:W4:Y:S01]  /*10a70*/  LDL.LU R8, [R1+0x4bc] ;  /* 0x0004bc0001087983 */ /* 0x000f220000300800 */
[----:B--2---:R-:W-:-:S05]  /*10a80*/  IMAD.WIDE R12, R9, 0x2, R14 ;  /* 0x00000002090c7825 */ /* 0x004fca00078e020e */
[----:B------:R3:W-:Y:S04]  /*10a90*/  STL.64 [R1+0x3c8], R12 ;  /* 0x0003c80c01007387 */ /* 0x0007e80000100a00 */
[----:B------:R-:W2:Y:S04]  /*10aa0*/  LDL.LU R18, [R1+0x4c0] ;  /* 0x0004c00001127983 */ /* 0x000ea80000300800 */
[----:B------:R-:W2:Y:S01]  /*10ab0*/  LDL.LU R9, [R1+0x4c4] ;  /* 0x0004c40001097983 */ /* 0x000ea20000300800 */
[----:B---3--:R-:W-:-:S05]  /*10ac0*/  IMAD.WIDE R12, R6, 0x2, R14 ;  /* 0x00000002060c7825 */ /* 0x008fca00078e020e */
[----:B------:R4:W-:Y:S04]  /*10ad0*/  STL.64 [R1+0x3d8], R12 ;  /* 0x0003d80c01007387 */ /* 0x0009e80000100a00 */
[----:B------:R-:W3:Y:S04]  /*10ae0*/  LDL.LU R19, [R1+0x4d0] ;  /* 0x0004d00001137983 */ /* 0x000ee80000300800 */
[----:B------:R-:W3:Y:S01]  /*10af0*/  LDL.LU R6, [R1+0x4d4] ;  /* 0x0004d40001067983 */ /* 0x000ee20000300800 */
[----:B----4-:R-:W-:-:S05]  /*10b00*/  IMAD.WIDE R12, R7, 0x2, R14 ;  /* 0x00000002070c7825 */ /* 0x010fca00078e020e */
[----:B------:R0:W-:Y:S04]  /*10b10*/  STL.64 [R1+0x3e8], R12 ;  /* 0x0003e80c01007387 */ /* 0x0001e80000100a00 */
[----:B------:R-:W4:Y:S04]  /*10b20*/  LDL.LU R16, [R1+0x4d8] ;  /* 0x0004d80001107983 */ /* 0x000f280000300800 */
[----:B------:R-:W4:Y:S01]  /*10b30*/  LDL.LU R7, [R1+0x4dc] ;  /* 0x0004dc0001077983 */ /* 0x000f220000300800 */
[----:B0-----:R-:W-:-:S05]  /*10b40*/  IMAD.WIDE R12, R4, 0x2, R14 ;  /* 0x00000002040c7825 */ /* 0x001fca00078e020e */
[----:B------:R0:W-:Y:S04]  /*10b50*/  STL.64 [R1+0x3f0], R12 ;  /* 0x0003f00c01007387 */ /* 0x0001e80000100a00 */
[----:B------:R-:W4:Y:S01]  /*10b60*/  LDL.LU R17, [R1+0x4e8] ;  /* 0x0004e80001117983 */ /* 0x000f220000300800 */
[----:B0-----:R-:W-:-:S03]  /*10b70*/  IMAD.WIDE R12, R28, 0x2, R14 ;  /* 0x000000021c0c7825 */ /* 0x001fc600078e020e */
[----:B------:R-:W4:Y:S04]  /*10b80*/  LDL.LU R28, [R1+0x4ec] ;  /* 0x0004ec00011c7983 */ /* 0x000f280000300800 */
[----:B------:R0:W-:Y:S04]  /*10b90*/  STL.64 [R1+0x400], R12 ;  /* 0x0004000c01007387 */ /* 0x0001e80000100a00 */
[----:B0-----:R-:W4:Y:S01]  /*10ba0*/  LDL.LU R12, [R1+0x4f8] ;  /* 0x0004f800010c7983 */ /* 0x001f220000300800 */
[----:B------:R-:W-:-:S03]  /*10bb0*/  IMAD.WIDE R24, R29, 0x2, R14 ;  /* 0x000000021d187825 */ /* 0x000fc600078e020e */
[----:B------:R-:W4:Y:S04]  /*10bc0*/  LDL.LU R29, [R1+0x4fc] ;  /* 0x0004fc00011d7983 */ /* 0x000f280000300800 */
[----:B------:R0:W-:Y:S04]  /*10bd0*/  STL.64 [R1+0x408], R24 ;  /* 0x0004081801007387 */ /* 0x0001e80000100a00 */
[----:B------:R-:W4:Y:S01]  /*10be0*/  LDL.LU R13, [R1+0x500] ;  /* 0x00050000010d7983 */ /* 0x000f220000300800 */
[----:B0-----:R-:W-:-:S03]  /*10bf0*/  IMAD.WIDE R24, R2, 0x2, R14 ;  /* 0x0000000202187825 */ /* 0x001fc600078e020e */
        /* <DEDUP_REMOVED lines=9> */
[----:B------:R0:W-:Y:S02]  /*10c90*/  STL.64 [R1+0x430], R24 ;  /* 0x0004301801007387 */ /* 0x0001e40000100a00 */
[----:B0-----:R-:W-:-:S05]  /*10ca0*/  IMAD.WIDE R24, R22, 0x2, R14 ;  /* 0x0000000216187825 */ /* 0x001fca00078e020e */
[----:B------:R0:W-:Y:S01]  /*10cb0*/  STL.64 [R1+0x438], R24 ;  /* 0x0004381801007387 */ /* 0x0001e20000100a00 */
[----:B------:R-:W-:-:S05]  /*10cc0*/  IMAD.WIDE R26, R23, 0x2, R14 ;  /* 0x00000002171a7825 */ /* 0x000fca00078e020e */
[----:B------:R-:W-:Y:S01]  /*10cd0*/  STL.64 [R1+0x448], R26 ;  /* 0x0004481a01007387 */ /* 0x000fe20000100a00 */
[----:B------:R-:W-:-:S04]  /*10ce0*/  IMAD.WIDE R22, R20, 0x2, R14 ;  /* 0x0000000214167825 */ /* 0x000fc800078e020e */
[--C-:B0-----:R-:W-:Y:S02]  /*10cf0*/  IMAD.WIDE R24, R11, 0x2, R14.reuse ;  /* 0x000000020b187825 */ /* 0x101fe400078e020e */
        /* <DEDUP_REMOVED lines=8> */
[----:B--2---:R-:W-:-:S04]  /*10d80*/  IMAD.WIDE R22, R18, 0x2, R14 ;  /* 0x0000000212167825 */ /* 0x004fc800078e020e */
[--C-:B0-----:R-:W-:Y:S02]  /*10d90*/  IMAD.WIDE R20, R9, 0x2, R14.reuse ;  /* 0x0000000209147825 */ /* 0x101fe400078e020e */
[----:B------:R-:W2:Y:S04]  /*10da0*/  LDL.LU R9, [R1+0x2dc] ;  /* 0x0002dc0001097983 */ /* 0x000ea80000300800 */
[----:B------:R-:W-:Y:S04]  /*10db0*/  STL.64 [R1+0x488], R22 ;  /* 0x0004881601007387 */ /* 0x000fe80000100a00 */
[----:B------:R0:W-:Y:S01]  /*10dc0*/  STL.64 [R1+0x490], R20 ;  /* 0x0004901401007387 */ /* 0x0001e20000100a00 */
[----:B---3--:R-:W-:-:S04]  /*10dd0*/  IMAD.WIDE R18, R19, 0x2, R14 ;  /* 0x0000000213127825 */ /* 0x008fc800078e020e */
[--C-:B0-----:R-:W-:Y:S02]  /*10de0*/  IMAD.WIDE R20, R6, 0x2, R14.reuse ;  /* 0x0000000206147825 */ /* 0x101fe400078e020e */
[----:B------:R-:W3:Y:S04]  /*10df0*/  LDL.LU R6, [R1+0x2d8] ;  /* 0x0002d80001067983 */ /* 0x000ee80000300800 */
[----:B------:R4:W-:Y:S04]  /*10e00*/  STL.64 [R1+0x4a0], R18 ;  /* 0x0004a01201007387 */ /* 0x0009e80000100a00 */
[----:B------:R0:W-:Y:S01]  /*10e10*/  STL.64 [R1+0x4a8], R20 ;  /* 0x0004a81401007387 */ /* 0x0001e20000100a00 */
[----:B----4-:R-:W-:-:S04]  /*10e20*/  IMAD.WIDE R18, R16, 0x2, R14 ;  /* 0x0000000210127825 */ /* 0x010fc800078e020e */
        /* <DEDUP_REMOVED lines=17> */
[----:B------:R0:W-:Y:S04]  /*10f40*/  STL.64 [R1+0x500], R12 ;  /* 0x0005000c01007387 */ /* 0x0001e80000100a00 */
[----:B------:R1:W-:Y:S01]  /*10f50*/  STL.64 [R1+0x510], R16 ;  /* 0x0005101001007387 */ /* 0x0003e20000100a00 */
[----:B0-----:R-:W-:-:S04]  /*10f60*/  IMAD.WIDE R12, R10, 0x2, R14 ;  /* 0x000000020a0c7825 */ /* 0x001fc800078e020e */
[--C-:B-1----:R-:W-:Y:S02]  /*10f70*/  IMAD.WIDE R16, R3, 0x2, R14.reuse ;  /* 0x0000000203107825 */ /* 0x102fe400078e020e */
[----:B------:R-:W4:Y:S04]  /*10f80*/  LDL.LU R3, [R1+0x2c4] ;  /* 0x0002c40001037983 */ /* 0x000f280000300800 */
        /* <DEDUP_REMOVED lines=8> */
[----:B0-----:R-:W4:Y:S04]  /*11010*/  LDL.LU R4, [R1+0x2b8] ;  /* 0x0002b80001047983 */ /* 0x001f280000300800 */
[----:B------:R-:W4:Y:S04]  /*11020*/  LDL.LU R5, [R1+0x2b4] ;  /* 0x0002b40001057983 */ /* 0x000f280000300800 */
[----:B------:R-:W4:Y:S04]  /*11030*/  LDL.LU R20, [R1+0x2b0] ;  /* 0x0002b00001147983 */ /* 0x000f280000300800 */
[----:B------:R-:W4:Y:S01]  /*11040*/  LDL.LU R21, [R1+0x2ac] ;  /* 0x0002ac0001157983 */ /* 0x000f220000300800 */
[----:B------:R-:W-:-:S05]  /*11050*/  IMAD.WIDE R10, R11, 0x2, R14 ;  /* 0x000000020b0a7825 */ /* 0x000fca00078e020e */
[----:B------:R0:W-:Y:S04]  /*11060*/  STL.64 [R1+0x548], R10 ;  /* 0x0005480a01007387 */ /* 0x0001e80000100a00 */
[----:B------:R-:W4:Y:S04]  /*11070*/  LDL.LU R16, [R1+0x2a8] ;  /* 0x0002a80001107983 */ /* 0x000f280000300800 */
[----:B------:R-:W4:Y:S01]  /*11080*/  LDL.LU R17, [R1+0x2a4] ;  /* 0x0002a40001117983 */ /* 0x000f220000300800 */
[----:B0-----:R-:W-:-:S05]  /*11090*/  IMAD.WIDE R10, R8, 0x2, R14 ;  /* 0x00000002080a7825 */ /* 0x001fca00078e020e */
[----:B------:R-:W-:Y:S04]  /*110a0*/  STL.64 [R1+0x558], R10 ;  /* 0x0005580a01007387 */ /* 0x000fe80000100a00 */
[----:B------:R-:W4:Y:S04]  /*110b0*/  LDL.LU R12, [R1+0x2a0] ;  /* 0x0002a000010c7983 */ /* 0x000f280000300800 */
[----:B------:R-:W4:Y:S01]  /*110c0*/  LDL.LU R13, [R1+0x29c] ;  /* 0x00029c00010d7983 */ /* 0x000f220000300800 */
[----:B--2---:R-:W-:-:S05]  /*110d0*/  IMAD.WIDE R8, R9, 0x2, R14 ;  /* 0x0000000209087825 */ /* 0x004fca00078e020e */
[----:B------:R0:W-:Y:S04]  /*110e0*/  STL.64 [R1+0x568], R8 ;  /* 0x0005680801007387 */ /* 0x0001e80000100a00 */
[----:B0-----:R-:W2:Y:S04]  /*110f0*/  LDL.LU R8, [R1+0x298] ;  /* 0x0002980001087983 */ /* 0x001ea80000300800 */
[----:B------:R-:W2:Y:S01]  /*11100*/  LDL.LU R9, [R1+0x294] ;  /* 0x0002940001097983 */ /* 0x000ea20000300800 */
[----:B---3--:R-:W-:-:S05]  /*11110*/  IMAD.WIDE R10, R6, 0x2, R14 ;  /* 0x00000002060a7825 */ /* 0x008fca00078e020e */
[----:B------:R0:W-:Y:S04]  /*11120*/  STL.64 [R1+0x2d8], R10 ;  /* 0x0002d80a01007387 */ /* 0x0001e80000100a00 */
[----:B0-----:R-:W3:Y:S04]  /*11130*/  LDL.LU R10, [R1+0x290] ;  /* 0x00029000010a7983 */ /* 0x001ee80000300800 */
[----:B------:R-:W3:Y:S01]  /*11140*/  LDL.LU R11, [R1+0x28c] ;  /* 0x00028c00010b7983 */ /* 0x000ee20000300800 */
[----:B----4-:R-:W-:-:S05]  /*11150*/  IMAD.WIDE R6, R7, 0x2, R14 ;  /* 0x0000000207067825 */ /* 0x010fca00078e020e */
[----:B------:R0:W-:Y:S04]  /*11160*/  STL.64 [R1+0x578], R6 ;  /* 0x0005780601007387 */ /* 0x0001e80000100a00 */
[----:B0-----:R-:W4:Y:S04]  /*11170*/  LDL.LU R6, [R1+0x288] ;  /* 0x0002880001067983 */ /* 0x001f280000300800 */
[----:B------:R-:W4:Y:S01]  /*11180*/  LDL.LU R7, [R1+0x284] ;  /* 0x0002840001077983 */ /* 0x000f220000300800 */
[----:B------:R-:W-:-:S05]  /*11190*/  IMAD.WIDE R18, R28, 0x2, R14 ;  /* 0x000000021c127825 */ /* 0x000fca00078e020e */
        /* <DEDUP_REMOVED lines=12> */
[----:B------:R0:W-:Y:S02]  /*11260*/  STL.64 [R1+0x5a0], R24 ;  /* 0x0005a01801007387 */ /* 0x0001e40000100a00 */
[----:B0-----:R-:W-:-:S04]  /*11270*/  IMAD.WIDE R24, R22, 0x2, R14 ;  /* 0x0000000216187825 */ /* 0x001fc800078e020e */
[--C-:B------:R-:W-:Y:S01]  /*11280*/  IMAD.WIDE R26, R23, 0x2, R14.reuse ;  /* 0x00000002171a7825 */ /* 0x100fe200078e020e */
[----:B------:R0:W-:Y:S04]  /*11290*/  STL.64 [R1+0x2c0], R24 ;  /* 0x0002c01801007387 */ /* 0x0001e80000100a00 */
[----:B------:R1:W-:Y:S01]  /*112a0*/  STL.64 [R1+0x5b8], R26 ;  /* 0x0005b81a01007387 */ /* 0x0003e20000100a00 */
[----:B0-----:R-:W-:-:S04]  /*112b0*/  IMAD.WIDE R24, R4, 0x2, R14 ;  /* 0x0000000204187825 */ /* 0x001fc800078e020e */
[--C-:B------:R-:W-:Y:S02]  /*112c0*/  IMAD.WIDE R22, R5, 0x2, R14.reuse ;  /* 0x0000000205167825 */ /* 0x100fe400078e020e */
[----:B------:R-:W4:Y:S04]  /*112d0*/  LDL.LU.64 R4, [R1+0x268] ;  /* 0x0002680001047983 */ /* 0x000f280000300a00 */
[----:B------:R0:W-:Y:S04]  /*112e0*/  STL.64 [R1+0x2b8], R24 ;  /* 0x0002b81801007387 */ /* 0x0001e80000100a00 */
[----:B------:R0:W-:Y:S01]  /*112f0*/  STL.64 [R1+0x5c8], R22 ;  /* 0x0005c81601007387 */ /* 0x0001e20000100a00 */
[----:B-1----:R-:W-:-:S04]  /*11300*/  IMAD.WIDE R26, R20, 0x2, R14 ;  /* 0x00000002141a7825 */ /* 0x002fc800078e020e */
[--C-:B0-----:R-:W-:Y:S01]  /*11310*/  IMAD.WIDE R24, R21, 0x2, R14.reuse ;  /* 0x0000000215187825 */ /* 0x101fe200078e020e */
[----:B------:R-:W4:Y:S04]  /*11320*/  LDL.LU.64 R22, [R1+0x100] ;  /* 0x0001000001167983 */ /* 0x000f280000300a00 */
[----:B------:R-:W-:Y:S01]  /*11330*/  STL.64 [R1+0x2b0], R26 ;  /* 0x0002b01a01007387 */ /* 0x000fe20000100a00 */
[----:B------:R-:W-:-:S03]  /*11340*/  IMAD.WIDE R20, R16, 0x2, R14 ;  /* 0x0000000210147825 */ /* 0x000fc600078e020e */
[----:B------:R0:W-:Y:S02]  /*11350*/  STL.64 [R1+0x5e0], R24 ;  /* 0x0005e01801007387 */ /* 0x0001e40000100a00 */
[--C-:B0-----:R-:W-:Y:S02]  /*11360*/  IMAD.WIDE R24, R17, 0x2, R14.reuse ;  /* 0x0000000211187825 */ /* 0x101fe400078e020e */
[----:B------:R-:W4:Y:S04]  /*11370*/  LDL.LU.64 R16, [R1+0x260] ;  /* 0x0002600001107983 */ /* 0x000f280000300a00 */
[----:B------:R0:W-:Y:S04]  /*11380*/  STL.64 [R1+0x2a8], R20 ;  /* 0x0002a81401007387 */ /* 0x0001e80000100a00 */
[----:B------:R1:W-:Y:S01]  /*11390*/  STL.64 [R1+0x5f0], R24 ;  /* 0x0005f01801007387 */ /* 0x0003e20000100a00 */
[----:B0-----:R-:W-:-:S04]  /*113a0*/  IMAD.WIDE R20, R12, 0x2, R14 ;  /* 0x000000020c147825 */ /* 0x001fc800078e020e */
[--C-:B-1----:R-:W-:Y:S02]  /*113b0*/  IMAD.WIDE R24, R13, 0x2, R14.reuse ;  /* 0x000000020d187825 */ /* 0x102fe400078e020e */
[----:B------:R-:W4:Y:S04]  /*113c0*/  LDL.LU.64 R12, [R1+0xf8] ;  /* 0x0000f800010c7983 */ /* 0x000f280000300a00 */
[----:B------:R2:W-:Y:S04]  /*113d0*/  STL.64 [R1+0x2a0], R20 ;  /* 0x0002a01401007387 */ /* 0x0005e80000100a00 */
[----:B------:R0:W-:Y:S01]  /*113e0*/  STL.64 [R1+0x608], R24 ;  /* 0x0006081801007387 */ /* 0x0001e20000100a00 */
[----:B--2---:R-:W-:-:S04]  /*113f0*/  IMAD.WIDE R20, R8, 0x2, R14 ;  /* 0x0000000208147825 */ /* 0x004fc800078e020e */
[--C-:B0-----:R-:W-:Y:S02]  /*11400*/  IMAD.WIDE R24, R9, 0x2, R14.reuse ;  /* 0x0000000209187825 */ /* 0x101fe400078e020e */
[----:B------:R-:W2:Y:S04]  /*11410*/  LDL.LU.64 R8, [R1+0x258] ;  /* 0x0002580001087983 */ /* 0x000ea80000300a00 */
[----:B------:R3:W-:Y:S04]  /*11420*/  STL.64 [R1+0x298], R20 ;  /* 0x0002981401007387 */ /* 0x0007e80000100a00 */
[----:B------:R0:W-:Y:S01]  /*11430*/  STL.64 [R1+0x618], R24 ;  /* 0x0006181801007387 */ /* 0x0001e20000100a00 */
[----:B---3--:R-:W-:-:S04]  /*11440*/  IMAD.WIDE R20, R10, 0x2, R14 ;  /* 0x000000020a147825 */ /* 0x008fc800078e020e */
[--C-:B0-----:R-:W-:Y:S02]  /*11450*/  IMAD.WIDE R24, R11, 0x2, R14.reuse ;  /* 0x000000020b187825 */ /* 0x101fe400078e020e */
[----:B------:R-:W3:Y:S04]  /*11460*/  LDL.LU.64 R10, [R1+0xf0] ;  /* 0x0000f000010a7983 */ /* 0x000ee80000300a00 */
[----:B------:R4:W-:Y:S04]  /*11470*/  STL.64 [R1+0x290], R20 ;  /* 0x0002901401007387 */ /* 0x0009e80000100a00 */
[----:B------:R0:W-:Y:S01]  /*11480*/  STL.64 [R1+0x630], R24 ;  /* 0x0006301801007387 */ /* 0x0001e20000100a00 */
[----:B----4-:R-:W-:-:S04]  /*11490*/  IMAD.WIDE R20, R6, 0x2, R14 ;  /* 0x0000000206147825 */ /* 0x010fc800078e020e */
        /* <DEDUP_REMOVED lines=16> */
[----:B------:R-:W4:Y:S02]  /*115a0*/  LDL.LU.64 R2, [R1+0xe0] ;  /* 0x0000e00001027983 */ /* 0x000f240000300a00 */
[----:B------:R-:W-:Y:S02]  /*115b0*/  IMAD.WIDE R14, R0, 0x2, R14 ;  /* 0x00000002000e7825 */ /* 0x000fe400078e020e */
[----:B------:R0:W-:Y:S04]  /*115c0*/  STL.64 [R1+0x270], R20 ;  /* 0x0002701401007387 */ /* 0x0001e80000100a00 */
[----:B0-----:R-:W4:Y:S04]  /*115d0*/  LDL.LU.64 R20, [R1+0x240] ;  /* 0x0002400001147983 */ /* 0x001f280000300a00 */
[----:B------:R-:W-:Y:S04]  /*115e0*/  STL.64 [R1+0x698], R24 ;  /* 0x0006981801007387 */ /* 0x000fe80000100a00 */
[----:B------:R-:W-:Y:S04]  /*115f0*/  STL.64 [R1+0x2a58], R14 ;  /* 0x002a580e01007387 */ /* 0x000fe80000100a00 */
[----:B------:R0:W-:Y:S01]  /*11600*/  STL [R1+0x27e4], R4 ;  /* 0x0027e40401007387 */ /* 0x0001e20000100800 */
[----:B------:R-:W-:-:S03]  /*11610*/  IMAD.MOV.U32 R0, RZ, RZ, R5 ;  /* 0x000000ffff007224 */ /* 0x000fc600078e0005 */
[----:B0-----:R-:W4:Y:S04]  /*11620*/  LDL.LU.64 R4, [R1+0xd8] ;  /* 0x0000d80001047983 */ /* 0x001f280000300a00 */
[----:B------:R0:W-:Y:S04]  /*11630*/  STL [R1+0x27dc], R0 ;  /* 0x0027dc0001007387 */ /* 0x0001e80000100800 */
[----:B------:R-:W-:Y:S04]  /*11640*/  STL [R1+0x27e0], R22 ;  /* 0x0027e01601007387 */ /* 0x000fe80000100800 */
[----:B------:R-:W4:Y:S01]  /*11650*/  LDL.LU.64 R24, [R1+0x238] ;  /* 0x0002380001187983 */ /* 0x000f220000300a00 */
[----:B0-----:R-:W-:-:S05]  /*11660*/  IMAD.MOV.U32 R0, RZ, RZ, R23 ;  /* 0x000000ffff007224 */ /* 0x001fca00078e0017 */
[----:B------:R0:W-:Y:S04]  /*11670*/  STL [R1+0x27d4], R0 ;  /* 0x0027d40001007387 */ /* 0x0001e80000100800 */
[----:B------:R1:W-:Y:S01]  /*11680*/  STL [R1+0x27d8], R16 ;  /* 0x0027d81001007387 */ /* 0x0003e20000100800 */
[----:B0-----:R-:W-:-:S03]  /*11690*/  IMAD.MOV.U32 R0, RZ, RZ, R17 ;  /* 0x000000ffff007224 */ /* 0x001fc600078e0011 */
[----:B-1----:R-:W4:Y:S04]  /*116a0*/  LDL.LU.64 R16, [R1+0xd0] ;  /* 0x0000d00001107983 */ /* 0x002f280000300a00 */
[----:B------:R0:W-:Y:S04]  /*116b0*/  STL [R1+0x27cc], R0 ;  /* 0x0027cc0001007387 */ /* 0x0001e80000100800 */
[----:B------:R1:W-:Y:S01]  /*116c0*/  STL [R1+0x27d0], R12 ;  /* 0x0027d00c01007387 */ /* 0x0003e20000100800 */
[----:B0-----:R-:W-:-:S03]  /*116d0*/  IMAD.MOV.U32 R0, RZ, RZ, R13 ;  /* 0x000000ffff007224 */ /* 0x001fc600078e000d */
[----:B-1----:R-:W4:Y:S04]  /*116e0*/  LDL.LU.64 R12, [R1+0x230] ;  /* 0x00023000010c7983 */ /* 0x002f280000300a00 */
[----:B------:R0:W-:Y:S04]  /*116f0*/  STL [R1+0x27c4], R0 ;  /* 0x0027c40001007387 */ /* 0x0001e80000100800 */
[----:B--2---:R1:W-:Y:S01]  /*11700*/  STL [R1+0x27c8], R8 ;  /* 0x0027c80801007387 */ /* 0x0043e20000100800 */
[----:B0-----:R-:W-:-:S03]  /*11710*/  IMAD.MOV.U32 R0, RZ, RZ, R9 ;  /* 0x000000ffff007224 */ /* 0x001fc600078e0009 */
[----:B-1----:R-:W2:Y:S04]  /*11720*/  LDL.LU.64 R8, [R1+0xc8] ;  /* 0x0000c80001087983 */ /* 0x002ea80000300a00 */
[----:B------:R0:W-:Y:S04]  /*11730*/  STL [R1+0x27bc], R0 ;  /* 0x0027bc0001007387 */ /* 0x0001e80000100800 */
[----:B---3--:R1:W-:Y:S01]  /*11740*/  STL [R1+0x27c0], R10 ;  /* 0x0027c00a01007387 */ /* 0x0083e20000100800 */
[----:B0-----:R-:W-:-:S03]  /*11750*/  IMAD.MOV.U32 R0, RZ, RZ, R11 ;  /* 0x000000ffff007224 */ /* 0x001fc600078e000b */
[----:B-1----:R-:W3:Y:S04]  /*11760*/  LDL.LU.64 R10, [R1+0x228] ;  /* 0x00022800010a7983 */ /* 0x002ee80000300a00 */
[----:B------:R0:W-:Y:S04]  /*11770*/  STL [R1+0x27b4], R0 ;  /* 0x0027b40001007387 */ /* 0x0001e80000100800 */
[----:B----4-:R1:W-:Y:S01]  /*11780*/  STL [R1+0x27b8], R6 ;  /* 0x0027b80601007387 */ /* 0x0103e20000100800 */
[----:B0-----:R-:W-:-:S03]  /*11790*/  IMAD.MOV.U32 R0, RZ, RZ, R7 ;  /* 0x000000ffff007224 */ /* 0x001fc600078e0007 */
[----:B-1----:R-:W4:Y:S04]  /*117a0*/  LDL.LU.64 R6, [R1+0xc0] ;  /* 0x0000c00001067983 */ /* 0x002f280000300a00 */
[----:B------:R0:W-:Y:S02]  /*117b0*/  STL [R1+0x27ac], R0 ;  /* 0x0027ac0001007387 */ /* 0x0001e40000100800 */
[----:B0-----:R-:W-:Y:S02]  /*117c0*/  IMAD.MOV.U32 R0, RZ, RZ, R29 ;  /* 0x000000ffff007224 */ /* 0x001fe400078e001d */
[----:B------:R0:W-:Y:S04]  /*117d0*/  STL [R1+0x27b0], R28 ;  /* 0x0027b01c01007387 */ /* 0x0001e80000100800 */
[----:B0-----:R-:W4:Y:S04]  /*117e0*/  LDL.LU.64 R28, [R1+0x220] ;  /* 0x00022000011c7983 */ /* 0x001f280000300a00 */
        /* <DEDUP_REMOVED lines=9> */
[----:B------:R1:W-:Y:S04]  /*11880*/  STL [R1+0x2798], R20 ;  /* 0x0027981401007387 */ /* 0x0003e80000100800 */
[----:B------:R-:W4:Y:S01]  /*11890*/  LDL.LU.64 R22, [R1+0xb0] ;  /* 0x0000b00001167983 */ /* 0x000f220000300a00 */
[----:B0-----:R-:W-:-:S03]  /*118a0*/  IMAD.MOV.U32 R0, RZ, RZ, R21 ;  /* 0x000000ffff007224 */ /* 0x001fc600078e0015 */
[----:B------:R-:W-:Y:S04]  /*118b0*/  STL [R1+0x2790], R4 ;  /* 0x0027900401007387 */ /* 0x000fe80000100800 */
[----:B------:R0:W-:Y:S04]  /*118c0*/  STL [R1+0x278c], R0 ;  /* 0x00278c0001007387 */ /* 0x0001e80000100800 */
[----:B-1----:R-:W4:Y:S01]  /*118d0*/  LDL.LU.64 R20, [R1+0x210] ;  /* 0x0002100001147983 */ /* 0x002f220000300a00 */
[----:B0-----:R-:W-:-:S03]  /*118e0*/  IMAD.MOV.U32 R0, RZ, RZ, R5 ;  /* 0x000000ffff007224 */ /* 0x001fc600078e0005 */
[----:B------:R-:W-:Y:S04]  /*118f0*/  STL [R1+0x2788], R24 ;  /* 0x0027881801007387 */ /* 0x000fe80000100800 */
[----:B------:R0:W-:Y:S04]  /*11900*/  STL [R1+0x2784], R0 ;  /* 0x0027840001007387 */ /* 0x0001e80000100800 */
[----:B------:R-:W4:Y:S01]  /*11910*/  LDL.LU.64 R4, [R1+0xa8] ;  /* 0x0000a80001047983 */ /* 0x000f220000300a00 */
[----:B0-----:R-:W-:-:S03]  /*11920*/  IMAD.MOV.U32 R0, RZ, RZ, R25 ;  /* 0x000000ffff007224 */ /* 0x001fc600078e0019 */
[----:B------:R-:W-:Y:S04]  /*11930*/  STL [R1+0x2780], R16 ;  /* 0x0027801001007387 */ /* 0x000fe80000100800 */
[----:B------:R0:W-:Y:S02]  /*11940*/  STL [R1+0x277c], R0 ;  /* 0x00277c0001007387 */ /* 0x0001e40000100800 */
[----:B0-----:R-:W-:Y:S02]  /*11950*/  IMAD.MOV.U32 R0, RZ, RZ, R17 ;  /* 0x000000ffff007224 */ /* 0x001fe400078e0011 */
[----:B------:R-:W4:Y:S04]  /*11960*/  LDL.LU.64 R16, [R1+0x208] ;  /* 0x0002080001107983 */ /* 0x000f280000300a00 */
        /* <DEDUP_REMOVED lines=8> */
[----:B------:R3:W-:Y:S02]  /*119f0*/  STL [R1+0x2764], R0 ;  /* 0x0027640001007387 */ /* 0x0007e40000100800 */
[----:B---3--:R-:W-:Y:S02]  /*11a00*/  IMAD.MOV.U32 R0, RZ, RZ, R11 ;  /* 0x000000ffff007224 */ /* 0x008fe400078e000b */
[----:B------:R0:W-:Y:S04]  /*11a10*/  STL [R1+0x2768], R10 ;  /* 0x0027680a01007387 */ /* 0x0001e80000100800 */
[----:B0-----:R-:W3:Y:S04]  /*11a20*/  LDL.LU.64 R10, [R1+0x98] ;  /* 0x00009800010a7983 */ /* 0x001ee80000300a00 */
[----:B------:R0:W-:Y:S04]  /*11a30*/  STL [R1+0x275c], R0 ;  /* 0x00275c0001007387 */ /* 0x0001e80000100800 */
[----:B----4-:R1:W-:Y:S01]  /*11a40*/  STL [R1+0x2760], R6 ;  /* 0x0027600601007387 */ /* 0x0103e20000100800 */
[----:B0-----:R-:W-:-:S03]  /*11a50*/  IMAD.MOV.U32 R0, RZ, RZ, R7 ;  /* 0x000000ffff007224 */ /* 0x001fc600078e0007 */
[----:B-1----:R-:W4:Y:S04]  /*11a60*/  LDL.LU.64 R6, [R1+0x1f8] ;  /* 0x0001f80001067983 */ /* 0x002f280000300a00 */
        /* <DEDUP_REMOVED lines=20> */
[----:B------:R0:W-:Y:S04]  /*11bb0*/  STL [R1+0x272c], R0 ;  /* 0x00272c0001007387 */ /* 0x0001e80000100800 */
[----:B------:R-:W4:Y:S01]  /*11bc0*/  LDL.LU.64 R24, [R1+0x80] ;  /* 0x0000800001187983 */ /* 0x000f220000300a00 */
[----:B0-----:R-:W-:-:S03]  /*11bd0*/  IMAD.MOV.U32 R0, RZ, RZ, R5 ;  /* 0x000000ffff007224 */ /* 0x001fc600078e0005 */
[----:B------:R-:W4:Y:S04]  /*11be0*/  LDL.LU.64 R4, [R1+0x1e0] ;  /* 0x0001e00001047983 */ /* 0x000f280000300a00 */
        /* <DEDUP_REMOVED lines=15> */
[----:B------:R-:W3:Y:S04]  /*11ce0*/  LDL.LU.64 R22, [R1+0x1d0] ;  /* 0x0001d00001167983 */ /* 0x000ee80000300a00 */
[----:B----4-:R-:W-:Y:S04]  /*11cf0*/  STL [R1+0x2708], R6 ;  /* 0x0027080601007387 */ /* 0x010fe80000100800 */
        /* <DEDUP_REMOVED lines=9> */
[----:B------:R-:W4:Y:S04]  /*11d90*/  LDL.LU.64 R28, [R1+0x60] ;  /* 0x00006000011c7983 */ /* 0x000f280000300a00 */
[----:B------:R-:W4:Y:S01]  /*11da0*/  LDL.LU.64 R20, [R1+0x1c0] ;  /* 0x0001c00001147983 */ /* 0x000f220000300a00 */
[----:B0-----:R-:W-:-:S05]  /*11db0*/  IMAD.MOV.U32 R0, RZ, RZ, R19 ;  /* 0x000000ffff007224 */ /* 0x001fca00078e0013 */
[----:B------:R0:W-:Y:S04]  /*11dc0*/  STL [R1+0x26ec], R0 ;  /* 0x0026ec0001007387 */ /* 0x0001e80000100800 */
[----:B------:R1:W-:Y:S01]  /*11dd0*/  STL [R1+0x26f0], R2 ;  /* 0x0026f00201007387 */ /* 0x0003e20000100800 */
[----:B0-----:R-:W-:-:S03]  /*11de0*/  IMAD.MOV.U32 R0, RZ, RZ, R3 ;  /* 0x000000ffff007224 */ /* 0x001fc600078e0003 */
[----:B-1----:R-:W4:Y:S04]  /*11df0*/  LDL.LU.64 R2, [R1+0x58] ;  /* 0x0000580001027983 */ /* 0x002f280000300a00 */
[----:B------:R0:W-:Y:S04]  /*11e00*/  STL [R1+0x26e4], R0 ;  /* 0x0026e40001007387 */ /* 0x0001e80000100800 */
[----:B------:R-:W-:Y:S04]  /*11e10*/  STL [R1+0x26e8], R26 ;  /* 0x0026e81a01007387 */ /* 0x000fe80000100800 */
[----:B------:R-:W4:Y:S01]  /*11e20*/  LDL.LU.64 R18, [R1+0x1b8] ;  /* 0x0001b80001127983 */ /* 0x000f220000300a00 */
[----:B0-----:R-:W-:-:S03]  /*11e30*/  IMAD.MOV.U32 R0, RZ, RZ, R27 ;  /* 0x000000ffff007224 */ /* 0x001fc600078e001b */
[----:B------:R-:W-:Y:S04]  /*11e40*/  STL [R1+0x26e0], R24 ;  /* 0x0026e01801007387 */ /* 0x000fe80000100800 */
[----:B------:R0:W-:Y:S04]  /*11e50*/  STL [R1+0x26dc], R0 ;  /* 0x0026dc0001007387 */ /* 0x0001e80000100800 */
[----:B------:R-:W-:Y:S01]  /*11e60*/  STL [R1+0x26d8], R4 ;  /* 0x0026d80401007387 */ /* 0x000fe20000100800 */
[----:B0-----:R-:W-:-:S05]  /*11e70*/  IMAD.MOV.U32 R0, RZ, RZ, R25 ;  /* 0x000000ffff007224 */ /* 0x001fca00078e0019 */
        /* <DEDUP_REMOVED lines=14> */
[----:B---3--:R-:W-:Y:S04]  /*11f60*/  STL [R1+0x26b8], R22 ;  /* 0x0026b81601007387 */ /* 0x008fe80000100800 */
[----:B------:R0:W-:Y:S04]  /*11f70*/  STL [R1+0x26b4], R0 ;  /* 0x0026b40001007387 */ /* 0x0001e80000100800 */
[----:B-1----:R-:W2:Y:S01]  /*11f80*/  LDL.LU.64 R8, [R1+0x1a8] ;  /* 0x0001a80001087983 */ /* 0x002ea20000300a00 */
[----:B0-----:R-:W-:-:S03]  /*11f90*/  IMAD.MOV.U32 R0, RZ, RZ, R23 ;  /* 0x000000ffff007224 */ /* 0x001fc600078e0017 */
[----:B----4-:R-:W-:Y:S04]  /*11fa0*/  STL [R1+0x26b0], R10 ;  /* 0x0026b00a01007387 */ /* 0x010fe80000100800 */
[----:B------:R0:W-:Y:S02]  /*11fb0*/  STL [R1+0x26ac], R0 ;  /* 0x0026ac0001007387 */ /* 0x0001e40000100800 */
[----:B0-----:R-:W-:Y:S02]  /*11fc0*/  IMAD.MOV.U32 R0, RZ, RZ, R11 ;  /* 0x000000ffff007224 */ /* 0x001fe400078e000b */
[----:B------:R-:W3:Y:S04]  /*11fd0*/  LDL.LU.64 R10, [R1+0x40] ;  /* 0x00004000010a7983 */ /* 0x000ee80000300a00 */
[----:B------:R0:W-:Y:S02]  /*11fe0*/  STL [R1+0x26a4], R0 ;  /* 0x0026a40001007387 */ /* 0x0001e40000100800 */
[----:B0-----:R-:W-:-:S02]  /*11ff0*/  IMAD.MOV.U32 R0, RZ, RZ, R7 ;  /* 0x000000ffff007224 */ /* 0x001fc400078e0007 */
[----:B------:R0:W-:Y:S04]  /*12000*/  STL [R1+0x26a8], R6 ;  /* 0x0026a80601007387 */ /* 0x0001e80000100800 */
[----:B0-----:R-:W4:Y:S04]  /*12010*/  LDL.LU.64 R6, [R1+0x1a0] ;  /* 0x0001a00001067983 */ /* 0x001f280000300a00 */
[----:B------:R0:W-:Y:S04]  /*12020*/  STL [R1+0x269c], R0 ;  /* 0x00269c0001007387 */ /* 0x0001e80000100800 */
[----:B------:R1:W-:Y:S01]  /*12030*/  STL [R1+0x26a0], R28 ;  /* 0x0026a01c01007387 */ /* 0x0003e20000100800 */
[----:B0-----:R-:W-:-:S03]  /*12040*/  IMAD.MOV.U32 R0, RZ, RZ, R29 ;  /* 0x000000ffff007224 */ /* 0x001fc600078e001d */
[----:B------:R-:W-:Y:S04]  /*12050*/  STL [R1+0x2698], R20 ;  /* 0x0026981401007387 */ /* 0x000fe80000100800 */
[----:B------:R0:W-:Y:S04]  /*12060*/  STL [R1+0x2694], R0 ;  /* 0x0026940001007387 */ /* 0x0001e80000100800 */
[----:B-1----:R-:W2:Y:S01]  /*12070*/  LDL.LU.64 R28, [R1+0x38] ;  /* 0x00003800011c7983 */ /* 0x002ea20000300a00 */
[----:B0-----:R-:W-:-:S03]  /*12080*/  IMAD.MOV.U32 R0, RZ, RZ, R21 ;  /* 0x000000ffff007224 */ /* 0x001fc600078e0015 */
[----:B------:R-:W-:Y:S04]  /*12090*/  STL [R1+0x2690], R2 ;  /* 0x0026900201007387 */ /* 0x000fe80000100800 */
[----:B------:R0:W-:Y:S02]  /*120a0*/  STL [R1+0x268c], R0 ;  /* 0x00268c0001007387 */ /* 0x0001e40000100800 */
[----:B0-----:R-:W-:Y:S02]  /*120b0*/  IMAD.MOV.U32 R0, RZ, RZ, R3 ;  /* 0x000000ffff007224 */ /* 0x001fe400078e0003 */
[----:B------:R-:W-:Y:S04]  /*120c0*/  STL [R1+0x2688], R18 ;  /* 0x0026881201007387 */ /* 0x000fe80000100800 */
[----:B------:R0:W-:Y:S04]  /*120d0*/  STL [R1+0x2684], R0 ;  /* 0x0026840001007387 */ /* 0x0001e80000100800 */
[----:B------:R-:W2:Y:S01]  /*120e0*/  LDL.LU.64 R2, [R1+0x30] ;  /* 0x0000300001027983 */ /* 0x000ea20000300a00 */
[----:B0-----:R-:W-:-:S03]  /*120f0*/  IMAD.MOV.U32 R0, RZ, RZ, R19 ;  /* 0x000000ffff007224 */ /* 0x001fc600078e0013 */
[----:B--2---:R0:W-:Y:S04]  /*12100*/  STL.64 [R1+0x2a60], R2 ;  /* 0x002a600201007387 */ /* 0x0041e80000100a00 */
[----:B0-----:R-:W2:Y:S04]  /*12110*/  LDL.LU.64 R2, [R1+0x198] ;  /* 0x0001980001027983 */ /* 0x001ea80000300a00 */
[----:B------:R-:W2:Y:S04]  /*12120*/  LDL.LU.64 R14, [R1+0x190] ;  /* 0x00019000010e7983 */ /* 0x000ea80000300a00 */
[----:B------:R0:W-:Y:S04]  /*12130*/  STL [R1+0x267c], R0 ;  /* 0x00267c0001007387 */ /* 0x0001e80000100800 */
[----:B------:R1:W-:Y:S01]  /*12140*/  STL [R1+0x2680], R4 ;  /* 0x0026800401007387 */ /* 0x0003e20000100800 */
[----:B0-----:R-:W-:-:S03]  /*12150*/  IMAD.MOV.U32 R0, RZ, RZ, R5 ;  /* 0x000000ffff007224 */ /* 0x001fc600078e0005 */
[----:B-1----:R-:W2:Y:S04]  /*12160*/  LDL.LU.64 R4, [R1+0x28] ;  /* 0x0000280001047983 */ /* 0x002ea80000300a00 */
[----:B------:R0:W-:Y:S04]  /*12170*/  STL [R1+0x2674], R0 ;  /* 0x0026740001007387 */ /* 0x0001e80000100800 */
[----:B------:R-:W-:Y:S04]  /*12180*/  STL [R1+0x2678], R16 ;  /* 0x0026781001007387 */ /* 0x000fe80000100800 */
[----:B------:R-:W2:Y:S01]  /*12190*/  LDL.LU.64 R26, [R1+0x188] ;  /* 0x00018800011a7983 */ /* 0x000ea20000300a00 */
[----:B0-----:R-:W-:-:S03]  /*121a0*/  IMAD.MOV.U32 R0, RZ, RZ, R17 ;  /* 0x000000ffff007224 */ /* 0x001fc600078e0011 */
[----:B------:R-:W-:Y:S04]  /*121b0*/  STL [R1+0x2670], R12 ;  /* 0x0026700c01007387 */ /* 0x000fe80000100800 */
[----:B------:R0:W-:Y:S04]  /*121c0*/  STL [R1+0x266c], R0 ;  /* 0x00266c0001007387 */ /* 0x0001e80000100800 */
[----:B------:R-:W2:Y:S04]  /*121d0*/  LDL.LU.64 R24, [R1+0x20] ;  /* 0x0000200001187983 */ /* 0x000ea80000300a00 */
[----:B------:R-:W2:Y:S01]  /*121e0*/  LDL.LU.64 R22, [R1+0x180] ;  /* 0x0001800001167983 */ /* 0x000ea20000300a00 */
[----:B0-----:R-:W-:-:S05]  /*121f0*/  IMAD.MOV.U32 R0, RZ, RZ, R13 ;  /* 0x000000ffff007224 */ /* 0x001fca00078e000d */
[----:B------:R0:W-:Y:S04]  /*12200*/  STL [R1+0x2664], R0 ;  /* 0x0026640001007387 */ /* 0x0001e80000100800 */
[----:B------:R1:W-:Y:S04]  /*12210*/  STL [R1+0x2668], R8 ;  /* 0x0026680801007387 */ /* 0x0003e80000100800 */
[----:B------:R-:W2:Y:S01]  /*12220*/  LDL.LU.64 R20, [R1+0x18] ;  /* 0x0000180001147983 */ /* 0x000ea20000300a00 */
[----:B0-----:R-:W-:-:S03]  /*12230*/  IMAD.MOV.U32 R0, RZ, RZ, R9 ;  /* 0x000000ffff007224 */ /* 0x001fc600078e0009 */
[----:B-1----:R-:W2:Y:S04]  /*12240*/  LDL.LU.64 R8, [R1+0x178] ;  /* 0x0001780001087983 */ /* 0x002ea80000300a00 */
[----:B------:R0:W-:Y:S04]  /*12250*/  STL [R1+0x265c], R0 ;  /* 0x00265c0001007387 */ /* 0x0001e80000100800 */
[----:B---3--:R-:W-:Y:S04]  /*12260*/  STL [R1+0x2660], R10 ;  /* 0x0026600a01007387 */ /* 0x008fe80000100800 */
[----:B------:R-:W3:Y:S01]  /*12270*/  LDL.LU.64 R18, [R1+0x10] ;  /* 0x0000100001127983 */ /* 0x000ee20000300a00 */
[----:B0-----:R-:W-:-:S05]  /*12280*/  IMAD.MOV.U32 R0, RZ, RZ, R11 ;  /* 0x000000ffff007224 */ /* 0x001fca00078e000b */
[----:B------:R0:W-:Y:S04]  /*12290*/  STL [R1+0x2654], R0 ;  /* 0x0026540001007387 */ /* 0x0001e80000100800 */
[----:B----4-:R-:W-:Y:S04]  /*122a0*/  STL [R1+0x2658], R6 ;  /* 0x0026580601007387 */ /* 0x010fe80000100800 */
[----:B------:R-:W4:Y:S01]  /*122b0*/  LDL.LU.64 R16, [R1+0x170] ;  /* 0x0001700001107983 */ /* 0x000f220000300a00 */
[----:B0-----:R-:W-:-:S03]  /*122c0*/  IMAD.MOV.U32 R0, RZ, RZ, R7 ;  /* 0x000000ffff007224 */ /* 0x001fc600078e0007 */
[----:B------:R-:W3:Y:S04]  /*122d0*/  LDL.LU.64 R12, [R1+0x8] ;  /* 0x00000800010c7983 */ /* 0x000ee80000300a00 */
[----:B------:R0:W-:Y:S04]  /*122e0*/  STL [R1+0x264c], R0 ;  /* 0x00264c0001007387 */ /* 0x0001e80000100800 */
[----:B------:R-:W-:Y:S04]  /*122f0*/  STL [R1+0x2650], R28 ;  /* 0x0026501c01007387 */ /* 0x000fe80000100800 */
[----:B------:R-:W3:Y:S01]  /*12300*/  LDL.LU.64 R10, [R1+0x168] ;  /* 0x00016800010a7983 */ /* 0x000ee20000300a00 */
[----:B0-----:R-:W-:-:S03]  /*12310*/  IMAD.MOV.U32 R0, RZ, RZ, R29 ;  /* 0x000000ffff007224 */ /* 0x001fc600078e001d */
[----:B------:R-:W3:Y:S04]  /*12320*/  LDL.LU.64 R6, [R1] ;  /* 0x0000000001067983 */ /* 0x000ee80000300a00 */
[----:B------:R0:W-:Y:S04]  /*12330*/  STL [R1+0x2644], R0 ;  /* 0x0026440001007387 */ /* 0x0001e80000100800 */
[----:B--2---:R1:W-:Y:S01]  /*12340*/  STL [R1+0x2648], R2 ;  /* 0x0026480201007387 */ /* 0x0043e20000100800 */
[----:B0-----:R-:W-:-:S03]  /*12350*/  IMAD.MOV.U32 R0, RZ, RZ, R3 ;  /* 0x000000ffff007224 */ /* 0x001fc600078e0003 */
[----:B------:R-:W2:Y:S04]  /*12360*/  LDL.LU.64 R28, [R1+0x160] ;  /* 0x00016000011c7983 */ /* 0x000ea80000300a00 */
[----:B-1----:R-:W2:Y:S04]  /*12370*/  LDL.LU.64 R2, [R1+0x2a60] ;  /* 0x002a600001027983 */ /* 0x002ea80000300a00 */
[----:B--2---:R-:W-:Y:S04]  /*12380*/  STL [R1+0x2640], R2 ;  /* 0x0026400201007387 */ /* 0x004fe80000100800 */
[----:B------:R0:W-:Y:S04]  /*12390*/  STL [R1+0x263c], R0 ;  /* 0x00263c0001007387 */ /* 0x0001e80000100800 */
[----:B------:R-:W-:Y:S01]  /*123a0*/  STL [R1+0x2638], R14 ;  /* 0x0026380e01007387 */ /* 0x000fe20000100800 */
[----:B0-----:R-:W-:-:S05]  /*123b0*/  IMAD.MOV.U32 R0, RZ, RZ, R3 ;  /* 0x000000ffff007224 */ /* 0x001fca00078e0003 */
[----:B------:R0:W-:Y:S04]  /*123c0*/  STL [R1+0x2634], R0 ;  /* 0x0026340001007387 */ /* 0x0001e80000100800 */
[----:B------:R-:W2:Y:S01]  /*123d0*/  LDL.LU.64 R2, [R1+0x158] ;  /* 0x0001580001027983 */ /* 0x000ea20000300a00 */
[----:B0-----:R-:W-:-:S03]  /*123e0*/  IMAD.MOV.U32 R0, RZ, RZ, R15 ;  /* 0x000000ffff007224 */ /* 0x001fc600078e000f */
[----:B------:R-:W2:Y:S04]  /*123f0*/  LDL.LU.64 R14, [R1+0x2a58] ;  /* 0x002a5800010e7983 */ /* 0x000ea80000300a00 */
[----:B------:R-:W-:Y:S04]  /*12400*/  STL [R1+0x2630], R4 ;  /* 0x0026300401007387 */ /* 0x000fe80000100800 */
        /* <DEDUP_REMOVED lines=8> */
[----:B------:R0:W-:Y:S02]  /*12490*/  STL [R1+0x261c], R0 ;  /* 0x00261c0001007387 */ /* 0x0001e40000100800 */
[----:B0-----:R-:W-:-:S02]  /*124a0*/  IMAD.MOV.U32 R0, RZ, RZ, R25 ;  /* 0x000000ffff007224 */ /* 0x001fc400078e0019 */
        /* <DEDUP_REMOVED lines=13> */
[----:B------:R0:W-:Y:S04]  /*12580*/  STL [R1+0x25fc], R0 ;  /* 0x0025fc0001007387 */ /* 0x0001e80000100800 */
[----:B---3--:R1:W-:Y:S01]  /*12590*/  STL [R1+0x2600], R18 ;  /* 0x0026001201007387 */ /* 0x0083e20000100800 */
[----:B0-----:R-:W-:-:S03]  /*125a0*/  IMAD.MOV.U32 R0, RZ, RZ, R19 ;  /* 0x000000ffff007224 */ /* 0x001fc600078e0013 */
[----:B-1----:R-:W3:Y:S04]  /*125b0*/  LDL.LU.64 R18, [R1+0x2a30] ;  /* 0x002a300001127983 */ /* 0x002ee80000300a00 */
[----:B----4-:R-:W-:Y:S04]  /*125c0*/  STL [R1+0x25f8], R16 ;  /* 0x0025f81001007387 */ /* 0x010fe80000100800 */
[----:B------:R0:W-:Y:S02]  /*125d0*/  STL [R1+0x25f4], R0 ;  /* 0x0025f40001007387 */ /* 0x0001e40000100800 */
[----:B0-----:R-:W-:-:S02]  /*125e0*/  IMAD.MOV.U32 R0, RZ, RZ, R17 ;  /* 0x000000ffff007224 */ /* 0x001fc400078e0011 */
[----:B------:R-:W4:Y:S04]  /*125f0*/  LDL.LU.64 R16, [R1+0x2a28] ;  /* 0x002a280001107983 */ /* 0x000f280000300a00 */
        /* <DEDUP_REMOVED lines=16> */
[----:B--2---:R-:W-:Y:S04]  /*12700*/  STL [R1+0x25d0], R28 ;  /* 0x0025d01c01007387 */ /* 0x004fe80000100800 */
[----:B------:R0:W-:Y:S04]  /*12710*/  STL [R1+0x25cc], R0 ;  /* 0x0025cc0001007387 */ /* 0x0001e80000100800 */
[----:B------:R1:W-:Y:S01]  /*12720*/  STL [R1+0x25c4], R29 ;  /* 0x0025c41d01007387 */ /* 0x0003e20000100800 */
[----:B0-----:R-:W-:-:S03]  /*12730*/  IMAD.MOV.U32 R0, RZ, RZ, R3 ;  /* 0x000000ffff007224 */ /* 0x001fc600078e0003 */
[----:B-1----:R-:W2:Y:S04]  /*12740*/  LDL.LU.64 R28, [R1+0x130] ;  /* 0x00013000011c7983 */ /* 0x002ea80000300a00 */
[----:B------:R0:W-:Y:S04]  /*12750*/  STL [R1+0x25c8], R2 ;  /* 0x0025c80201007387 */ /* 0x0001e80000100800 */
[----:B0-----:R-:W2:Y:S04]  /*12760*/  LDL.LU.64 R2, [R1+0x2a00] ;  /* 0x002a000001027983 */ /* 0x001ea80000300a00 */
        /* <DEDUP_REMOVED lines=8> */
[----:B------:R-:W-:Y:S04]  /*127f0*/  STL [R1+0x25ac], R0 ;  /* 0x0025ac0001007387 */ /* 0x000fe80000100800 */
[----:B------:R0:W-:Y:S04]  /*12800*/  STL [R1+0x25a4], R5 ;  /* 0x0025a40501007387 */ /* 0x0001e80000100800 */
[----:B0-----:R-:W2:Y:S02]  /*12810*/  LDL.LU.64 R4, [R1+0x148] ;  /* 0x0001480001047983 */ /* 0x001ea40000300a00 */
[----:B--2---:R-:W-:-:S02]  /*12820*/  IMAD.MOV.U32 R0, RZ, RZ, R5 ;  /* 0x000000ffff007224 */ /* 0x004fc400078e0005 */
[----:B------:R-:W-:Y:S04]  /*12830*/  STL [R1+0x25a8], R4 ;  /* 0x0025a80401007387 */ /* 0x000fe80000100800 */
[----:B------:R-:W-:Y:S04]  /*12840*/  STL [R1+0x25a0], R6 ;  /* 0x0025a00601007387 */ /* 0x000fe80000100800 */
[----:B------:R0:W-:Y:S04]  /*12850*/  STL [R1+0x259c], R0 ;  /* 0x00259c0001007387 */ /* 0x0001e80000100800 */
[----:B------:R1:W-:Y:S01]  /*12860*/  STL [R1+0x2594], R7 ;  /* 0x0025940701007387 */ /* 0x0003e20000100800 */
[----:B0-----:R-:W-:-:S03]  /*12870*/  IMAD.MOV.U32 R0, RZ, RZ, R9 ;  /* 0x000000ffff007224 */ /* 0x001fc600078e0009 */
[----:B-1----:R-:W2:Y:S04]  /*12880*/  LDL.LU.64 R6, [R1+0x118] ;  /* 0x0001180001067983 */ /* 0x002ea80000300a00 */
[----:B------:R-:W2:Y:S04]  /*12890*/  LDL.LU.64 R4, [R1+0x110] ;  /* 0x0001100001047983 */ /* 0x000ea80000300a00 */
        /* <DEDUP_REMOVED lines=9> */
[----:B------:R-:W-:Y:S04]  /*12930*/  STL [R1+0x257c], R0 ;  /* 0x00257c0001007387 */ /* 0x000fe80000100800 */
[----:B------:R-:W-:Y:S04]  /*12940*/  STL [R1+0x2580], R10 ;  /* 0x0025800a01007387 */ /* 0x000fe80000100800 */
[----:B------:R0:W-:Y:S04]  /*12950*/  STL [R1+0x2574], R11 ;  /* 0x0025740b01007387 */ /* 0x0001e80000100800 */
[----:B0-----:R-:W2:Y:S01]  /*12960*/  LDL.LU.64 R10, [R1+0x128] ;  /* 0x00012800010a7983 */ /* 0x001ea20000300a00 */
[----:B------:R-:W-:-:S03]  /*12970*/  IMAD.MOV.U32 R0, RZ, RZ, R29 ;  /* 0x000000ffff007224 */ /* 0x000fc600078e001d */
[----:B------:R0:W-:Y:S04]  /*12980*/  STL [R1+0x2578], R28 ;  /* 0x0025781c01007387 */ /* 0x0001e80000100800 */
[----:B------:R-:W-:Y:S04]  /*12990*/  STL [R1+0x2570], R12 ;  /* 0x0025700c01007387 */ /* 0x000fe80000100800 */
[----:B------:R2:W-:Y:S04]  /*129a0*/  STL [R1+0x256c], R0 ;  /* 0x00256c0001007387 */ /* 0x0005e80000100800 */
[----:B0-----:R-:W3:Y:S04]  /*129b0*/  LDL.LU.64 R28, [R1+0x2f8] ;  /* 0x0002f800011c7983 */ /* 0x001ee80000300a00 */
[----:B------:R0:W-:Y:S01]  /*129c0*/  STL [R1+0x2564], R13 ;  /* 0x0025640d01007387 */ /* 0x0001e20000100800 */
[----:B--2---:R-:W-:-:S03]  /*129d0*/  IMAD.MOV.U32 R0, RZ, RZ, R11 ;  /* 0x000000ffff007224 */ /* 0x004fc600078e000b */
[----:B------:R-:W-:Y:S04]  /*129e0*/  STL [R1+0x2568], R10 ;  /* 0x0025680a01007387 */ /* 0x000fe80000100800 */
[----:B----4-:R-:W-:Y:S04]  /*129f0*/  STL [R1+0x2560], R16 ;  /* 0x0025601001007387 */ /* 0x010fe80000100800 */
[----:B------:R1:W-:Y:S04]  /*12a00*/  STL [R1+0x255c], R0 ;  /* 0x00255c0001007387 */ /* 0x0003e80000100800 */
[----:B------:R-:W-:Y:S04]  /*12a10*/  STL [R1+0x2554], R17 ;  /* 0x0025541101007387 */ /* 0x000fe80000100800 */
[----:B0-----:R-:W2:Y:S01]  /*12a20*/  LDL.LU.64 R12, [R1+0x310] ;  /* 0x00031000010c7983 */ /* 0x001ea20000300a00 */
[----:B-1----:R-:W-:-:S03]  /*12a30*/  IMAD.MOV.U32 R0, RZ, RZ, R9 ;  /* 0x000000ffff007224 */ /* 0x002fc600078e0009 */
[----:B------:R-:W-:Y:S04]  /*12a40*/  STL [R1+0x2558], R8 ;  /* 0x0025580801007387 */ /* 0x000fe80000100800 */
[----:B---3--:R-:W-:Y:S04]  /*12a50*/  STL [R1+0x2550], R18 ;  /* 0x0025501201007387 */ /* 0x008fe80000100800 */
[----:B------:R0:W-:Y:S04]  /*12a60*/  STL [R1+0x254c], R0 ;  /* 0x00254c0001007387 */ /* 0x0001e80000100800 */
[----:B------:R-:W-:Y:S01]  /*12a70*/  STL [R1+0x2544], R19 ;  /* 0x0025441301007387 */ /* 0x000fe20000100800 */
[----:B0-----:R-:W-:-:S03]  /*12a80*/  IMAD.MOV.U32 R0, RZ, RZ, R7 ;  /* 0x000000ffff007224 */ /* 0x001fc600078e0007 */
[----:B------:R-:W-:Y:S04]  /*12a90*/  STL [R1+0x2548], R6 ;  /* 0x0025480601007387 */ /* 0x000fe80000100800 */
[----:B------:R-:W3:Y:S04]  /*12aa0*/  LDL.LU.64 R10, [R1+0x2e8] ;  /* 0x0002e800010a7983 */ /* 0x000ee80000300a00 */
[----:B------:R0:W-:Y:S04]  /*12ab0*/  STL [R1+0x253c], R0 ;  /* 0x00253c0001007387 */ /* 0x0001e80000100800 */
[----:B------:R-:W-:Y:S04]  /*12ac0*/  STL [R1+0x2540], R20 ;  /* 0x0025401401007387 */ /* 0x000fe80000100800 */
[----:B------:R1:W-:Y:S01]  /*12ad0*/  STL [R1+0x2534], R21 ;  /* 0x0025341501007387 */ /* 0x0003e20000100800 */
[----:B0-----:R-:W-:-:S03]  /*12ae0*/  IMAD.MOV.U32 R0, RZ, RZ, R5 ;  /* 0x000000ffff007224 */ /* 0x001fc600078e0005 */
[----:B-1----:R-:W4:Y:S04]  /*12af0*/  LDL.LU.64 R20, [R1+0x320] ;  /* 0x0003200001147983 */ /* 0x002f280000300a00 */
[----:B------:R-:W3:Y:S04]  /*12b00*/  LDL.LU.64 R8, [R1+0x338] ;  /* 0x0003380001087983 */ /* 0x000ee80000300a00 */
[----:B------:R-:W-:Y:S04]  /*12b10*/  STL [R1+0x2538], R4 ;  /* 0x0025380401007387 */ /* 0x000fe80000100800 */
[----:B------:R-:W3:Y:S04]  /*12b20*/  LDL.LU.64 R6, [R1+0x2f0] ;  /* 0x0002f00001067983 */ /* 0x000ee80000300a00 */
[----:B------:R-:W-:Y:S04]  /*12b30*/  STL [R1+0x252c], R0 ;  /* 0x00252c0001007387 */ /* 0x000fe80000100800 */
[----:B------:R-:W-:Y:S04]  /*12b40*/  STL [R1+0x2530], R22 ;  /* 0x0025301601007387 */ /* 0x000fe80000100800 */
[----:B------:R0:W-:Y:S04]  /*12b50*/  STL [R1+0x2524], R23 ;  /* 0x0025241701007387 */ /* 0x0001e80000100800 */
[----:B0-----:R-:W3:Y:S04]  /*12b60*/  LDL.LU.64 R22, [R1+0x2e0] ;  /* 0x0002e00001167983 */ /* 0x001ee80000300a00 */
[----:B------:R-:W4:Y:S01]  /*12b70*/  LDL.LU.64 R4, [R1+0x350] ;  /* 0x0003500001047983 */ /* 0x000f220000300a00 */
[----:B------:R-:W-:-:S03]  /*12b80*/  IMAD.MOV.U32 R0, RZ, RZ, R3 ;  /* 0x000000ffff007224 */ /* 0x000fc600078e0003 */
[----:B------:R0:W-:Y:S04]  /*12b90*/  STL [R1+0x2528], R2 ;  /* 0x0025280201007387 */ /* 0x0001e80000100800 */
[----:B0-----:R-:W4:Y:S04]  /*12ba0*/  LDL.LU.64 R2, [R1+0x300] ;  /* 0x0003000001027983 */ /* 0x001f280000300a00 */
[----:B------:R0:W-:Y:S04]  /*12bb0*/  STL [R1+0x251c], R0 ;  /* 0x00251c0001007387 */ /* 0x0001e80000100800 */
[----:B------:R-:W-:Y:S04]  /*12bc0*/  STL [R1+0x2520], R24 ;  /* 0x0025201801007387 */ /* 0x000fe80000100800 */
[----:B------:R-:W-:Y:S04]  /*12bd0*/  STL [R1+0x250c], R25 ;  /* 0x00250c1901007387 */ /* 0x000fe80000100800 */
[----:B------:R-:W4:Y:S01]  /*12be0*/  LDL.LU.64 R18, [R1+0x368] ;  /* 0x0003680001127983 */ /* 0x000f220000300a00 */
[----:B0-----:R-:W-:-:S03]  /*12bf0*/  IMAD.MOV.U32 R0, RZ, RZ, R29 ;  /* 0x000000ffff007224 */ /* 0x001fc600078e001d */
[----:B------:R0:W-:Y:S04]  /*12c00*/  STL [R1+0x2514], R28 ;  /* 0x0025141c01007387 */ /* 0x0001e80000100800 */
[----:B0-----:R-:W4:Y:S04]  /*12c10*/  LDL.LU.64 R28, [R1+0x308] ;  /* 0x00030800011c7983 */ /* 0x001f280000300a00 */
[----:B------:R0:W-:Y:S04]  /*12c20*/  STL [R1+0x2510], R0 ;  /* 0x0025100001007387 */ /* 0x0001e80000100800 */
[----:B------:R-:W-:Y:S04]  /*12c30*/  STL [R1+0x2518], R26 ;  /* 0x0025181a01007387 */ /* 0x000fe80000100800 */
[----:B------:R-:W-:Y:S04]  /*12c40*/  STL [R1+0x1008], R27 ;  /* 0x0010081b01007387 */ /* 0x000fe80000100800 */
[----:B------:R-:W4:Y:S04]  /*12c50*/  LDL.LU.64 R16, [R1+0x378] ;  /* 0x0003780001107983 */ /* 0x000f280000300a00 */
        /* <DEDUP_REMOVED lines=395> */
[----:B------:R2:W-:Y:S02]  /*14510*/  STL [R1+0x131c], R0 ;  /* 0x00131c0001007387 */ /* 0x0005e40000100800 */
[----:B--2---:R-:W-:Y:S02]  /*14520*/  IMAD.MOV.U32 R0, RZ, RZ, R13 ;  /* 0x000000ffff007224 */ /* 0x004fe400078e000d */
[----:B------:R0:W-:Y:S04]  /*14530*/  STL [R1+0x1328], R12 ;  /* 0x0013280c01007387 */ /* 0x0001e80000100800 */
[----:B0-----:R-:W2:Y:S04]  /*14540*/  LDL.LU.64 R12, [R1+0x6b8] ;  /* 0x0006b800010c7983 */ /* 0x001ea80000300a00 */
[----:B------:R3:W-:Y:S02]  /*14550*/  STL [R1+0x1324], R0 ;  /* 0x0013240001007387 */ /* 0x0007e40000100800 */
[----:B---3--:R-:W-:-:S02]  /*14560*/  IMAD.MOV.U32 R0, RZ, RZ, R23 ;  /* 0x000000ffff007224 */ /* 0x008fc400078e0017 */
[----:B------:R0:W-:Y:S04]  /*14570*/  STL [R1+0x1330], R22 ;  /* 0x0013301601007387 */ /* 0x0001e80000100800 */
[----:B0-----:R-:W3:Y:S04]  /*14580*/  LDL.LU.64 R22, [R1+0x2d0] ;  /* 0x0002d00001167983 */ /* 0x001ee80000300a00 */
[----:B------:R0:W-:Y:S04]  /*14590*/  STL [R1+0x132c], R0 ;  /* 0x00132c0001007387 */ /* 0x0001e80000100800 */
[----:B----4-:R-:W-:Y:S04]  /*145a0*/  STL [R1+0x1338], R20 ;  /* 0x0013381401007387 */ /* 0x010fe80000100800 */
        /* <DEDUP_REMOVED lines=21> */
[----:B0-----:R-:W-:-:S05]  /*14700*/  IMAD.MOV.U32 R0, RZ, RZ, R3 ;  /* 0x000000ffff007224 */ /* 0x001fca00078e0003 */
[----:B------:R0:W-:Y:S04]  /*14710*/  STL [R1+0x135c], R0 ;  /* 0x00135c0001007387 */ /* 0x0001e80000100800 */
[----:B------:R-:W-:Y:S04]  /*14720*/  STL [R1+0x1368], R18 ;  /* 0x0013681201007387 */ /* 0x000fe80000100800 */
[----:B-1----:R-:W4:Y:S01]  /*14730*/  LDL.LU.64 R2, [R1+0x6d8] ;  /* 0x0006d80001027983 */ /* 0x002f220000300a00 */
[----:B0-----:R-:W-:-:S03]  /*14740*/  IMAD.MOV.U32 R0, RZ, RZ, R19 ;  /* 0x000000ffff007224 */ /* 0x001fc600078e0013 */
[----:B------:R-:W-:Y:S04]  /*14750*/  STL [R1+0x1370], R28 ;  /* 0x0013701c01007387 */ /* 0x000fe80000100800 */
[----:B------:R0:W-:Y:S02]  /*14760*/  STL [R1+0x1364], R0 ;  /* 0x0013640001007387 */ /* 0x0001e40000100800 */
[----:B0-----:R-:W-:Y:S02]  /*14770*/  IMAD.MOV.U32 R0, RZ, RZ, R29 ;  /* 0x000000ffff007224 */ /* 0x001fe400078e001d */
[----:B------:R-:W4:Y:S04]  /*14780*/  LDL.LU.64 R28, [R1+0x2c0] ;  /* 0x0002c000011c7983 */ /* 0x000f280000300a00 */
[----:B------:R0:W-:Y:S04]  /*14790*/  STL [R1+0x136c], R0 ;  /* 0x00136c0001007387 */ /* 0x0001e80000100800 */
[----:B------:R-:W-:Y:S04]  /*147a0*/  STL [R1+0x1378], R16 ;  /* 0x0013781001007387 */ /* 0x000fe80000100800 */
[----:B------:R-:W4:Y:S01]  /*147b0*/  LDL.LU.64 R18, [R1+0x6e0] ;  /* 0x0006e00001127983 */ /* 0x000f220000300a00 */
[----:B0-----:R-:W-:-:S05]  /*147c0*/  IMAD.MOV.U32 R0, RZ, RZ, R17 ;  /* 0x000000ffff007224 */ /* 0x001fca00078e0011 */
[----:B------:R2:W-:Y:S02]  /*147d0*/  STL [R1+0x1374], R0 ;  /* 0x0013740001007387 */ /* 0x0005e40000100800 */
[----:B--2---:R-:W-:Y:S02]  /*147e0*/  IMAD.MOV.U32 R0, RZ, RZ, R13 ;  /* 0x000000ffff007224 */ /* 0x004fe400078e000d */
[----:B------:R-:W-:Y:S04]  /*147f0*/  STL [R1+0x1380], R12 ;  /* 0x0013800c01007387 */ /* 0x000fe80000100800 */
[----:B------:R-:W2:Y:S04]  /*14800*/  LDL.LU.64 R16, [R1+0x5b8] ;  /* 0x0005b80001107983 */ /* 0x000ea80000300a00 */
        /* <DEDUP_REMOVED lines=43> */
[----:B---3--:R-:W-:Y:S04]  /*14ac0*/  STL [R1+0x13e0], R12 ;  /* 0x0013e00c01007387 */ /* 0x008fe80000100800 */
[----:B------:R1:W-:Y:S04]  /*14ad0*/  STL [R1+0x13d4], R0 ;  /* 0x0013d40001007387 */ /* 0x0003e80000100800 */
[----:B0-----:R-:W2:Y:S01]  /*14ae0*/  LDL.LU.64 R16, [R1+0x710] ;  /* 0x0007100001107983 */ /* 0x001ea20000300a00 */
[----:B-1----:R-:W-:-:S03]  /*14af0*/  IMAD.MOV.U32 R0, RZ, RZ, R13 ;  /* 0x000000ffff007224 */ /* 0x002fc600078e000d */
[----:B----4-:R-:W-:Y:S04]  /*14b00*/  STL [R1+0x13e8], R22 ;  /* 0x0013e81601007387 */ /* 0x010fe80000100800 */
[----:B------:R0:W-:Y:S04]  /*14b10*/  STL [R1+0x13dc], R0 ;  /* 0x0013dc0001007387 */ /* 0x0001e80000100800 */
[----:B------:R-:W3:Y:S04]  /*14b20*/  LDL.LU.64 R12, [R1+0x5f0] ;  /* 0x0005f000010c7983 */ /* 0x000ee80000300a00 */
        /* <DEDUP_REMOVED lines=36> */
[----:B--2---:R-:W-:Y:S02]  /*14d70*/  IMAD.MOV.U32 R0, RZ, RZ, R17 ;  /* 0x000000ffff007224 */ /* 0x004fe400078e0011 */
[----:B------:R0:W-:Y:S04]  /*14d80*/  STL [R1+0x1430], R16 ;  /* 0x0014301001007387 */ /* 0x0001e80000100800 */
[----:B0-----:R-:W2:Y:S04]  /*14d90*/  LDL.LU.64 R16, [R1+0x740] ;  /* 0x0007400001107983 */ /* 0x001ea80000300a00 */
[----:B------:R0:W-:Y:S04]  /*14da0*/  STL [R1+0x142c], R0 ;  /* 0x00142c0001007387 */ /* 0x0001e80000100800 */
[----:B---3--:R1:W-:Y:S01]  /*14db0*/  STL [R1+0x1438], R12 ;  /* 0x0014380c01007387 */ /* 0x0083e20000100800 */
[----:B0-----:R-:W-:-:S03]  /*14dc0*/  IMAD.MOV.U32 R0, RZ, RZ, R13 ;  /* 0x000000ffff007224 */ /* 0x001fc600078e000d */
[----:B----4-:R-:W-:Y:S04]  /*14dd0*/  STL [R1+0x1440], R24 ;  /* 0x0014401801007387 */ /* 0x010fe80000100800 */
[----:B------:R0:W-:Y:S04]  /*14de0*/  STL [R1+0x1434], R0 ;  /* 0x0014340001007387 */ /* 0x0001e80000100800 */
[----:B-1----:R-:W3:Y:S01]  /*14df0*/  LDL.LU.64 R12, [R1+0x630] ;  /* 0x00063000010c7983 */ /* 0x002ee20000300a00 */
        /* <DEDUP_REMOVED lines=14> */
[----:B------:R-:W-:Y:S01]  /*14ee0*/  STL [R1+0x1468], R4 ;  /* 0x0014680401007387 */ /* 0x000fe20000100800 */
[----:B0-----:R-:W-:-:S05]  /*14ef0*/  IMAD.MOV.U32 R0, RZ, RZ, R7 ;  /* 0x000000ffff007224 */ /* 0x001fca00078e0007 */
[----:B------:R0:W-:Y:S04]  /*14f00*/  STL [R1+0x145c], R0 ;  /* 0x00145c0001007387 */ /* 0x0001e80000100800 */
[----:B------:R-:W4:Y:S04]  /*14f10*/  LDL.LU.64 R26, [R1+0x750] ;  /* 0x00075000011a7983 */ /* 0x000f280000300a00 */
[----:B------:R-:W4:Y:S01]  /*14f20*/  LDL.LU.64 R6, [R1+0x640] ;  /* 0x0006400001067983 */ /* 0x000f220000300a00 */
[----:B0-----:R-:W-:-:S05]  /*14f30*/  IMAD.MOV.U32 R0, RZ, RZ, R5 ;  /* 0x000000ffff007224 */ /* 0x001fca00078e0005 */
[----:B------:R0:W-:Y:S04]  /*14f40*/  STL [R1+0x1464], R0 ;  /* 0x0014640001007387 */ /* 0x0001e80000100800 */
[----:B------:R-:W-:Y:S04]  /*14f50*/  STL [R1+0x1470], R20 ;  /* 0x0014701401007387 */ /* 0x000fe80000100800 */
        /* <DEDUP_REMOVED lines=13> */
[----:B--2---:R-:W-:Y:S04]  /*15030*/  STL [R1+0x1490], R16 ;  /* 0x0014901001007387 */ /* 0x004fe80000100800 */
[----:B------:R0:W-:Y:S04]  /*15040*/  STL [R1+0x1484], R0 ;  /* 0x0014840001007387 */ /* 0x0001e80000100800 */
[----:B------:R-:W2:Y:S04]  /*15050*/  LDL.LU.64 R24, [R1+0x658] ;  /* 0x0006580001187983 */ /* 0x000ea80000300a00 */
[----:B------:R-:W2:Y:S01]  /*15060*/  LDL.LU.64 R22, [R1+0x768] ;  /* 0x0007680001167983 */ /* 0x000ea20000300a00 */
[----:B0-----:R-:W-:-:S05]  /*15070*/  IMAD.MOV.U32 R0, RZ, RZ, R17 ;  /* 0x000000ffff007224 */ /* 0x001fca00078e0011 */
[----:B------:R0:W-:Y:S04]  /*15080*/  STL [R1+0x148c], R0 ;  /* 0x00148c0001007387 */ /* 0x0001e80000100800 */
[----:B---3--:R-:W-:Y:S04]  /*15090*/  STL [R1+0x1498], R12 ;  /* 0x0014980c01007387 */ /* 0x008fe80000100800 */
[----:B------:R-:W3:Y:S01]  /*150a0*/  LDL.LU.64 R20, [R1+0x278] ;  /* 0x0002780001147983 */ /* 0x000ee20000300a00 */
[----:B0-----:R-:W-:-:S03]  /*150b0*/  IMAD.MOV.U32 R0, RZ, RZ, R13 ;  /* 0x000000ffff007224 */ /* 0x001fc600078e000d */
[----:B------:R-:W3:Y:S04]  /*150c0*/  LDL.LU.64 R18, [R1+0x770] ;  /* 0x0007700001127983 */ /* 0x000ee80000300a00 */
[----:B------:R0:W-:Y:S04]  /*150d0*/  STL [R1+0x1494], R0 ;  /* 0x0014940001007387 */ /* 0x0001e80000100800 */
[----:B----4-:R1:W-:Y:S01]  /*150e0*/  STL [R1+0x14a0], R10 ;  /* 0x0014a00a01007387 */ /* 0x0103e20000100800 */
[----:B0-----:R-:W-:-:S03]  /*150f0*/  IMAD.MOV.U32 R0, RZ, RZ, R11 ;  /* 0x000000ffff007224 */ /* 0x001fc600078e000b */
[----:B------:R-:W4:Y:S04]  /*15100*/  LDL.LU.64 R16, [R1+0x668] ;  /* 0x0006680001107983 */ /* 0x000f280000300a00 */
[----:B------:R-:W4:Y:S04]  /*15110*/  LDL.LU.64 R12, [R1+0x778] ;  /* 0x00077800010c7983 */ /* 0x000f280000300a00 */
[----:B------:R0:W-:Y:S04]  /*15120*/  STL [R1+0x149c], R0 ;  /* 0x00149c0001007387 */ /* 0x0001e80000100800 */
[----:B------:R-:W-:Y:S04]  /*15130*/  STL [R1+0x14a8], R8 ;  /* 0x0014a80801007387 */ /* 0x000fe80000100800 */
[----:B-1----:R-:W4:Y:S04]  /*15140*/  LDL.LU.64 R10, [R1+0x270] ;  /* 0x00027000010a7983 */ /* 0x002f280000300a00 */
[----:B0-----:R-:W4:Y:S04]  /*15150*/  LDL.LU R0, [R1+0x790] ;  /* 0x0007900001007983 */ /* 0x001f280000300800 */
[----:B------:R0:W-:Y:S04]  /*15160*/  STL [R1+0x14a4], R9 ;  /* 0x0014a40901007387 */ /* 0x0001e80000100800 */
[----:B0-----:R-:W4:Y:S04]  /*15170*/  LDL.LU.64 R8, [R1+0x780] ;  /* 0x0007800001087983 */ /* 0x001f280000300a00 */
[----:B------:R0:W-:Y:S04]  /*15180*/  STL [R1+0x14b0], R26 ;  /* 0x0014b01a01007387 */ /* 0x0001e80000100800 */
[----:B------:R1:W-:Y:S01]  /*15190*/  STL [R1+0x14b8], R6 ;  /* 0x0014b80601007387 */ /* 0x0003e20000100800 */
[----:B0-----:R-:W-:-:S02]  /*151a0*/  IMAD.MOV.U32 R26, RZ, RZ, R27 ;  /* 0x000000ffff1a7224 */ /* 0x001fc400078e001b */
[----:B-1----:R-:W-:-:S03]  /*151b0*/  IMAD.MOV.U32 R6, RZ, RZ, R7 ;  /* 0x000000ffff067224 */ /* 0x002fc600078e0007 */
[----:B------:R-:W-:Y:S04]  /*151c0*/  STL [R1+0x14ac], R26 ;  /* 0x0014ac1a01007387 */ /* 0x000fe80000100800 */
[----:B------:R0:W-:Y:S04]  /*151d0*/  STL [R1+0x14c0], R4 ;  /* 0x0014c00401007387 */ /* 0x0001e80000100800 */
[----:B------:R1:W-:Y:S01]  /*151e0*/  STL [R1+0x14b4], R6 ;  /* 0x0014b40601007387 */ /* 0x0003e20000100800 */
[----:B0-----:R-:W-:-:S03]  /*151f0*/  IMAD.MOV.U32 R4, RZ, RZ, R5 ;  /* 0x000000ffff047224 */ /* 0x001fc600078e0005 */
[----:B-1----:R-:W4:Y:S04]  /*15200*/  LDL.LU.64 R6, [R1+0x788] ;  /* 0x0007880001067983 */ /* 0x002f280000300a00 */
[----:B------:R-:W4:Y:S04]  /*15210*/  LDL.LU R5, [R1+0x794] ;  /* 0x0007940001057983 */ /* 0x000f280000300800 */
[----:B------:R0:W-:Y:S02]  /*15220*/  STL [R1+0x14bc], R4 ;  /* 0x0014bc0401007387 */ /* 0x0001e40000100800 */
[----:B0-----:R-:W-:-:S02]  /*15230*/  IMAD.MOV.U32 R4, RZ, RZ, R3 ;  /* 0x000000ffff047224 */ /* 0x001fc400078e0003 */
[----:B------:R0:W-:Y:S04]  /*15240*/  STL [R1+0x14c8], R2 ;  /* 0x0014c80201007387 */ /* 0x0001e80000100800 */
[----:B0-----:R-:W4:Y:S04]  /*15250*/  LDL.LU R2, [R1+0x79c] ;  /* 0x00079c0001027983 */ /* 0x001f280000300800 */
[----:B------:R-:W4:Y:S04]  /*15260*/  LDL.LU R3, [R1+0x798] ;  /* 0x0007980001037983 */ /* 0x000f280000300800 */
[----:B------:R0:W-:Y:S04]  /*15270*/  STL [R1+0x14c4], R4 ;  /* 0x0014c40401007387 */ /* 0x0001e80000100800 */
[----:B------:R1:W-:Y:S01]  /*15280*/  STL [R1+0x14d0], R28 ;  /* 0x0014d01c01007387 */ /* 0x0003e20000100800 */
[----:B0-----:R-:W-:-:S03]  /*15290*/  IMAD.MOV.U32 R4, RZ, RZ, R29 ;  /* 0x000000ffff047224 */ /* 0x001fc600078e001d */
[----:B-1----:R-:W4:Y:S04]  /*152a0*/  LDL.LU.64 R28, [R1+0x698] ;  /* 0x00069800011c7983 */ /* 0x002f280000300a00 */
[----:B------:R2:W-:Y:S02]  /*152b0*/  STL [R1+0x14cc], R4 ;  /* 0x0014cc0401007387 */ /* 0x0005e40000100800 */
[----:B--2---:R-:W-:Y:S02]  /*152c0*/  IMAD.MOV.U32 R4, RZ, RZ, R25 ;  /* 0x000000ffff047224 */ /* 0x004fe400078e0019 */
[----:B------:R-:W-:Y:S04]  /*152d0*/  STL [R1+0x14d8], R24 ;  /* 0x0014d81801007387 */ /* 0x000fe80000100800 */
[----:B------:R-:W-:Y:S04]  /*152e0*/  STL [R1+0x14e0], R22 ;  /* 0x0014e01601007387 */ /* 0x000fe80000100800 */
[----:B------:R0:W-:Y:S02]  /*152f0*/  STL [R1+0x14d4], R4 ;  /* 0x0014d40401007387 */ /* 0x0001e40000100800 */
[----:B0-----:R-:W-:-:S02]  /*15300*/  IMAD.MOV.U32 R4, RZ, RZ, R23 ;  /* 0x000000ffff047224 */ /* 0x001fc400078e0017 */
[----:B---3--:R-:W-:Y:S04]  /*15310*/  STL [R1+0x14e8], R20 ;  /* 0x0014e81401007387 */ /* 0x008fe80000100800 */
[----:B------:R0:W-:Y:S04]  /*15320*/  STL [R1+0x14dc], R4 ;  /* 0x0014dc0401007387 */ /* 0x0001e80000100800 */
[----:B------:R-:W-:Y:S01]  /*15330*/  STL [R1+0x14f0], R18 ;  /* 0x0014f01201007387 */ /* 0x000fe20000100800 */
[----:B0-----:R-:W-:-:S05]  /*15340*/  IMAD.MOV.U32 R4, RZ, RZ, R21 ;  /* 0x000000ffff047224 */ /* 0x001fca00078e0015 */
[----:B------:R0:W-:Y:S02]  /*15350*/  STL [R1+0x14e4], R4 ;  /* 0x0014e40401007387 */ /* 0x0001e40000100800 */
[----:B0-----:R-:W-:Y:S02]  /*15360*/  IMAD.MOV.U32 R4, RZ, RZ, R19 ;  /* 0x000000ffff047224 */ /* 0x001fe400078e0013 */
[----:B----4-:R-:W-:Y:S04]  /*15370*/  STL [R1+0x14f8], R16 ;  /* 0x0014f81001007387 */ /* 0x010fe80000100800 */
[----:B------:R0:W-:Y:S04]  /*15380*/  STL [R1+0x14ec], R4 ;  /* 0x0014ec0401007387 */ /* 0x0001e80000100800 */
[----:B------:R-:W-:Y:S01]  /*15390*/  STL [R1+0x1500], R12 ;  /* 0x0015000c01007387 */ /* 0x000fe20000100800 */
[----:B0-----:R-:W-:-:S05]  /*153a0*/  IMAD.MOV.U32 R4, RZ, RZ, R17 ;  /* 0x000000ffff047224 */ /* 0x001fca00078e0011 */
[----:B------:R0:W-:Y:S04]  /*153b0*/  STL [R1+0x14f4], R4 ;  /* 0x0014f40401007387 */ /* 0x0001e80000100800 */
[----:B------:R-:W-:Y:S01]  /*153c0*/  STL [R1+0x1508], R10 ;  /* 0x0015080a01007387 */ /* 0x000fe20000100800 */
[----:B0-----:R-:W-:-:S05]  /*153d0*/  IMAD.MOV.U32 R4, RZ, RZ, R13 ;  /* 0x000000ffff047224 */ /* 0x001fca00078e000d */
[----:B------:R0:W-:Y:S01]  /*153e0*/  STL [R1+0x14fc], R4 ;  /* 0x0014fc0401007387 */ /* 0x0001e20000100800 */
[----:B------:R-:W-:Y:S02]  /*153f0*/  IMAD R0, R0, c[0x0][0x184], RZ ;  /* 0x0000610000007a24 */ /* 0x000fe400078e02ff */
[----:B0-----:R-:W-:-:S03]  /*15400*/  IMAD.MOV.U32 R4, RZ, RZ, R11 ;  /* 0x000000ffff047224 */ /* 0x001fc600078e000b */
[----:B------:R-:W-:Y:S02]  /*15410*/  LEA R18, P0, R0, c[0x0][0x160], 0x1 ;  /* 0x0000580000127a11 */ /* 0x000fe400078008ff */
[----:B------:R0:W-:Y:S01]  /*15420*/  STL [R1+0x1504], R4 ;  /* 0x0015040401007387 */ /* 0x0001e20000100800 */
[----:B------:R-:W-:-:S03]  /*15430*/  IMAD.MOV.U32 R10, RZ, RZ, c[0x0][0x188] ;  /* 0x00006200ff0a7624 */ /* 0x000fc600078e00ff */
[----:B------:R-:W-:Y:S01]  /*15440*/  STL [R1+0x1510], R8 ;  /* 0x0015100801007387 */ /* 0x000fe20000100800 */
[----:B0-----:R-:W-:-:S03]  /*15450*/  IMAD.MOV.U32 R4, RZ, RZ, R9 ;  /* 0x000000ffff047224 */ /* 0x001fc600078e0009 */
[----:B------:R-:W-:Y:S01]  /*15460*/  STL [R1+0x1518], R14 ;  /* 0x0015180e01007387 */ /* 0x000fe20000100800 */
[----:B------:R-:W-:-:S03]  /*15470*/  LEA.HI.X.SX32 R19, R0, c[0x0][0x164], 0x1, P0 ;  /* 0x0000590000137a11 */ /* 0x000fc600000f0eff */
[----:B------:R0:W-:Y:S04]  /*15480*/  STL [R1+0x150c], R4 ;  /* 0x00150c0401007387 */ /* 0x0001e80000100800 */
[----:B------:R-:W-:Y:S01]  /*15490*/  STL [R1+0x1514], R15 ;  /* 0x0015140f01007387 */ /* 0x000fe20000100800 */
[----:B------:R-:W-:-:S03]  /*154a0*/  IMAD R11, R10, 0x7d, RZ ;  /* 0x0000007d0a0b7824 */ /* 0x000fc600078e02ff */
[----:B------:R1:W-:Y:S01]  /*154b0*/  STL [R1+0x1520], R6 ;  /* 0x0015200601007387 */ /* 0x0003e20000100800 */
[----:B0-----:R-:W-:-:S03]  /*154c0*/  IMAD R4, R5, c[0x0][0x184], RZ ;  /* 0x0000610005047a24 */ /* 0x001fc600078e02ff */
[----:B------:R0:W-:Y:S02]  /*154d0*/  STL [R1+0x151c], R7 ;  /* 0x00151c0701007387 */ /* 0x0001e40000100800 */
[----:B------:R-:W-:Y:S01]  /*154e0*/  LEA R16, P2, R4, c[0x0][0x160], 0x1 ;  /* 0x0000580004107a11 */ /* 0x000fe200078408ff */
[----:B-1----:R-:W-:Y:S01]  /*154f0*/  IMAD R6, R10, 0x7f, RZ ;  /* 0x0000007f0a067824 */ /* 0x002fe200078e02ff */
[----:B------:R-:W-:Y:S02]  /*15500*/  STL.64 [R1+0xdc0], R18 ;  /* 0x000dc01201007387 */ /* 0x000fe40000100a00 */
[----:B------:R-:W-:Y:S01]  /*15510*/  LEA.HI.X.SX32 R17, R4, c[0x0][0x164], 0x1, P2 ;  /* 0x0000590004117a11 */ /* 0x000fe200010f0eff */
[----:B------:R-:W-:Y:S02]  /*15520*/  IMAD R5, R2, c[0x0][0x184], RZ ;  /* 0x0000610002057a24 */ /* 0x000fe400078e02ff */
[----:B------:R-:W-:-:S03]  /*15530*/  IMAD R0, R3, c[0x0][0x184], RZ ;  /* 0x0000610003007a24 */ /* 0x000fc600078e02ff */
[C---:B------:R-:W-:Y:S01]  /*15540*/  LEA R12, P0, R5.reuse, c[0x0][0x160], 0x1 ;  /* 0x00005800050c7a11 */ /* 0x040fe200078008ff */
[----:B------:R-:W-:Y:S01]  /*15550*/  IMAD.WIDE R2, R6, 0x2, R18 ;  /* 0x0000000206027825 */ /* 0x000fe200078e0212 */
[C---:B------:R-:W-:Y:S02]  /*15560*/  LEA R14, P1, R0.reuse, c[0x0][0x160], 0x1 ;  /* 0x00005800000e7a11 */ /* 0x040fe400078208ff */
[----:B------:R-:W-:Y:S02]  /*15570*/  LEA.HI.X.SX32 R13, R5, c[0x0][0x164], 0x1, P0 ;  /* 0x00005900050d7a11 */ /* 0x000fe400000f0eff */
[----:B------:R-:W-:Y:S01]  /*15580*/  LEA.HI.X.SX32 R15, R0, c[0x0][0x164], 0x1, P1 ;  /* 0x00005900000f7a11 */ /* 0x000fe200008f0eff */
[----:B------:R-:W-:Y:S02]  /*15590*/  IMAD R0, R10, 0x7e, RZ ;  /* 0x0000007e0a007824 */ /* 0x000fe400078e02ff */
[----:B0-----:R-:W-:Y:S01]  /*155a0*/  IMAD.MOV.U32 R7, RZ, RZ, R29 ;  /* 0x000000ffff077224 */ /* 0x001fe200078e001d */
[----:B------:R-:W-:Y:S04]  /*155b0*/  STL [R1+0x1528], R28 ;  /* 0x0015281c01007387 */ /* 0x000fe80000100800 */
[----:B------:R-:W-:Y:S04]  /*155c0*/  STL [R1+0x1524], R7 ;  /* 0x0015240701007387 */ /* 0x000fe80000100800 */
[----:B------:R-:W-:Y:S01]  /*155d0*/  STL [R1+0x1530], R2 ;  /* 0x0015300201007387 */ /* 0x000fe20000100800 */
[----:B------:R-:W-:-:S03]  /*155e0*/  IMAD.WIDE R4, R6, 0x2, R14 ;  /* 0x0000000206047825 */ /* 0x000fc600078e020e */
[----:B------:R0:W-:Y:S04]  /*155f0*/  STL [R1+0x152c], R3 ;  /* 0x00152c0301007387 */ /* 0x0001e80000100800 */
[----:B------:R-:W-:Y:S01]  /*15600*/  STL.64 [R1+0xdc8], R16 ;  /* 0x000dc81001007387 */ /* 0x000fe20000100a00 */
[----:B0-----:R-:W-:-:S03]  /*15610*/  IMAD.WIDE R2, R6, 0x2, R16 ;  /* 0x0000000206027825 */ /* 0x001fc600078e0210 */
[----:B------:R-:W-:Y:S01]  /*15620*/  STL.64 [R1+0xdd8], R12 ;  /* 0x000dd80c01007387 */ /* 0x000fe20000100a00 */
[----:B------:R-:W-:-:S03]  /*15630*/  IMAD.WIDE R6, R6, 0x2, R12 ;  /* 0x0000000206067825 */ /* 0x000fc600078e020c */
[----:B------:R-:W-:Y:S01]  /*15640*/  STL.64 [R1+0xdd0], R14 ;  /* 0x000dd00e01007387 */ /* 0x000fe20000100a00 */
[----:B------:R-:W-:-:S03]  /*15650*/  IMAD.WIDE R8, R0, 0x2, R18 ;  /* 0x0000000200087825 */ /* 0x000fc600078e0212 */
[----:B------:R-:W-:Y:S04]  /*15660*/  STL [R1+0x1538], R2 ;  /* 0x0015380201007387 */ /* 0x000fe80000100800 */
[----:B------:R0:W-:Y:S04]  /*15670*/  STL [R1+0x1534], R3 ;  /* 0x0015340301007387 */ /* 0x0001e80000100800 */
[----:B------:R-:W-:Y:S04]  /*15680*/  STL [R1+0x1540], R4 ;  /* 0x0015400401007387 */ /* 0x000fe80000100800 */
[----:B------:R1:W-:Y:S01]  /*15690*/  STL [R1+0x153c], R5 ;  /* 0x00153c0501007387 */ /* 0x0003e20000100800 */
[----:B0-----:R-:W-:-:S03]  /*156a0*/  IMAD.WIDE R2, R0, 0x2, R16 ;  /* 0x0000000200027825 */ /* 0x001fc600078e0210 */
[----:B------:R-:W-:Y:S04]  /*156b0*/  STL [R1+0x1548], R6 ;  /* 0x0015480601007387 */ /* 0x000fe80000100800 */
[----:B------:R0:W-:Y:S01]  /*156c0*/  STL [R1+0x1544], R7 ;  /* 0x0015440701007387 */ /* 0x0001e20000100800 */
[----:B-1----:R-:W-:-:S03]  /*156d0*/  IMAD.WIDE R4, R0, 0x2, R14 ;  /* 0x0000000200047825 */ /* 0x002fc600078e020e */
[----:B------:R-:W-:Y:S04]  /*156e0*/  STL [R1+0x1550], R8 ;  /* 0x0015500801007387 */ /* 0x000fe80000100800 */
[----:B------:R1:W-:Y:S01]  /*156f0*/  STL [R1+0x154c], R9 ;  /* 0x00154c0901007387 */ /* 0x0003e20000100800 */
[----:B0-----:R-:W-:-:S03]  /*15700*/  IMAD.WIDE R6, R0, 0x2, R12 ;  /* 0x0000000200067825 */ /* 0x001fc600078e020c */
[----:B------:R-:W-:Y:S04]  /*15710*/  STL [R1+0x1558], R2 ;  /* 0x0015580201007387 */ /* 0x000fe80000100800 */
[----:B------:R0:W-:Y:S01]  /*15720*/  STL [R1+0x1554], R3 ;  /* 0x0015540301007387 */ /* 0x0001e20000100800 */
[----:B-1----:R-:W-:-:S03]  /*15730*/  IMAD.WIDE R8, R11, 0x2, R18 ;  /* 0x000000020b087825 */ /* 0x002fc600078e0212 */
[----:B------:R-:W-:Y:S01]  /*15740*/  STL [R1+0x1560], R4 ;  /* 0x0015600401007387 */ /* 0x000fe20000100800 */
[----:B------:R-:W-:-:S03]  /*15750*/  IMAD R0, R10, 0x7c, RZ ;  /* 0x0000007c0a007824 */ /* 0x000fc600078e02ff */
        /* <DEDUP_REMOVED lines=779> */
[----:B------:R-:W-:-:S03]  /*18810*/  IMAD.SHL.U32 R0, R10, 0x40, RZ ;  /* 0x000000400a007824 */ /* 0x000fc600078e00ff */
        /* <DEDUP_REMOVED lines=810> */
[----:B------:R1:W-:Y:S04]  /*1bac0*/  STL [R1+0x24b0], R8 ;  /* 0x0024b00801007387 */ /* 0x0003e80000100800 */
[----:B------:R-:W-:Y:S01]  /*1bad0*/  STL [R1+0x24ac], R9 ;  /* 0x0024ac0901007387 */ /* 0x000fe20000100800 */
[----:B0-----:R-:W-:-:S03]  /*1bae0*/  IMAD.WIDE R6, R11, 0x2, R12 ;  /* 0x000000020b067825 */ /* 0x001fc600078e020c */
[----:B------:R-:W-:Y:S01]  /*1baf0*/  STL [R1+0x24b8], R2 ;  /* 0x0024b80201007387 */ /* 0x000fe20000100800 */
[----:B-1----:R-:W-:-:S03]  /*1bb00*/  IMAD.SHL.U32 R8, R10, 0x2, RZ ;  /* 0x000000020a087824 */ /* 0x002fc600078e00ff */
        /* <DEDUP_REMOVED lines=10> */
[----:B------:R-:W-:Y:S01]  /*1bbb0*/  STL [R1+0x24d8], R4 ;  /* 0x0024d80401007387 */ /* 0x000fe20000100800 */
[----:B------:R-:W-:-:S03]  /*1bbc0*/  IMAD.WIDE R8, R8, 0x2, R12 ;  /* 0x0000000208087825 */ /* 0x000fc600078e020c */
[----:B------:R0:W-:Y:S01]  /*1bbd0*/  STL [R1+0x24d4], R5 ;  /* 0x0024d40501007387 */ /* 0x0001e20000100800 */
[----:B-1----:R-:W-:-:S03]  /*1bbe0*/  IMAD.WIDE R2, R10, 0x2, R18 ;  /* 0x000000020a027825 */ /* 0x002fc600078e0212 */
[----:B------:R-:W-:Y:S04]  /*1bbf0*/  STL [R1+0x24e0], R6 ;  /* 0x0024e00601007387 */ /* 0x000fe80000100800 */
[----:B------:R1:W-:Y:S01]  /*1bc00*/  STL [R1+0x24dc], R7 ;  /* 0x0024dc0701007387 */ /* 0x0003e20000100800 */
[----:B0-----:R-:W-:-:S03]  /*1bc10*/  IMAD.WIDE R4, R10, 0x2, R16 ;  /* 0x000000020a047825 */ /* 0x001fc600078e0210 */
[----:B------:R-:W-:Y:S04]  /*1bc20*/  STL [R1+0x24e8], R8 ;  /* 0x0024e80801007387 */ /* 0x000fe80000100800 */
[----:B------:R-:W-:Y:S01]  /*1bc30*/  STL [R1+0x24e4], R9 ;  /* 0x0024e40901007387 */ /* 0x000fe20000100800 */
[----:B-1----:R-:W-:-:S03]  /*1bc40*/  IMAD.WIDE R6, R10, 0x2, R14 ;  /* 0x000000020a067825 */ /* 0x002fc600078e020e */
[----:B------:R-:W-:Y:S04]  /*1bc50*/  STL [R1+0x24f0], R2 ;  /* 0x0024f00201007387 */ /* 0x000fe80000100800 */
[----:B------:R0:W-:Y:S04]  /*1bc60*/  STL [R1+0x24ec], R3 ;  /* 0x0024ec0301007387 */ /* 0x0001e80000100800 */
[----:B------:R-:W-:Y:S04]  /*1bc70*/  STL [R1+0x24f8], R4 ;  /* 0x0024f80401007387 */ /* 0x000fe80000100800 */
[----:B------:R-:W-:Y:S01]  /*1bc80*/  STL [R1+0x24f4], R5 ;  /* 0x0024f40501007387 */ /* 0x000fe20000100800 */
[----:B0-----:R-:W-:-:S03]  /*1bc90*/  IMAD.WIDE R2, R10, 0x2, R12 ;  /* 0x000000020a027825 */ /* 0x001fc600078e020c */
[----:B------:R-:W-:Y:S04]  /*1bca0*/  STL [R1+0x2500], R6 ;  /* 0x0025000601007387 */ /* 0x000fe80000100800 */
[----:B------:R-:W-:Y:S04]  /*1bcb0*/  STL [R1+0x24fc], R7 ;  /* 0x0024fc0701007387 */ /* 0x000fe80000100800 */
[----:B------:R-:W-:Y:S04]  /*1bcc0*/  STL [R1+0x2508], R2 ;  /* 0x0025080201007387 */ /* 0x000fe80000100800 */
[----:B------:R0:W-:Y:S04]  /*1bcd0*/  STL [R1+0x2504], R3 ;  /* 0x0025040301007387 */ /* 0x0001e80000100800 */
[----:B------:R1:W-:Y:S04]  /*1bce0*/  STL [R1+0xfe8], RZ ;  /* 0x000fe8ff01007387 */ /* 0x0003e80000100800 */
        /* <DEDUP_REMOVED lines=369> */
[----:B------:R-:W2:Y:S04]  /*1d400*/  S2R R29, SR_TID.X ;  /* 0x00000000001d7919 */ /* 0x000ea80000002100 */
        /* <DEDUP_REMOVED lines=19> */
[----:B------:R1:W-:Y:S01]  /*1d540*/  STL [R1+0x520], RZ ;  /* 0x000520ff01007387 */ /* 0x0003e20000100800 */
[----:B--2---:R-:W-:-:S05]  /*1d550*/  LOP3.LUT R29, R29, 0x3f, RZ, 0xc0, !PT ;  /* 0x0000003f1d1d7812 */ /* 0x004fca00078ec0ff */
[----:B0-----:R-:W-:Y:S02]  /*1d560*/  IMAD.SHL.U32 R3, R29, 0x2, RZ ;  /* 0x000000021d037824 */ /* 0x001fe400078e00ff */
[----:B------:R-:W-:Y:S02]  /*1d570*/  IMAD.MOV.U32 R29, RZ, RZ, c[0x0][0x18c] ;  /* 0x00006300ff1d7624 */ /* 0x000fe400078e00ff */
[----:B------:R-:W-:Y:S02]  /*1d580*/  IMAD.SHL.U32 R10, R10, 0x80, RZ ;  /* 0x000000800a0a7824 */ /* 0x000fe400078e00ff */
[----:B------:R-:W-:-:S03]  /*1d590*/  IMAD.SHL.U32 R4, R29, 0x80, RZ ;  /* 0x000000801d047824 */ /* 0x000fc600078e00ff */
[----:B------:R-:W-:Y:S02]  /*1d5a0*/  SHF.R.S32.HI R0, RZ, 0x1f, R10 ;  /* 0x0000001fff007819 */ /* 0x000fe4000001140a */
[----:B------:R-:W-:-:S03]  /*1d5b0*/  SHF.R.S32.HI R2, RZ, 0x1f, R4 ;  /* 0x0000001fff027819 */ /* 0x000fc60000011404 */
[----:B-1----:R-:W2:Y:S01]  /*1d5c0*/  LDL.LU R29, [R1+0x810] ;  /* 0x00081000011d7983 */ /* 0x002ea20000300800 */
[----:B------:R-:W-:Y:S02]  /*1d5d0*/  SHF.L.U64.HI R2, R4, 0x1, R2 ;  /* 0x0000000104027819 */ /* 0x000fe40000010202 */
[----:B------:R-:W-:Y:S01]  /*1d5e0*/  SHF.L.U64.HI R0, R10, 0x1, R0 ;  /* 0x000000010a007819 */ /* 0x000fe20000010200 */
[----:B------:R-:W-:Y:S01]  /*1d5f0*/  STL [R1+0x524], RZ ;  /* 0x000524ff01007387 */ /* 0x000fe20000100800 */
[----:B--2---:R-:W-:-:S05]  /*1d600*/  SHF.R.S32.HI R4, RZ, 0x7, R29 ;  /* 0x00000007ff047819 */ /* 0x004fca000001141d */
        /* <DEDUP_REMOVED lines=99> */
[----:B------:R-:W2:Y:S01]  /*1dc40*/  LDL R29, [R1+0xdb4] ;  /* 0x000db400011d7983 */ /* 0x000ea20000100800 */
[----:B0-----:R-:W-:-:S02]  /*1dc50*/  LOP3.LUT R4, R3, 0x10, RZ, 0x3c, !PT ;  /* 0x0000001003047812 */ /* 0x001fc400078e3cff */
[C---:B------:R-:W-:Y:S01]  /*1dc60*/  LOP3.LUT R4, R3.reuse, 0x40, RZ, 0x3c, !PT ;  /* 0x0000004003047812 */ /* 0x040fe200078e3cff */
[----:B------:R1:W-:Y:S01]  /*1dc70*/  STL [R1+0x870], RZ ;  /* 0x000870ff01007387 */ /* 0x0003e20000100800 */
[C---:B------:R-:W-:Y:S02]  /*1dc80*/  LOP3.LUT R4, R3.reuse, 0x60, RZ, 0x3c, !PT ;  /* 0x0000006003047812 */ /* 0x040fe400078e3cff */
[C---:B------:R-:W-:Y:S01]  /*1dc90*/  LOP3.LUT R5, R3.reuse, 0x30, RZ, 0x3c, !PT ;  /* 0x0000003003057812 */ /* 0x040fe200078e3cff */
[----:B------:R1:W-:Y:S01]  /*1dca0*/  STL [R1+0x874], RZ ;  /* 0x000874ff01007387 */ /* 0x0003e20000100800 */
[C---:B------:R-:W-:Y:S02]  /*1dcb0*/  LOP3.LUT R6, R3.reuse, 0x20, RZ, 0x3c, !PT ;  /* 0x0000002003067812 */ /* 0x040fe400078e3cff */
[C---:B------:R-:W-:Y:S01]  /*1dcc0*/  LOP3.LUT R5, R3.reuse, 0x50, RZ, 0x3c, !PT ;  /* 0x0000005003057812 */ /* 0x040fe200078e3cff */
[----:B------:R1:W-:Y:S01]  /*1dcd0*/  STL [R1+0x878], RZ ;  /* 0x000878ff01007387 */ /* 0x0003e20000100800 */
[----:B------:R-:W-:-:S03]  /*1dce0*/  LOP3.LUT R6, R3, 0x70, RZ, 0x3c, !PT ;  /* 0x0000007003067812 */ /* 0x000fc600078e3cff */
[----:B------:R1:W-:Y:S04]  /*1dcf0*/  STL [R1+0x87c], RZ ;  /* 0x00087cff01007387 */ /* 0x0003e80000100800 */
[----:B------:R1:W-:Y:S04]  /*1dd00*/  STL [R1+0x880], RZ ;  /* 0x000880ff01007387 */ /* 0x0003e80000100800 */
[----:B------:R1:W-:Y:S04]  /*1dd10*/  STL [R1+0x884], RZ ;  /* 0x000884ff01007387 */ /* 0x0003e80000100800 */
[----:B------:R1:W-:Y:S04]  /*1dd20*/  STL [R1+0x888], RZ ;  /* 0x000888ff01007387 */ /* 0x0003e80000100800 */
[----:B------:R-:W0:Y:S04]  /*1dd30*/  S2R R28, SR_TID.X ;  /* 0x00000000001c7919 */ /* 0x000e280000002100 */
[----:B------:R1:W-:Y:S04]  /*1dd40*/  STL [R1+0x88c], RZ ;  /* 0x00088cff01007387 */ /* 0x0003e80000100800 */
[----:B------:R1:W-:Y:S04]  /*1dd50*/  STL [R1+0x890], RZ ;  /* 0x000890ff01007387 */ /* 0x0003e80000100800 */
[----:B------:R1:W-:Y:S04]  /*1dd60*/  STL [R1+0x894], RZ ;  /* 0x000894ff01007387 */ /* 0x0003e80000100800 */
[----:B------:R1:W-:Y:S04]  /*1dd70*/  STL [R1+0x898], RZ ;  /* 0x000898ff01007387 */ /* 0x0003e80000100800 */
[----:B------:R1:W-:Y:S04]  /*1dd80*/  STL [R1+0x89c], RZ ;  /* 0x00089cff01007387 */ /* 0x0003e80000100800 */
[----:B------:R-:W3:Y:S01]  /*1dd90*/  S2R R13, SR_TID.X ;  /* 0x00000000000d7919 */ /* 0x000ee20000002100 */
[----:B0-----:R-:W-:-:S03]  /*1dda0*/  LOP3.LUT R28, R28, 0x7, RZ, 0xc0, !PT ;  /* 0x000000071c1c7812 */ /* 0x001fc600078ec0ff */
[----:B------:R1:W-:Y:S02]  /*1ddb0*/  STL [R1+0x8a0], RZ ;  /* 0x0008a0ff01007387 */ /* 0x0003e40000100800 */
[----:B------:R-:W-:Y:S02]  /*1ddc0*/  IMAD R28, R28, 0x110, RZ ;  /* 0x000001101c1c7824 */ /* 0x000fe400078e02ff */
[----:B------:R1:W-:Y:S04]  /*1ddd0*/  STL [R1+0x8a4], RZ ;  /* 0x0008a4ff01007387 */ /* 0x0003e80000100800 */
[----:B------:R1:W-:Y:S04]  /*1dde0*/  STL [R1+0x8a8], RZ ;  /* 0x0008a8ff01007387 */ /* 0x0003e80000100800 */
[----:B------:R1:W-:Y:S04]  /*1ddf0*/  STL [R1+0x8ac], RZ ;  /* 0x0008acff01007387 */ /* 0x0003e80000100800 */
[----:B------:R1:W-:Y:S04]  /*1de00*/  STL [R1+0x8c0], RZ ;  /* 0x0008c0ff01007387 */ /* 0x0003e80000100800 */
[----:B------:R1:W-:Y:S01]  /*1de10*/  STL [R1+0x8c4], RZ ;  /* 0x0008c4ff01007387 */ /* 0x0003e20000100800 */
[----:B---3--:R-:W-:-:S03]  /*1de20*/  IMAD.SHL.U32 R13, R13, 0x2, RZ ;  /* 0x000000020d0d7824 */ /* 0x008fc600078e00ff */
[----:B------:R1:W-:Y:S02]  /*1de30*/  STL [R1+0x8c8], RZ ;  /* 0x0008c8ff01007387 */ /* 0x0003e40000100800 */
[----:B------:R-:W-:Y:S02]  /*1de40*/  LOP3.LUT R28, R28, 0x30, R13, 0x78, !PT ;  /* 0x000000301c1c7812 */ /* 0x000fe400078e780d */
[----:B------:R1:W-:Y:S02]  /*1de50*/  STL [R1+0x8cc], RZ ;  /* 0x0008ccff01007387 */ /* 0x0003e40000100800 */
[----:B------:R-:W-:Y:S02]  /*1de60*/  LOP3.LUT R5, R28, 0x40, RZ, 0x3c, !PT ;  /* 0x000000401c057812 */ /* 0x000fe400078e3cff */
[----:B------:R1:W-:Y:S04]  /*1de70*/  STL [R1+0x8b0], RZ ;  /* 0x0008b0ff01007387 */ /* 0x0003e80000100800 */
[----:B------:R1:W-:Y:S04]  /*1de80*/  STL [R1+0x8b4], RZ ;  /* 0x0008b4ff01007387 */ /* 0x0003e80000100800 */
[----:B------:R1:W-:Y:S04]  /*1de90*/  STL [R1+0x8b8], RZ ;  /* 0x0008b8ff01007387 */ /* 0x0003e80000100800 */
[----:B------:R1:W-:Y:S01]  /*1dea0*/  STL [R1+0x8bc], RZ ;  /* 0x0008bcff01007387 */ /* 0x0003e20000100800 */
[----:B--2---:R-:W-:-:S05]  /*1deb0*/  LOP3.LUT R4, R29, 0x40, RZ, 0x3c, !PT ;  /* 0x000000401d047812 */ /* 0x004fca00078e3cff */
[----:B------:R1:W-:Y:S02]  /*1dec0*/  STL [R1+0x27ec], R4 ;  /* 0x0027ec0401007387 */ /* 0x0003e40000100800 */
.L_x_2:
[----:B-1----:R-:W2:Y:S04]  /*1ded0*/  LDL.64 R4, [R1+0xdd8] ;  /* 0x000dd80001047983 */ /* 0x002ea80000100a00 */
[----:B--2---:R0:W-:Y:S04]  /*1dee0*/  STL [R1+0x6c88], R5 ;  /* 0x006c880501007387 */ /* 0x0041e80000100800 */
[----:B0-----:R-:W2:Y:S01]  /*1def0*/  LDL R5, [R1+0xfe8] ;  /* 0x000fe80001057983 */ /* 0x001ea20000100800 */
[----:B-----5:R-:W-:-:S03]  /*1df00*/  IMAD.MOV.U32 R13, RZ, RZ, c[0x0][0x180] ;  /* 0x00006000ff0d7624 */ /* 0x020fc600078e00ff */
[----:B------:R-:W-:Y:S04]  /*1df10*/  STL [R1+0x6588], R15 ;  /* 0x0065880f01007387 */ /* 0x000fe80000100800 */
        /* <DEDUP_REMOVED lines=73> */
[----:B------:R-:W-:Y:S01]  /*1e3b0*/  STL [R1+0x66b0], R15 ;  /* 0x0066b00f01007387 */ /* 0x000fe20000100800 */
[----:B--2---:R-:W-:-:S03]  /*1e3c0*/  IMAD R13, R5, -0x80, R13 ;  /* 0xffffff80050d7824 */ /* 0x004fc600078e020d */
        /* <DEDUP_REMOVED lines=373> */
[----:B------:R0:W-:Y:S04]  /*1fb20*/  STL [R1+0x6c84], R14 ;  /* 0x006c840e01007387 */ /* 0x0001e80000100800 */
        /* <DEDUP_REMOVED lines=151> */
[----:B------:R-:W2:Y:S01]  /*204a0*/  LDL.LU R5, [R1+0x6c88] ;  /* 0x006c880001057983 */ /* 0x000ea20000300800 */
[----:B------:R-:W-:-:S02]  /*204b0*/  ISETP.GT.AND P0, PT, R13, RZ, PT ;  /* 0x000000ff0d00720c */ /* 0x000fc40003f04270 */
[----:B0-----:R-:W-:Y:S02]  /*204c0*/  PRMT R14, RZ, 0x7610, R14 ;  /* 0x00007610ff0e7816 */ /* 0x001fe4000000000e */
[----:B------:R-:W-:Y:S02]  /*204d0*/  PRMT R15, RZ, 0x7610, R15 ;  /* 0x00007610ff0f7816 */ /* 0x000fe4000000000f */
[----:B------:R-:W-:-:S07]  /*204e0*/  ISETP.GT.AND P1, PT, R13, 0x1, PT ;  /* 0x000000010d00780c */ /* 0x000fce0003f24270 */
[----:B--2---:R-:W2:Y:S04]  /*204f0*/  @P0 LDG.E.U16 R14, [R4.64] ;  /* 0x00000004040e0981 */ /* 0x004ea8000c1e1500 */
[----:B--2---:R0:W-:Y:S04]  /*20500*/  STL [R1+0xf90], R14 ;  /* 0x000f900e01007387 */ /* 0x0041e80000100800 */
[----:B0-----:R-:W2:Y:S04]  /*20510*/  LDL.LU R14, [R1+0x6c84] ;  /* 0x006c8400010e7983 */ /* 0x001ea80000300800 */
[----:B------:R-:W3:Y:S01]  /*20520*/  LDL.64 R4, [R1+0xdd0] ;  /* 0x000dd00001047983 */ /* 0x000ee20000100a00 */
[----:B--2---:R-:W-:-:S03]  /*20530*/  PRMT R14, RZ, 0x7610, R14 ;  /* 0x00007610ff0e7816 */ /* 0x004fc6000000000e */
[----:B---3--:R-:W2:Y:S04]  /*20540*/  @P0 LDG.E.U16 R15, [R4.64] ;  /* 0x00000004040f0981 */ /* 0x008ea8000c1e1500 */
        /* <DEDUP_REMOVED lines=12> */
[----:B------:R-:W3:Y:S04]  /*20610*/  LDL R4, [R1+0x2504] ;  /* 0x0025040001047983 */ /* 0x000ee80000100800 */
[----:B------:R-:W3:Y:S01]  /*20620*/  LDL R5, [R1+0x2508] ;  /* 0x0025080001057983 */ /* 0x000ee20000100800 */
[----:B------:R-:W-:-:S02]  /*20630*/  ISETP.GT.AND P0, PT, R13, 0x2, PT ;  /* 0x000000020d00780c */ /* 0x000fc40003f04270 */
[----:B--2---:R-:W-:Y:S02]  /*20640*/  PRMT R15, RZ, 0x7610, R15 ;  /* 0x00007610ff0f7816 */ /* 0x004fe4000000000f */
[----:B---3--:R-:W-:-:S04]  /*20650*/  @P1 LOP3.LUT R5, R5, R4, RZ, 0x3c, !PT ;  /* 0x0000000405051212 */ /* 0x008fc800078e3cff */
[----:B------:R-:W-:-:S04]  /*20660*/  @P1 LOP3.LUT R4, R5, R4, RZ, 0x3c, !PT ;  /* 0x0000000405041212 */ /* 0x000fc800078e3cff */
[----:B------:R-:W-:-:S05]  /*20670*/  @P1 LOP3.LUT R5, R5, R4, RZ, 0x3c, !PT ;  /* 0x0000000405051212 */ /* 0x000fca00078e3cff */
[----:B------:R-:W2:Y:S04]  /*20680*/  @P1 LDG.E.U16 R14, [R4.64] ;  /* 0x00000004040e1981 */ /* 0x000ea8000c1e1500 */
[----:B--2---:R0:W-:Y:S04]  /*20690*/  STL [R1+0xf80], R14 ;  /* 0x000f800e01007387 */ /* 0x0041e80000100800 */
[----:B0-----:R-:W2:Y:S04]  /*206a0*/  LDL.LU R14, [R1+0x6c74] ;  /* 0x006c7400010e7983 */ /* 0x001ea80000300800 */
[----:B------:R-:W3:Y:S04]  /*206b0*/  LDL R4, [R1+0x24fc] ;  /* 0x0024fc0001047983 */ /* 0x000ee80000100800 */
[----:B------:R-:W3:Y:S01]  /*206c0*/  LDL R5, [R1+0x2500] ;  /* 0x0025000001057983 */ /* 0x000ee20000100800 */
[----:B--2---:R-:W-:-:S02]  /*206d0*/  PRMT R14, RZ, 0x7610, R14 ;  /* 0x00007610ff0e7816 */ /* 0x004fc4000000000e */
        /* <DEDUP_REMOVED lines=1062> */
[----:B------:R-:W-:-:S02]  /*24940*/  PRMT R2, RZ, 0x7610, R2 ;  /* 0x00007610ff027816 */ /* 0x000fc40000000002 */
[----:B------:R-:W-:Y:S02]  /*24950*/  ISETP.GT.AND P1, PT, R13, 0x1f, PT ;  /* 0x0000001f0d00780c */ /* 0x000fe40003f24270 */
        /* <DEDUP_REMOVED lines=8> */
[----:B------:R-:W3:Y:S02]  /*249e0*/  LDL R5, [R1+0x2160] ;  /* 0x0021600001057983 */ /* 0x000ee40000100800 */
[----:B---3--:R-:W-:-:S04]  /*249f0*/  @P0 LOP3.LUT R5, R5, R4, RZ, 0x3c, !PT ;  /* 0x0000000405050212 */ /* 0x008fc800078e3cff */
[----:B------:R-:W-:-:S04]  /*24a00*/  @P0 LOP3.LUT R4, R5, R4, RZ, 0x3c, !PT ;  /* 0x0000000405040212 */ /* 0x000fc800078e3cff */
[----:B------:R-:W-:-:S05]  /*24a10*/  @P0 LOP3.LUT R5, R5, R4, RZ, 0x3c, !PT ;  /* 0x0000000405050212 */ /* 0x000fca00078e3cff */
[----:B------:R-:W3:Y:S04]  /*24a20*/  @P0 LDG.E.U16 R15, [R4.64] ;  /* 0x00000004040f0981 */ /* 0x000ee8000c1e1500 */
[----:B---3--:R0:W-:Y:S04]  /*24a30*/  STL [R1+0xd30], R15 ;  /* 0x000d300f01007387 */ /* 0x0081e80000100800 */
[----:B0-----:R-:W3:Y:S04]  /*24a40*/  LDL.LU R15, [R1+0x6aa0] ;  /* 0x006aa000010f7983 */ /* 0x001ee80000300800 */
[----:B------:R-:W4:Y:S04]  /*24a50*/  LDL R4, [R1+0x2154] ;  /* 0x0021540001047983 */ /* 0x000f280000100800 */
[----:B------:R-:W4:Y:S01]  /*24a60*/  LDL R5, [R1+0x2158] ;  /* 0x0021580001057983 */ /* 0x000f220000100800 */
[----:B---3--:R-:W-:-:S02]  /*24a70*/  PRMT R15, RZ, 0x7610, R15 ;  /* 0x00007610ff0f7816 */ /* 0x008fc4000000000f */
[----:B----4-:R-:W-:-:S04]  /*24a80*/  @P0 LOP3.LUT R5, R5, R4, RZ, 0x3c, !PT ;  /* 0x0000000405050212 */ /* 0x010fc800078e3cff */
[----:B------:R-:W-:-:S04]  /*24a90*/  @P0 LOP3.LUT R4, R5, R4, RZ, 0x3c, !PT ;  /* 0x0000000405040212 */ /* 0x000fc800078e3cff */
[----:B------:R-:W-:-:S05]  /*24aa0*/  @P0 LOP3.LUT R5, R5, R4, RZ, 0x3c, !PT ;  /* 0x0000000405050212 */ /* 0x000fca00078e3cff */
[----:B------:R0:W3:Y:S04]  /*24ab0*/  @P0 LDG.E.U16 R2, [R4.64] ;  /* 0x0000000404020981 */ /* 0x0000e8000c1e1500 */
[----:B0-----:R-:W4:Y:S04]  /*24ac0*/  LDL R4, [R1+0x214c] ;  /* 0x00214c0001047983 */ /* 0x001f280000100800 */
[----:B------:R-:W4:Y:S01]  /*24ad0*/  LDL R5, [R1+0x2150] ;  /* 0x0021500001057983 */ /* 0x000f220000100800 */
[----:B--2---:R-:W-:-:S03]  /*24ae0*/  PRMT R14, RZ, 0x7610, R14 ;  /* 0x00007610ff0e7816 */ /* 0x004fc6000000000e */
[----:B---3--:R-:W-:Y:S01]  /*24af0*/  STL [R1+0x6430], R2 ;  /* 0x0064300201007387 */ /* 0x008fe20000100800 */
[----:B----4-:R-:W-:-:S04]  /*24b00*/  @P0 LOP3.LUT R5, R5, R4, RZ, 0x3c, !PT ;  /* 0x0000000405050212 */ /* 0x010fc800078e3cff */
        /* <DEDUP_REMOVED lines=291> */
[----:B0-----:R-:W2:Y:S01]  /*25d40*/  LDL.LU R14, [R1+0x6a20] ;  /* 0x006a2000010e7983 */ /* 0x001ea20000300800 */
[----:B------:R-:W3:Y:S02]  /*25d50*/  LDL R4, [R1+0x204c] ;  /* 0x00204c0001047983 */ /* 0x000ee40000100800 */
        /* <DEDUP_REMOVED lines=1794> */
[----:B------:R-:W3:Y:S02]  /*2cd80*/  LDL R5, [R1+0x1a40] ;  /* 0x001a400001057983 */ /* 0x000ee40000100800 */
[----:B---3--:R-:W-:-:S04]  /*2cd90*/  @P1 LOP3.LUT R5, R5, R4, RZ, 0x3c, !PT ;  /* 0x0000000405051212 */ /* 0x008fc800078e3cff */
[----:B------:R-:W-:-:S04]  /*2cda0*/  @P1 LOP3.LUT R4, R5, R4, RZ, 0x3c, !PT ;  /* 0x0000000405041212 */ /* 0x000fc800078e3cff */
[----:B------:R-:W-:-:S05]  /*2cdb0*/  @P1 LOP3.LUT R5, R5, R4, RZ, 0x3c, !PT ;  /* 0x0000000405051212 */ /* 0x000fca00078e3cff */
[----:B------:R-:W3:Y:S04]  /*2cdc0*/  @P1 LDG.E.U16 R15, [R4.64] ;  /* 0x00000004040f1981 */ /* 0x000ee8000c1e1500 */
[----:B---3--:R0:W-:Y:S04]  /*2cdd0*/  STL [R1+0x440], R15 ;  /* 0x0004400f01007387 */ /* 0x0081e80000100800 */
[----:B0-----:R-:W3:Y:S01]  /*2cde0*/  LDL.LU R15, [R1+0x6714] ;  /* 0x00671400010f7983 */ /* 0x001ee20000300800 */
[----:B------:R-:W4:Y:S02]  /*2cdf0*/  LDL R4, [R1+0x1a34] ;  /* 0x001a340001047983 */ /* 0x000f240000100800 */
[----:B------:R-:W4:Y:S01]  /*2ce00*/  LDL R5, [R1+0x1a38] ;  /* 0x001a380001057983 */ /* 0x000f220000100800 */
[----:B---3--:R-:W-:-:S02]  /*2ce10*/  PRMT R15, RZ, 0x7610, R15 ;  /* 0x00007610ff0f7816 */ /* 0x008fc4000000000f */
[----:B----4-:R-:W-:-:S04]  /*2ce20*/  @P1 LOP3.LUT R5, R5, R4, RZ, 0x3c, !PT ;  /* 0x0000000405051212 */ /* 0x010fc800078e3cff */
[----:B------:R-:W-:-:S04]  /*2ce30*/  @P1 LOP3.LUT R4, R5, R4, RZ, 0x3c, !PT ;  /* 0x0000000405041212 */ /* 0x000fc800078e3cff */
[----:B------:R-:W-:-:S05]  /*2ce40*/  @P1 LOP3.LUT R5, R5, R4, RZ, 0x3c, !PT ;  /* 0x0000000405051212 */ /* 0x000fca00078e3cff */
[----:B------:R-:W3:Y:S04]  /*2ce50*/  @P1 LDG.E.U16 R15, [R4.64] ;  /* 0x00000004040f1981 */ /* 0x000ee8000c1e1500 */
[----:B---3--:R0:W-:Y:S04]  /*2ce60*/  STL [R1+0x438], R15 ;  /* 0x0004380f01007387 */ /* 0x0081e80000100800 */
[----:B0-----:R-:W3:Y:S01]  /*2ce70*/  LDL.LU R15, [R1+0x6710] ;  /* 0x00671000010f7983 */ /* 0x001ee20000300800 */
[----:B------:R-:W4:Y:S02]  /*2ce80*/  LDL R4, [R1+0x1a2c] ;  /* 0x001a2c0001047983 */ /* 0x000f240000100800 */
[----:B------:R-:W4:Y:S01]  /*2ce90*/  LDL R5, [R1+0x1a30] ;  /* 0x001a300001057983 */ /* 0x000f220000100800 */
[----:B------:R-:W-:-:S02]  /*2cea0*/  ISETP.GT.AND P0, PT, R13, 0x58, PT ;  /* 0x000000580d00780c */ /* 0x000fc40003f04270 */
[----:B---3--:R-:W-:Y:S02]  /*2ceb0*/  PRMT R15, RZ, 0x7610, R15 ;  /* 0x00007610ff0f7816 */ /* 0x008fe4000000000f */
        /* <DEDUP_REMOVED lines=785> */
[----:B------:R-:W-:-:S02]  /*2ffd0*/  PRMT R2, RZ, 0x7610, R2 ;  /* 0x00007610ff027816 */ /* 0x000fc40000000002 */
[----:B----4-:R-:W-:-:S04]  /*2ffe0*/  @P1 LOP3.LUT R5, R5, R4, RZ, 0x3c, !PT ;  /* 0x0000000405051212 */ /* 0x010fc800078e3cff */
[----:B------:R-:W-:-:S04]  /*2fff0*/  @P1 LOP3.LUT R4, R5, R4, RZ, 0x3c, !PT ;  /* 0x0000000405041212 */ /* 0x000fc800078e3cff */
[----:B------:R-:W-:-:S05]  /*30000*/  @P1 LOP3.LUT R5, R5, R4, RZ, 0x3c, !PT ;  /* 0x0000000405051212 */ /* 0x000fca00078e3cff */
[----:B------:R0:W4:Y:S04]  /*30010*/  @P1 LDG.E.U16 R2, [R4.64] ;  /* 0x0000000404021981 */ /* 0x000128000c1e1500 */
[----:B0-----:R-:W2:Y:S04]  /*30020*/  LDL R4, [R1+0x177c] ;  /* 0x00177c0001047983 */ /* 0x001ea80000100800 */
[----:B------:R-:W2:Y:S01]  /*30030*/  LDL R5, [R1+0x1780] ;  /* 0x0017800001057983 */ /* 0x000ea20000100800 */
[----:B---3--:R-:W-:-:S03]  /*30040*/  PRMT R15, RZ, 0x7610, R15 ;  /* 0x00007610ff0f7816 */ /* 0x008fc6000000000f */
[----:B----4-:R-:W-:Y:S01]  /*30050*/  STL [R1+0x647c], R2 ;  /* 0x00647c0201007387 */ /* 0x010fe20000100800 */
[----:B--2---:R-:W-:-:S04]  /*30060*/  @P1 LOP3.LUT R5, R5, R4, RZ, 0x3c, !PT ;  /* 0x0000000405051212 */ /* 0x004fc800078e3cff */
        /* <DEDUP_REMOVED lines=118> */
[----:B------:R-:W-:-:S02]  /*307d0*/  PRMT R14, RZ, 0x7610, R14 ;  /* 0x00007610ff0e7816 */ /* 0x000fc4000000000e */
        /* <DEDUP_REMOVED lines=9> */
[----:B------:R-:W-:Y:S02]  /*30870*/  ISETP.GT.AND P1, PT, R13, 0x71, PT ;  /* 0x000000710d00780c */ /* 0x000fe40003f24270 */
[----:B----4-:R-:W-:-:S04]  /*30880*/  @P0 LOP3.LUT R5, R5, R4, RZ, 0x3c, !PT ;  /* 0x0000000405050212 */ /* 0x010fc800078e3cff */
[----:B------:R-:W-:-:S04]  /*30890*/  @P0 LOP3.LUT R4, R5, R4, RZ, 0x3c, !PT ;  /* 0x0000000405040212 */ /* 0x000fc800078e3cff */
[----:B------:R-:W-:-:S05]  /*308a0*/  @P0 LOP3.LUT R5, R5, R4, RZ, 0x3c, !PT ;  /* 0x0000000405050212 */ /* 0x000fca00078e3cff */
[----:B------:R-:W4:Y:S04]  /*308b0*/  @P0 LDG.E.U16 R29, [R4.64] ;  /* 0x00000004041d0981 */ /* 0x000f28000c1e1500 */
[----:B----4-:R0:W-:Y:S04]  /*308c0*/  STL [R1+0x54], R29 ;  /* 0x0000541d01007387 */ /* 0x0101e80000100800 */
[----:B0-----:R-:W4:Y:S01]  /*308d0*/  LDL.LU R29, [R1+0x6580] ;  /* 0x00658000011d7983 */ /* 0x001f220000300800 */
[----:B------:R-:W2:Y:S02]  /*308e0*/  LDL R4, [R1+0x1704] ;  /* 0x0017040001047983 */ /* 0x000ea40000100800 */
[----:B------:R-:W2:Y:S01]  /*308f0*/  LDL R5, [R1+0x1708] ;  /* 0x0017080001057983 */ /* 0x000ea20000100800 */
[----:B------:R-:W-:-:S02]  /*30900*/  PRMT R28, RZ, 0x7610, R28 ;  /* 0x00007610ff1c7816 */ /* 0x000fc4000000001c */
[----:B--2---:R-:W-:-:S04]  /*30910*/  @P1 LOP3.LUT R5, R5, R4, RZ, 0x3c, !PT ;  /* 0x0000000405051212 */ /* 0x004fc800078e3cff */
[----:B------:R-:W-:-:S04]  /*30920*/  @P1 LOP3.LUT R4, R5, R4, RZ, 0x3c, !PT ;  /* 0x0000000405041212 */ /* 0x000fc800078e3cff */
[----:B------:R-:W-:-:S05]  /*30930*/  @P1 LOP3.LUT R5, R5, R4, RZ, 0x3c, !PT ;  /* 0x0000000405051212 */ /* 0x000fca00078e3cff */
[----:B------:R-:W2:Y:S04]  /*30940*/  @P1 LDG.E.U16 R28, [R4.64] ;  /* 0x00000004041c1981 */ /* 0x000ea8000c1e1500 */
[----:B--2---:R0:W-:Y:S04]  /*30950*/  STL [R1+0x50], R28 ;  /* 0x0000501c01007387 */ /* 0x0041e80000100800 */
[----:B0-----:R-:W2:Y:S01]  /*30960*/  LDL.LU R28, [R1+0x657c] ;  /* 0x00657c00011c7983 */ /* 0x001ea20000300800 */
        /* <DEDUP_REMOVED lines=21> */
[----:B------:R-:W-:Y:S02]  /*30ac0*/  ISETP.GT.AND P0, PT, R13, 0x72, PT ;  /* 0x000000720d00780c */ /* 0x000fe40003f04270 */
[----:B--2---:R-:W-:-:S04]  /*30ad0*/  @P1 LOP3.LUT R5, R5, R4, RZ, 0x3c, !PT ;  /* 0x0000000405051212 */ /* 0x004fc800078e3cff */
[----:B------:R-:W-:-:S04]  /*30ae0*/  @P1 LOP3.LUT R4, R5, R4, RZ, 0x3c, !PT ;  /* 0x0000000405041212 */ /* 0x000fc800078e3cff */
[----:B------:R-:W-:-:S05]  /*30af0*/  @P1 LOP3.LUT R5, R5, R4, RZ, 0x3c, !PT ;  /* 0x0000000405051212 */ /* 0x000fca00078e3cff */
[----:B------:R0:W2:Y:S04]  /*30b00*/  @P1 LDG.E.U16 R0, [R4.64] ;  /* 0x0000000404001981 */ /* 0x0000a8000c1e1500 */
[----:B0-----:R-:W3:Y:S04]  /*30b10*/  LDL R4, [R1+0x16e4] ;  /* 0x0016e40001047983 */ /* 0x001ee80000100800 */
[----:B------:R-:W3:Y:S01]  /*30b20*/  LDL R5, [R1+0x16e8] ;  /* 0x0016e80001057983 */ /* 0x000ee20000100800 */
[----:B------:R-:W-:-:S03]  /*30b30*/  PRMT R26, RZ, 0x7610, R26 ;  /* 0x00007610ff1a7816 */ /* 0x000fc6000000001a */
[----:B--2---:R-:W-:Y:S01]  /*30b40*/  STL [R1+0x64ec], R0 ;  /* 0x0064ec0001007387 */ /* 0x004fe20000100800 */
        /* <DEDUP_REMOVED lines=122> */
[----:B------:R0:W3:Y:S04]  /*312f0*/  @P1 LDG.E.U16 R15, [R4.64] ;  /* 0x00000004040f1981 */ /* 0x0000e8000c1e1500 */
[----:B0-----:R-:W2:Y:S04]  /*31300*/  LDL R4, [R1+0x1674] ;  /* 0x0016740001047983 */ /* 0x001ea80000100800 */
[----:B------:R-:W2:Y:S01]  /*31310*/  LDL R5, [R1+0x1678] ;  /* 0x0016780001057983 */ /* 0x000ea20000100800 */
[----:B------:R-:W-:-:S03]  /*31320*/  PRMT R14, RZ, 0x7610, R14 ;  /* 0x00007610ff0e7816 */ /* 0x000fc6000000000e */
[----:B---3--:R0:W-:Y:S01]  /*31330*/  STL [R1+0xc], R15 ;  /* 0x00000c0f01007387 */ /* 0x0081e20000100800 */
[----:B------:R-:W-:-:S03]  /*31340*/  PRMT R11, RZ, 0x7610, R11 ;  /* 0x00007610ff0b7816 */ /* 0x000fc6000000000b */
[----:B0-----:R-:W3:Y:S01]  /*31350*/  LDL R15, [R1+0x1620] ;  /* 0x00162000010f7983 */ /* 0x001ee20000100800 */
[----:B--2---:R-:W-:-:S04]  /*31360*/  @P1 LOP3.LUT R5, R5, R4, RZ, 0x3c, !PT ;  /* 0x0000000405051212 */ /* 0x004fc800078e3cff */
[----:B------:R-:W-:-:S04]  /*31370*/  @P1 LOP3.LUT R4, R5, R4, RZ, 0x3c, !PT ;  /* 0x0000000405041212 */ /* 0x000fc800078e3cff */
[----:B------:R-:W-:-:S05]  /*31380*/  @P1 LOP3.LUT R5, R5, R4, RZ, 0x3c, !PT ;  /* 0x0000000405051212 */ /* 0x000fca00078e3cff */
[----:B------:R0:W2:Y:S04]  /*31390*/  @P1 LDG.E.U16 R14, [R4.64] ;  /* 0x00000004040e1981 */ /* 0x0000a8000c1e1500 */
[----:B0-----:R-:W3:Y:S04]  /*313a0*/  LDL R4, [R1+0x166c] ;  /* 0x00166c0001047983 */ /* 0x001ee80000100800 */
[----:B------:R-:W3:Y:S04]  /*313b0*/  LDL R5, [R1+0x1670] ;  /* 0x0016700001057983 */ /* 0x000ee80000100800 */
[----:B--2---:R0:W-:Y:S04]  /*313c0*/  STL [R1+0x8], R14 ;  /* 0x0000080e01007387 */ /* 0x0041e80000100800 */
[----:B0-----:R-:W2:Y:S01]  /*313d0*/  LDL R14, [R1+0x1618] ;  /* 0x00161800010e7983 */ /* 0x001ea20000100800 */
[----:B---3--:R-:W-:-:S02]  /*313e0*/  @P1 LOP3.LUT R5, R5, R4, RZ, 0x3c, !PT ;  /* 0x0000000405051212 */ /* 0x008fc400078e3cff */
[----:B------:R-:W-:Y:S02]  /*313f0*/  ISETP.GT.AND P0, PT, R13, 0x76, PT ;  /* 0x000000760d00780c */ /* 0x000fe40003f04270 */
        /* <DEDUP_REMOVED lines=21> */
[----:B------:R0:W2:Y:S04]  /*31550*/  @P1 LDG.E.U16 R0, [R4.64] ;  /* 0x0000000404001981 */ /* 0x0000a8000c1e1500 */
[----:B0-----:R-:W3:Y:S01]  /*31560*/  LDL R5, [R1+0x161c] ;  /* 0x00161c0001057983 */ /* 0x001ee20000100800 */
[----:B----4-:R-:W-:Y:S01]  /*31570*/  PRMT R29, RZ, 0x7610, R29 ;  /* 0x00007610ff1d7816 */ /* 0x010fe2000000001d */
[----:B------:R-:W-:Y:S02]  /*31580*/  @P1 IMAD.MOV.U32 R4, RZ, RZ, R15 ;  /* 0x000000ffff041224 */ /* 0x000fe400078e000f */
[----:B--2---:R-:W-:Y:S01]  /*31590*/  STL [R1+0x650c], R0 ;  /* 0x00650c0001007387 */ /* 0x004fe20000100800 */
[----:B------:R-:W-:Y:S01]  /*315a0*/  PRMT R28, RZ, 0x7610, R28 ;  /* 0x00007610ff1c7816 */ /* 0x000fe2000000001c */
[----:B------:R-:W2:Y:S02]  /*315b0*/  LDL R15, [R1+0x1658] ;  /* 0x00165800010f7983 */ /* 0x000ea40000100800 */
[----:B---3--:R0:W3:Y:S04]  /*315c0*/  @P1 LDG.E.U16 R29, [R4.64] ;  /* 0x00000004041d1981 */ /* 0x0080e8000c1e1500 */
[----:B0-----:R-:W4:Y:S01]  /*315d0*/  LDL R5, [R1+0x1614] ;  /* 0x0016140001057983 */ /* 0x001f220000100800 */
[----:B------:R-:W-:-:S03]  /*315e0*/  @P1 IMAD.MOV.U32 R4, RZ, RZ, R14 ;  /* 0x000000ffff041224 */ /* 0x000fc600078e000e */
[----:B---3--:R0:W-:Y:S01]  /*315f0*/  STL [R1+0x6510], R29 ;  /* 0x0065101d01007387 */ /* 0x0081e20000100800 */
[----:B------:R-:W-:Y:S01]  /*31600*/  PRMT R27, RZ, 0x7610, R27 ;  /* 0x00007610ff1b7816 */ /* 0x000fe2000000001b */
[----:B------:R-:W3:Y:S02]  /*31610*/  LDL R14, [R1+0x1650] ;  /* 0x00165000010e7983 */ /* 0x000ee40000100800 */
[----:B----4-:R1:W4:Y:S04]  /*31620*/  @P1 LDG.E.U16 R28, [R4.64] ;  /* 0x00000004041c1981 */ /* 0x010328000c1e1500 */
[----:B0-----:R-:W2:Y:S04]  /*31630*/  LDL R29, [R1+0x1648] ;  /* 0x00164800011d7983 */ /* 0x001ea80000100800 */
[----:B-1----:R-:W2:Y:S04]  /*31640*/  LDL R4, [R1+0x160c] ;  /* 0x00160c0001047983 */ /* 0x002ea80000100800 */
[----:B------:R-:W2:Y:S02]  /*31650*/  LDL R5, [R1+0x1610] ;  /* 0x0016100001057983 */ /* 0x000ea40000100800 */
[----:B--2---:R-:W-:-:S04]  /*31660*/  @P1 LOP3.LUT R5, R5, R4, RZ, 0x3c, !PT ;  /* 0x0000000405051212 */ /* 0x004fc800078e3cff */
[----:B------:R-:W-:-:S04]  /*31670*/  @P1 LOP3.LUT R4, R5, R4, RZ, 0x3c, !PT ;  /* 0x0000000405041212 */ /* 0x000fc800078e3cff */
[----:B------:R-:W-:Y:S01]  /*31680*/  @P1 LOP3.LUT R5, R5, R4, RZ, 0x3c, !PT ;  /* 0x0000000405051212 */ /* 0x000fe200078e3cff */
[----:B----4-:R0:W-:Y:S04]  /*31690*/  STL [R1+0x6514], R28 ;  /* 0x0065141c01007387 */ /* 0x0101e80000100800 */
[----:B------:R1:W2:Y:S01]  /*316a0*/  @P1 LDG.E.U16 R27, [R4.64] ;  /* 0x00000004041b1981 */ /* 0x0002a2000c1e1500 */
[----:B------:R-:W-:-:S03]  /*316b0*/  PRMT R9, RZ, 0x7610, R9 ;  /* 0x00007610ff097816 */ /* 0x000fc60000000009 */
[----:B0-----:R-:W4:Y:S04]  /*316c0*/  LDL R28, [R1+0x1644] ;  /* 0x00164400011c7983 */ /* 0x001f280000100800 */
[----:B-1----:R-:W2:Y:S04]  /*316d0*/  LDL R4, [R1+0x165c] ;  /* 0x00165c0001047983 */ /* 0x002ea80000100800 */
[----:B------:R-:W2:Y:S02]  /*316e0*/  LDL R5, [R1+0x1660] ;  /* 0x0016600001057983 */ /* 0x000ea40000100800 */
[----:B--2---:R-:W-:-:S04]  /*316f0*/  @P0 LOP3.LUT R5, R5, R4, RZ, 0x3c, !PT ;  /* 0x0000000405050212 */ /* 0x004fc800078e3cff */
[----:B------:R-:W-:-:S04]  /*31700*/  @P0 LOP3.LUT R4, R5, R4, RZ, 0x3c, !PT ;  /* 0x0000000405040212 */ /* 0x000fc800078e3cff */
[----:B------:R-:W-:-:S05]  /*31710*/  @P0 LOP3.LUT R5, R5, R4, RZ, 0x3c, !PT ;  /* 0x0000000405050212 */ /* 0x000fca00078e3cff */
[----:B------:R-:W2:Y:S04]  /*31720*/  @P0 LDG.E.U16 R9, [R4.64] ;  /* 0x0000000404090981 */ /* 0x000ea8000c1e1500 */
[----:B------:R-:W-:Y:S01]  /*31730*/  STL [R1+0x6518], R27 ;  /* 0x0065181b01007387 */ /* 0x000fe20000100800 */
[----:B------:R-:W-:-:S03]  /*31740*/  PRMT R8, RZ, 0x7610, R8 ;  /* 0x00007610ff087816 */ /* 0x000fc60000000008 */
[----:B--2---:R0:W-:Y:S04]  /*31750*/  STL [R1+0x1d4], R9 ;  /* 0x0001d40901007387 */ /* 0x0041e80000100800 */
[----:B0-----:R-:W2:Y:S01]  /*31760*/  LDL.LU R9, [R1+0x6538] ;  /* 0x0065380001097983 */ /* 0x001ea20000300800 */
[----:B------:R-:W2:Y:S02]  /*31770*/  LDL R5, [R1+0x1654] ;  /* 0x0016540001057983 */ /* 0x000ea40000100800 */
[----:B------:R-:W-:Y:S02]  /*31780*/  @P0 IMAD.MOV.U32 R4, RZ, RZ, R15 ;  /* 0x000000ffff040224 */ /* 0x000fe400078e000f */
[----:B------:R-:W3:Y:S04]  /*31790*/  LDL R15, [R1+0x1608] ;  /* 0x00160800010f7983 */ /* 0x000ee80000100800 */
[----:B--2---:R-:W2:Y:S01]  /*317a0*/  @P0 LDG.E.U16 R8, [R4.64] ;  /* 0x0000000404080981 */ /* 0x004ea2000c1e1500 */
[----:B------:R-:W-:-:S02]  /*317b0*/  ISETP.GT.AND P1, PT, R13, 0x77, PT ;  /* 0x000000770d00780c */ /* 0x000fc40003f24270 */
[----:B------:R-:W-:Y:S01]  /*317c0*/  PRMT R7, RZ, 0x7610, R7 ;  /* 0x00007610ff077816 */ /* 0x000fe20000000007 */
[----:B--2---:R0:W-:Y:S04]  /*317d0*/  STL [R1+0x1d0], R8 ;  /* 0x0001d00801007387 */ /* 0x0041e80000100800 */
[----:B0-----:R-:W2:Y:S01]  /*317e0*/  LDL.LU R8, [R1+0x6534] ;  /* 0x0065340001087983 */ /* 0x001ea20000300800 */
[----:B------:R-:W2:Y:S02]  /*317f0*/  LDL R5, [R1+0x164c] ;  /* 0x00164c0001057983 */ /* 0x000ea40000100800 */
[----:B---3--:R-:W-:Y:S01]  /*31800*/  @P0 IMAD.MOV.U32 R4, RZ, RZ, R14 ;  /* 0x000000ffff040224 */ /* 0x008fe200078e000e */
[----:B------:R-:W-:Y:S01]  /*31810*/  PRMT R6, RZ, 0x7610, R6 ;  /* 0x00007610ff067816 */ /* 0x000fe20000000006 */
[----:B------:R-:W3:Y:S04]  /*31820*/  LDL R14, [R1+0x1600] ;  /* 0x00160000010e7983 */ /* 0x000ee80000100800 */
[----:B--2---:R0:W2:Y:S02]  /*31830*/  @P0 LDG.E.U16 R7, [R4.64] ;  /* 0x0000000404070981 */ /* 0x0040a4000c1e1500 */
[----:B0-----:R-:W-:-:S02]  /*31840*/  @P1 IMAD.MOV.U32 R4, RZ, RZ, R29 ;  /* 0x000000ffff041224 */ /* 0x001fc400078e001d */
[----:B----4-:R-:W-:-:S05]  /*31850*/  @P1 IMAD.MOV.U32 R5, RZ, RZ, R28 ;  /* 0x000000ffff051224 */ /* 0x010fca00078e001c */
[----:B------:R-:W4:Y:S04]  /*31860*/  @P1 LDG.E.U16 R6, [R4.64] ;  /* 0x0000000404061981 */ /* 0x000f28000c1e1500 */
[----:B--2---:R0:W-:Y:S04]  /*31870*/  STL [R1+0x1cc], R7 ;  /* 0x0001cc0701007387 */ /* 0x0041e80000100800 */
[----:B0-----:R-:W2:Y:S01]  /*31880*/  LDL.LU R7, [R1+0x6530] ;  /* 0x0065300001077983 */ /* 0x001ea20000300800 */
[----:B------:R-:W2:Y:S02]  /*31890*/  LDL R29, [R1+0x15f4] ;  /* 0x0015f400011d7983 */ /* 0x000ea40000100800 */
[----:B------:R-:W2:Y:S01]  /*318a0*/  LDL R28, [R1+0x15f8] ;  /* 0x0015f800011c7983 */ /* 0x000ea20000100800 */
        /* <DEDUP_REMOVED lines=8> */
[----:B------:R-:W2:Y:S01]  /*31930*/  @P1 LDG.E.U16 R3, [R4.64] ;  /* 0x0000000404031981 */ /* 0x000ea2000c1e1500 */
[----:B------:R-:W-:Y:S02]  /*31940*/  ISETP.GT.AND P0, PT, R13, 0x79, PT ;  /* 0x000000790d00780c */ /* 0x000fe40003f04270 */
[----:B------:R-:W-:Y:S01]  /*31950*/  PRMT R26, RZ, 0x7610, R26 ;  /* 0x00007610ff1a7816 */ /* 0x000fe2000000001a */
[----:B--2---:R-:W-:Y:S01]  /*31960*/  STL [R1+0x1c4], R3 ;  /* 0x0001c40301007387 */ /* 0x004fe20000100800 */
[----:B------:R-:W2:Y:S09]  /*31970*/  LDL R5, [R1+0x1604] ;  /* 0x0016040001057983 */ /* 0x000eb20000100800 */
[----:B------:R-:W-:Y:S01]  /*31980*/  @P0 IMAD.MOV.U32 R4, RZ, RZ, R15 ;  /* 0x000000ffff040224 */ /* 0x000fe200078e000f */
[----:B------:R-:W-:-:S02]  /*31990*/  PRMT R25, RZ, 0x7610, R25 ;  /* 0x00007610ff197816 */ /* 0x000fc40000000019 */
[----:B------:R-:W-:Y:S01]  /*319a0*/  PRMT R24, RZ, 0x7610, R24 ;  /* 0x00007610ff187816 */ /* 0x000fe20000000018 */
[----:B------:R-:W3:Y:S04]  /*319b0*/  LDL R15, [R1+0x15f0] ;  /* 0x0015f000010f7983 */ /* 0x000ee80000100800 */
[----:B--2---:R0:W2:Y:S04]  /*319c0*/  @P0 LDG.E.U16 R26, [R4.64] ;  /* 0x00000004041a0981 */ /* 0x0040a8000c1e1500 */
[----:B0-----:R-:W2:Y:S01]  /*319d0*/  LDL R5, [R1+0x15fc] ;  /* 0x0015fc0001057983 */ /* 0x001ea20000100800 */
[----:B---3--:R-:W-:-:S05]  /*319e0*/  @P0 IMAD.MOV.U32 R4, RZ, RZ, R14 ;  /* 0x000000ffff040224 */ /* 0x008fca00078e000e */
[----:B--2---:R0:W2:Y:S04]  /*319f0*/  @P0 LDG.E.U16 R25, [R4.64] ;  /* 0x0000000404190981 */ /* 0x0040a8000c1e1500 */
[----:B------:R1:W-:Y:S01]  /*31a00*/  STL [R1+0x64f0], R26 ;  /* 0x0064f01a01007387 */ /* 0x0003e20000100800 */
[----:B------:R-:W3:Y:S02]  /*31a10*/  LDL R14, [R1+0x1638] ;  /* 0x00163800010e7983 */ /* 0x000ee40000100800 */
[----:B0-----:R-:W-:Y:S02]  /*31a20*/  @P0 IMAD.MOV.U32 R4, RZ, RZ, R28 ;  /* 0x000000ffff040224 */ /* 0x001fe400078e001c */
[----:B------:R-:W-:-:S05]  /*31a30*/  @P0 IMAD.MOV.U32 R5, RZ, RZ, R29 ;  /* 0x000000ffff050224 */ /* 0x000fca00078e001d */
[----:B------:R0:W3:Y:S04]  /*31a40*/  @P0 LDG.E.U16 R24, [R4.64] ;  /* 0x0000000404180981 */ /* 0x0000e8000c1e1500 */
[----:B--2---:R2:W-:Y:S01]  /*31a50*/  STL [R1+0x64f4], R25 ;  /* 0x0064f41901007387 */ /* 0x0045e20000100800 */
[----:B0-----:R-:W4:Y:S01]  /*31a60*/  LDL R5, [R1+0x15ec] ;  /* 0x0015ec0001057983 */ /* 0x001f220000100800 */
[----:B------:R-:W-:Y:S01]  /*31a70*/  PRMT R23, RZ, 0x7610, R23 ;  /* 0x00007610ff177816 */ /* 0x000fe20000000017 */
[----:B------:R-:W-:Y:S01]  /*31a80*/  @P0 IMAD.MOV.U32 R4, RZ, RZ, R15 ;  /* 0x000000ffff040224 */ /* 0x000fe200078e000f */
[----:B------:R-:W4:Y:S04]  /*31a90*/  LDL R29, [R1+0x162c] ;  /* 0x00162c00011d7983 */ /* 0x000f280000100800 */
[----:B------:R-:W4:Y:S04]  /*31aa0*/  LDL R28, [R1+0x1630] ;  /* 0x00163000011c7983 */ /* 0x000f280000100800 */
[----:B-1----:R-:W4:Y:S04]  /*31ab0*/  LDL R26, [R1+0x15e4] ;  /* 0x0015e400011a7983 */ /* 0x002f280000100800 */
[----:B--2---:R-:W2:Y:S04]  /*31ac0*/  LDL R25, [R1+0x15e8] ;  /* 0x0015e80001197983 */ /* 0x004ea80000100800 */
[----:B---3--:R0:W-:Y:S01]  /*31ad0*/  STL [R1+0x64f8], R24 ;  /* 0x0064f81801007387 */ /* 0x0081e20000100800 */
[----:B------:R-:W-:-:S02]  /*31ae0*/  PRMT R2, RZ, 0x7610, R2 ;  /* 0x00007610ff027816 */ /* 0x000fc40000000002 */
[----:B------:R-:W-:Y:S02]  /*31af0*/  PRMT R27, RZ, 0x7610, R27 ;  /* 0x00007610ff1b7816 */ /* 0x000fe4000000001b */
[----:B------:R-:W-:Y:S01]  /*31b00*/  PRMT R22, RZ, 0x7610, R22 ;  /* 0x00007610ff167816 */ /* 0x000fe20000000016 */
[----:B------:R-:W3:Y:S04]  /*31b10*/  LDL R15, [R1+0x15e0] ;  /* 0x0015e000010f7983 */ /* 0x000ee80000100800 */
[----:B0-----:R-:W2:Y:S04]  /*31b20*/  LDL R24, [R1+0x15dc] ;  /* 0x0015dc0001187983 */ /* 0x001ea80000100800 */
[----:B----4-:R0:W4:Y:S04]  /*31b30*/  @P0 LDG.E.U16 R23, [R4.64] ;  /* 0x0000000404170981 */ /* 0x010128000c1e1500 */
[----:B0-----:R-:W2:Y:S01]  /*31b40*/  LDL R5, [R1+0x1634] ;  /* 0x0016340001057983 */ /* 0x001ea20000100800 */
[----:B------:R-:W-:Y:S01]  /*31b50*/  @P1 IMAD.MOV.U32 R4, RZ, RZ, R14 ;  /* 0x000000ffff041224 */ /* 0x000fe200078e000e */
[----:B------:R-:W-:-:S04]  /*31b60*/  ISETP.GT.AND P0, PT, R13, 0x7a, PT ;  /* 0x0000007a0d00780c */ /* 0x000fc80003f04270 */
[----:B--2---:R0:W2:Y:S02]  /*31b70*/  @P1 LDG.E.U16 R2, [R4.64] ;  /* 0x0000000404021981 */ /* 0x0040a4000c1e1500 */
[----:B0-----:R-:W-:Y:S02]  /*31b80*/  @P1 IMAD.MOV.U32 R4, RZ, RZ, R28 ;  /* 0x000000ffff041224 */ /* 0x001fe400078e001c */
[----:B------:R-:W-:-:S05]  /*31b90*/  @P1 IMAD.MOV.U32 R5, RZ, RZ, R29 ;  /* 0x000000ffff051224 */ /* 0x000fca00078e001d */
[----:B------:R0:W2:Y:S02]  /*31ba0*/  @P1 LDG.E.U16 R27, [R4.64] ;  /* 0x00000004041b1981 */ /* 0x0000a4000c1e1500 */
[----:B0-----:R-:W-:Y:S02]  /*31bb0*/  @P0 IMAD.MOV.U32 R4, RZ, RZ, R25 ;  /* 0x000000ffff040224 */ /* 0x001fe400078e0019 */
[----:B------:R-:W-:-:S05]  /*31bc0*/  @P0 IMAD.MOV.U32 R5, RZ, RZ, R26 ;  /* 0x000000ffff050224 */ /* 0x000fca00078e001a */
[----:B------:R0:W2:Y:S04]  /*31bd0*/  @P0 LDG.E.U16 R22, [R4.64] ;  /* 0x0000000404160981 */ /* 0x0000a8000c1e1500 */
[----:B----4-:R-:W-:Y:S01]  /*31be0*/  STL [R1+0x64fc], R23 ;  /* 0x0064fc1701007387 */ /* 0x010fe20000100800 */
[----:B------:R-:W4:Y:S01]  /*31bf0*/  LDL R14, [R1+0x15d4] ;  /* 0x0015d400010e7983 */ /* 0x000f220000100800 */
[----:B------:R-:W-:Y:S01]  /*31c00*/  PRMT R21, RZ, 0x7610, R21 ;  /* 0x00007610ff157816 */ /* 0x000fe20000000015 */
[----:B0-----:R-:W-:Y:S02]  /*31c10*/  @P0 IMAD.MOV.U32 R5, RZ, RZ, R24 ;  /* 0x000000ffff050224 */ /* 0x001fe400078e0018 */
[----:B---3--:R-:W-:-:S05]  /*31c20*/  @P0 IMAD.MOV.U32 R4, RZ, RZ, R15 ;  /* 0x000000ffff040224 */ /* 0x008fca00078e000f */
[----:B------:R4:W3:Y:S04]  /*31c30*/  @P0 LDG.E.U16 R21, [R4.64] ;  /* 0x0000000404150981 */ /* 0x0008e8000c1e1500 */
[----:B--2---:R0:W-:Y:S01]  /*31c40*/  STL [R1+0x1c0], R2 ;  /* 0x0001c00201007387 */ /* 0x0041e20000100800 */
[----:B------:R-:W2:Y:S02]  /*31c50*/  LDL R26, [R1+0x15cc] ;  /* 0x0015cc00011a7983 */ /* 0x000ea40000100800 */
[----:B------:R-:W2:Y:S01]  /*31c60*/  LDL R25, [R1+0x15d0] ;  /* 0x0015d00001197983 */ /* 0x000ea20000100800 */
[----:B0-----:R-:W2:Y:S04]  /*31c70*/  LDL R2, [R1+0x15d8] ;  /* 0x0015d80001027983 */ /* 0x001ea80000100800 */
[----:B------:R0:W-:Y:S01]  /*31c80*/  STL [R1+0x64c8], R22 ;  /* 0x0064c81601007387 */ /* 0x0001e20000100800 */
[----:B------:R-:W2:Y:S03]  /*31c90*/  LDL R24, [R1+0x15c4] ;  /* 0x0015c40001187983 */ /* 0x000ea60000100800 */
[----:B0-----:R-:W2:Y:S01]  /*31ca0*/  LDL R22, [R1+0x15c8] ;  /* 0x0015c80001167983 */ /* 0x001ea20000100800 */
[----:B------:R-:W-:Y:S01]  /*31cb0*/  PRMT R20, RZ, 0x7610, R20 ;  /* 0x00007610ff147816 */ /* 0x000fe20000000014 */
[----:B----4-:R-:W-:Y:S01]  /*31cc0*/  @P0 IMAD.MOV.U32 R5, RZ, RZ, R14 ;  /* 0x000000ffff050224 */ /* 0x010fe200078e000e */
[----:B------:R-:W-:-:S02]  /*31cd0*/  PRMT R19, RZ, 0x7610, R19 ;  /* 0x00007610ff137816 */ /* 0x000fc40000000013 */
[----:B------:R-:W-:Y:S02]  /*31ce0*/  ISETP.GT.AND P1, PT, R13, 0x7b, PT ;  /* 0x0000007b0d00780c */ /* 0x000fe40003f24270 */
[----:B------:R-:W-:Y:S01]  /*31cf0*/  PRMT R18, RZ, 0x7610, R18 ;  /* 0x00007610ff127816 */ /* 0x000fe20000000012 */
[----:B---3--:R0:W-:Y:S01]  /*31d00*/  STL [R1+0x64cc], R21 ;  /* 0x0064cc1501007387 */ /* 0x0081e20000100800 */
[----:B------:R-:W3:Y:S02]  /*31d10*/  LDL R15, [R1+0x15c0] ;  /* 0x0015c000010f7983 */ /* 0x000ee40000100800 */
[----:B------:R-:W4:Y:S01]  /*31d20*/  LDL R14, [R1+0x15b4] ;  /* 0x0015b400010e7983 */ /* 0x000f220000100800 */
[----:B0-----:R-:W4:Y:S01]  /*31d30*/  LDL R21, [R1+0x15bc] ;  /* 0x0015bc0001157983 */ /* 0x001f220000100800 */
[----:B--2---:R-:W-:-:S03]  /*31d40*/  @P0 IMAD.MOV.U32 R4, RZ, RZ, R2 ;  /* 0x000000ffff040224 */ /* 0x004fc600078e0002 */
[----:B------:R-:W2:Y:S04]  /*31d50*/  LDL R2, [R1+0x15b8] ;  /* 0x0015b80001027983 */ /* 0x000ea80000100800 */
[----:B------:R0:W2:Y:S02]  /*31d60*/  @P0 LDG.E.U16 R20, [R4.64] ;  /* 0x0000000404140981 */ /* 0x0000a4000c1e1500 */
[----:B0-----:R-:W-:Y:S02]  /*31d70*/  @P0 IMAD.MOV.U32 R4, RZ, RZ, R25 ;  /* 0x000000ffff040224 */ /* 0x001fe400078e0019 */
[----:B------:R-:W-:-:S05]  /*31d80*/  @P0 IMAD.MOV.U32 R5, RZ, RZ, R26 ;  /* 0x000000ffff050224 */ /* 0x000fca00078e001a */
[----:B------:R0:W2:Y:S02]  /*31d90*/  @P0 LDG.E.U16 R19, [R4.64] ;  /* 0x0000000404130981 */ /* 0x0000a4000c1e1500 */
[----:B0-----:R-:W-:Y:S02]  /*31da0*/  @P1 IMAD.MOV.U32 R5, RZ, RZ, R24 ;  /* 0x000000ffff051224 */ /* 0x001fe400078e0018 */
[----:B------:R-:W-:-:S05]  /*31db0*/  @P1 IMAD.MOV.U32 R4, RZ, RZ, R22 ;  /* 0x000000ffff041224 */ /* 0x000fca00078e0016 */
[----:B------:R3:W2:Y:S01]  /*31dc0*/  @P1 LDG.E.U16 R18, [R4.64] ;  /* 0x0000000404121981 */ /* 0x0006a2000c1e1500 */
[----:B------:R-:W-:Y:S01]  /*31dd0*/  PRMT R17, RZ, 0x7610, R17 ;  /* 0x00007610ff117816 */ /* 0x000fe20000000011 */
[----:B---3--:R-:W-:Y:S02]  /*31de0*/  @P1 IMAD.MOV.U32 R4, RZ, RZ, R15 ;  /* 0x000000ffff041224 */ /* 0x008fe400078e000f */
[----:B----4-:R-:W-:-:S05]  /*31df0*/  @P1 IMAD.MOV.U32 R5, RZ, RZ, R21 ;  /* 0x000000ffff051224 */ /* 0x010fca00078e0015 */
[----:B------:R0:W3:Y:S04]  /*31e00*/  @P1 LDG.E.U16 R17, [R4.64] ;  /* 0x0000000404111981 */ /* 0x0000e8000c1e1500 */
[----:B--2---:R-:W-:Y:S04]  /*31e10*/  STL [R1+0x64d0], R20 ;  /* 0x0064d01401007387 */ /* 0x004fe80000100800 */
[----:B------:R1:W-:Y:S01]  /*31e20*/  STL [R1+0x64d4], R19 ;  /* 0x0064d41301007387 */ /* 0x0003e20000100800 */
[----:B------:R-:W2:Y:S02]  /*31e30*/  LDL R24, [R1+0x15ac] ;  /* 0x0015ac0001187983 */ /* 0x000ea40000100800 */
[----:B------:R-:W4:Y:S01]  /*31e40*/  LDL R22, [R1+0x15b0] ;  /* 0x0015b00001167983 */ /* 0x000f220000100800 */
[----:B------:R0:W-:Y:S01]  /*31e50*/  STL [R1+0x64a4], R18 ;  /* 0x0064a41201007387 */ /* 0x0001e20000100800 */
[----:B------:R-:W-:Y:S03]  /*31e60*/  STL [R1+0x1b8], R27 ;  /* 0x0001b81b01007387 */ /* 0x000fe60000100800 */
[----:B-1----:R-:W4:Y:S04]  /*31e70*/  LDL R19, [R1+0x15a4] ;  /* 0x0015a40001137983 */ /* 0x002f280000100800 */
[----:B0-----:R-:W4:Y:S01]  /*31e80*/  LDL R18, [R1+0x15a8] ;  /* 0x0015a80001127983 */ /* 0x001f220000100800 */
[----:B------:R-:W-:Y:S01]  /*31e90*/  PRMT R16, RZ, 0x7610, R16 ;  /* 0x00007610ff107816 */ /* 0x000fe20000000010 */
[----:B------:R-:W-:-:S02]  /*31ea0*/  @P1 IMAD.MOV.U32 R4, RZ, RZ, R2 ;  /* 0x000000ffff041224 */ /* 0x000fc400078e0002 */
[----:B------:R-:W-:Y:S01]  /*31eb0*/  @P1 IMAD.MOV.U32 R5, RZ, RZ, R14 ;  /* 0x000000ffff051224 */ /* 0x000fe200078e000e */
[----:B------:R-:W-:-:S04]  /*31ec0*/  PRMT R12, RZ, 0x7610, R12 ;  /* 0x00007610ff0c7816 */ /* 0x000fc8000000000c */
[----:B------:R2:W4:Y:S01]  /*31ed0*/  @P1 LDG.E.U16 R16, [R4.64] ;  /* 0x0000000404101981 */ /* 0x000522000c1e1500 */
[----:B------:R-:W-:Y:S02]  /*31ee0*/  ISETP.GT.AND P0, PT, R13, 0x7c, PT ;  /* 0x0000007c0d00780c */ /* 0x000fe40003f04270 */
[----:B------:R-:W-:Y:S01]  /*31ef0*/  PRMT R11, RZ, 0x7610, R11 ;  /* 0x00007610ff0b7816 */ /* 0x000fe2000000000b */
[----:B---3--:R-:W-:Y:S01]  /*31f00*/  STL [R1+0x64a8], R17 ;  /* 0x0064a81101007387 */ /* 0x008fe20000100800 */
[----:B------:R-:W3:Y:S02]  /*31f10*/  LDL R21, [R1+0x159c] ;  /* 0x00159c0001157983 */ /* 0x000ee40000100800 */
[----:B------:R-:W3:Y:S02]  /*31f20*/  LDL R15, [R1+0x15a0] ;  /* 0x0015a000010f7983 */ /* 0x000ee40000100800 */
[----:B------:R-:W3:Y:S01]  /*31f30*/  LDL R14, [R1+0x1594] ;  /* 0x00159400010e7983 */ /* 0x000ee20000100800 */
[----:B------:R-:W3:Y:S01]  /*31f40*/  LDL R2, [R1+0x1598] ;  /* 0x0015980001027983 */ /* 0x000ee20000100800 */
[----:B--2---:R-:W-:-:S02]  /*31f50*/  @P1 IMAD.MOV.U32 R5, RZ, RZ, R24 ;  /* 0x000000ffff051224 */ /* 0x004fc400078e0018 */
[----:B----4-:R-:W-:-:S05]  /*31f60*/  @P1 IMAD.MOV.U32 R4, RZ, RZ, R22 ;  /* 0x000000ffff041224 */ /* 0x010fca00078e0016 */
[----:B------:R0:W2:Y:S02]  /*31f70*/  @P1 LDG.E.U16 R12, [R4.64] ;  /* 0x00000004040c1981 */ /* 0x0000a4000c1e1500 */
[----:B0-----:R-:W-:Y:S02]  /*31f80*/  @P0 IMAD.MOV.U32 R5, RZ, RZ, R19 ;  /* 0x000000ffff050224 */ /* 0x001fe400078e0013 */
[----:B------:R-:W-:-:S05]  /*31f90*/  @P0 IMAD.MOV.U32 R4, RZ, RZ, R18 ;  /* 0x000000ffff040224 */ /* 0x000fca00078e0012 */
[----:B------:R3:W4:Y:S04]  /*31fa0*/  @P0 LDG.E.U16 R11, [R4.64] ;  /* 0x00000004040b0981 */ /* 0x000728000c1e1500 */
[----:B------:R0:W-:Y:S01]  /*31fb0*/  STL [R1+0x64ac], R16 ;  /* 0x0064ac1001007387 */ /* 0x0001e20000100800 */
[----:B------:R-:W-:Y:S01]  /*31fc0*/  PRMT R10, RZ, 0x7610, R10 ;  /* 0x00007610ff0a7816 */ /* 0x000fe2000000000a */
[----:B---3--:R-:W-:Y:S02]  /*31fd0*/  @P0 IMAD.MOV.U32 R4, RZ, RZ, R15 ;  /* 0x000000ffff040224 */ /* 0x008fe400078e000f */
[----:B------:R-:W-:-:S05]  /*31fe0*/  @P0 IMAD.MOV.U32 R5, RZ, RZ, R21 ;  /* 0x000000ffff050224 */ /* 0x000fca00078e0015 */
[----:B------:R1:W2:Y:S04]  /*31ff0*/  @P0 LDG.E.U16 R10, [R4.64] ;  /* 0x00000004040a0981 */ /* 0x0002a8000c1e1500 */
[----:B--2---:R2:W-:Y:S01]  /*32000*/  STL [R1+0x64b0], R12 ;  /* 0x0064b00c01007387 */ /* 0x0045e20000100800 */
[----:B------:R-:W3:Y:S02]  /*32010*/  LDL R19, [R1+0x158c] ;  /* 0x00158c0001137983 */ /* 0x000ee40000100800 */
[----:B------:R-:W3:Y:S01]  /*32020*/  LDL R18, [R1+0x1590] ;  /* 0x0015900001127983 */ /* 0x000ee20000100800 */
[----:B----4-:R-:W-:Y:S01]  /*32030*/  STL [R1+0x6490], R11 ;  /* 0x0064900b01007387 */ /* 0x010fe20000100800 */
[----:B0-----:R-:W4:Y:S03]  /*32040*/  LDL R16, [R1+0x1584] ;  /* 0x0015840001107983 */ /* 0x001f260000100800 */
[----:B--2---:R-:W2:Y:S01]  /*32050*/  LDL R12, [R1+0x1588] ;  /* 0x00158800010c7983 */ /* 0x004ea20000100800 */
[----:B------:R-:W-:Y:S01]  /*32060*/  PRMT R9, RZ, 0x7610, R9 ;  /* 0x00007610ff097816 */ /* 0x000fe20000000009 */
[----:B-1----:R-:W-:-:S02]  /*32070*/  @P0 IMAD.MOV.U32 R4, RZ, RZ, R2 ;  /* 0x000000ffff040224 */ /* 0x002fc400078e0002 */
[----:B------:R-:W-:Y:S01]  /*32080*/  @P0 IMAD.MOV.U32 R5, RZ, RZ, R14 ;  /* 0x000000ffff050224 */ /* 0x000fe200078e000e */
[----:B------:R-:W-:-:S04]  /*32090*/  PRMT R8, RZ, 0x7610, R8 ;  /* 0x00007610ff087816 */ /* 0x000fc80000000008 */
[----:B------:R3:W2:Y:S01]  /*320a0*/  @P0 LDG.E.U16 R9, [R4.64] ;  /* 0x0000000404090981 */ /* 0x0006a2000c1e1500 */
[----:B------:R-:W-:Y:S02]  /*320b0*/  ISETP.GT.AND P1, PT, R13, 0x7d, PT ;  /* 0x0000007d0d00780c */ /* 0x000fe40003f24270 */
[----:B------:R-:W-:Y:S01]  /*320c0*/  PRMT R7, RZ, 0x7610, R7 ;  /* 0x00007610ff077816 */ /* 0x000fe20000000007 */
[----:B------:R0:W-:Y:S01]  /*320d0*/  STL [R1+0x6494], R10 ;  /* 0x0064940a01007387 */ /* 0x0001e20000100800 */
[----:B------:R-:W2:Y:S02]  /*320e0*/  LDL R15, [R1+0x157c] ;  /* 0x00157c00010f7983 */ /* 0x000ea40000100800 */
[----:B------:R-:W2:Y:S02]  /*320f0*/  LDL R14, [R1+0x1574] ;  /* 0x00157400010e7983 */ /* 0x000ea40000100800 */
[----:B------:R-:W2:Y:S01]  /*32100*/  LDL R2, [R1+0x1578] ;  /* 0x0015780001027983 */ /* 0x000ea20000100800 */
[----:B0-----:R-:W2:Y:S01]  /*32110*/  LDL R10, [R1+0x1580] ;  /* 0x00158000010a7983 */ /* 0x001ea20000100800 */
[----:B---3--:R-:W-:-:S02]  /*32120*/  @P0 IMAD.MOV.U32 R5, RZ, RZ, R19 ;  /* 0x000000ffff050224 */ /* 0x008fc400078e0013 */
[----:B------:R-:W-:-:S05]  /*32130*/  @P0 IMAD.MOV.U32 R4, RZ, RZ, R18 ;  /* 0x000000ffff040224 */ /* 0x000fca00078e0012 */
[----:B------:R4:W3:Y:S02]  /*32140*/  @P0 LDG.E.U16 R8, [R4.64] ;  /* 0x0000000404080981 */ /* 0x0008e4000c1e1500 */
[----:B----4-:R-:W-:Y:S02]  /*32150*/  @P1 IMAD.MOV.U32 R5, RZ, RZ, R16 ;  /* 0x000000ffff051224 */ /* 0x010fe400078e0010 */
[----:B--2---:R-:W-:-:S05]  /*32160*/  @P1 IMAD.MOV.U32 R4, RZ, RZ, R12 ;  /* 0x000000ffff041224 */ /* 0x004fca00078e000c */
[----:B------:R0:W2:Y:S04]  /*32170*/  @P1 LDG.E.U16 R7, [R4.64] ;  /* 0x0000000404071981 */ /* 0x0000a8000c1e1500 */
[----:B------:R1:W-:Y:S01]  /*32180*/  STL [R1+0x6498], R9 ;  /* 0x0064980901007387 */ /* 0x0003e20000100800 */
[----:B------:R-:W-:Y:S01]  /*32190*/  PRMT R6, RZ, 0x7610, R6 ;  /* 0x00007610ff067816 */ /* 0x000fe20000000006 */
[----:B0-----:R-:W-:Y:S02]  /*321a0*/  @P1 IMAD.MOV.U32 R5, RZ, RZ, R15 ;  /* 0x000000ffff051224 */ /* 0x001fe400078e000f */
[----:B------:R-:W-:-:S05]  /*321b0*/  @P1 IMAD.MOV.U32 R4, RZ, RZ, R10 ;  /* 0x000000ffff041224 */ /* 0x000fca00078e000a */
[----:B------:R0:W4:Y:S04]  /*321c0*/  @P1 LDG.E.U16 R6, [R4.64] ;  /* 0x0000000404061981 */ /* 0x000128000c1e1500 */
[----:B---3--:R-:W-:Y:S01]  /*321d0*/  STL [R1+0x649c], R8 ;  /* 0x00649c0801007387 */ /* 0x008fe20000100800 */
[----:B------:R-:W3:Y:S02]  /*321e0*/  LDL R16, [R1+0x156c] ;  /* 0x00156c0001107983 */ /* 0x000ee40000100800 */
[----:B------:R-:W3:Y:S01]  /*321f0*/  LDL R12, [R1+0x1570] ;  /* 0x00157000010c7983 */ /* 0x000ee20000100800 */
[----:B--2---:R2:W-:Y:S01]  /*32200*/  STL [R1+0x6464], R7 ;  /* 0x0064640701007387 */ /* 0x0045e20000100800 */
[----:B------:R-:W3:Y:S02]  /*32210*/  LDL R10, [R1+0x1564] ;  /* 0x00156400010a7983 */ /* 0x000ee40000100800 */
[----:B-1----:R-:W3:Y:S01]  /*32220*/  LDL R9, [R1+0x1568] ;  /* 0x0015680001097983 */ /* 0x002ee20000100800 */
[----:B0-----:R-:W-:Y:S01]  /*32230*/  PRMT R5, RZ, 0x7610, R5 ;  /* 0x00007610ff057816 */ /* 0x001fe20000000005 */
[----:B------:R-:W-:-:S02]  /*32240*/  @P1 IMAD.MOV.U32 R15, RZ, RZ, R14 ;  /* 0x000000ffff0f1224 */ /* 0x000fc400078e000e */
[----:B------:R-:W-:Y:S01]  /*32250*/  @P1 IMAD.MOV.U32 R14, RZ, RZ, R2 ;  /* 0x000000ffff0e1224 */ /* 0x000fe200078e0002 */
[----:B------:R-:W-:-:S04]  /*32260*/  PRMT R4, RZ, 0x7610, R4 ;  /* 0x00007610ff047816 */ /* 0x000fc80000000004 */
[----:B------:R3:W3:Y:S01]  /*32270*/  @P1 LDG.E.U16 R5, [R14.64] ;  /* 0x000000040e051981 */ /* 0x0006e2000c1e1500 */
[----:B------:R-:W-:Y:S02]  /*32280*/  ISETP.GT.AND P0, PT, R13, 0x7e, PT ;  /* 0x0000007e0d00780c */ /* 0x000fe40003f04270 */
[----:B--2---:R-:W-:Y:S01]  /*32290*/  PRMT R7, RZ, 0x7610, R7 ;  /* 0x00007610ff077816 */ /* 0x004fe20000000007 */
[----:B----4-:R0:W-:Y:S01]  /*322a0*/  STL [R1+0x6468], R6 ;  /* 0x0064680601007387 */ /* 0x0101e20000100800 */
[----:B------:R-:W2:Y:S03]  /*322b0*/  LDL R2, [R1+0x1560] ;  /* 0x0015600001027983 */ /* 0x000ea60000100800 */
[----:B0-----:R-:W4:Y:S01]  /*322c0*/  LDL R6, [R1+0x155c] ;  /* 0x00155c0001067983 */ /* 0x001f220000100800 */
[----:B---3--:R-:W-:Y:S02]  /*322d0*/  @P1 IMAD.MOV.U32 R15, RZ, RZ, R16 ;  /* 0x000000ffff0f1224 */ /* 0x008fe400078e0010 */
[----:B------:R-:W-:-:S05]  /*322e0*/  @P1 IMAD.MOV.U32 R14, RZ, RZ, R12 ;  /* 0x000000ffff0e1224 */ /* 0x000fca00078e000c */
[----:B------:R0:W3:Y:S02]  /*322f0*/  @P1 LDG.E.U16 R4, [R14.64] ;  /* 0x000000040e041981 */ /* 0x0000e4000c1e1500 */
[----:B0-----:R-:W-:Y:S02]  /*32300*/  @P0 IMAD.MOV.U32 R15, RZ, RZ, R10 ;  /* 0x000000ffff0f0224 */ /* 0x001fe400078e000a */
[----:B------:R-:W-:-:S05]  /*32310*/  @P0 IMAD.MOV.U32 R14, RZ, RZ, R9 ;  /* 0x000000ffff0e0224 */ /* 0x000fca00078e0009 */
[----:B------:R2:W3:Y:S04]  /*32320*/  @P0 LDG.E.U16 R7, [R14.64] ;  /* 0x000000040e070981 */ /* 0x0004e8000c1e1500 */
[----:B------:R-:W-:Y:S01]  /*32330*/  STL [R1+0x646c], R5 ;  /* 0x00646c0501007387 */ /* 0x000fe20000100800 */
[----:B------:R-:W3:Y:S02]  /*32340*/  LDL R22, [R1+0x1554] ;  /* 0x0015540001167983 */ /* 0x000ee40000100800 */
[----:B------:R-:W3:Y:S02]  /*32350*/  LDL R21, [R1+0x1558] ;  /* 0x0015580001157983 */ /* 0x000ee40000100800 */
[----:B--2---:R-:W-:Y:S02]  /*32360*/  @P0 IMAD.MOV.U32 R14, RZ, RZ, R2 ;  /* 0x000000ffff0e0224 */ /* 0x004fe400078e0002 */
[----:B----4-:R-:W-:Y:S01]  /*32370*/  @P0 IMAD.MOV.U32 R15, RZ, RZ, R6 ;  /* 0x000000ffff0f0224 */ /* 0x010fe200078e0006 */
[----:B---3--:R0:W-:Y:S01]  /*32380*/  STL [R1+0x6470], R4 ;  /* 0x0064700401007387 */ /* 0x0081e20000100800 */
[----:B------:R-:W2:Y:S02]  /*32390*/  LDL R19, [R1+0x154c] ;  /* 0x00154c0001137983 */ /* 0x000ea40000100800 */
[----:B------:R-:W3:Y:S02]  /*323a0*/  LDL R18, [R1+0x1550] ;  /* 0x0015500001127983 */ /* 0x000ee40000100800 */
[----:B------:R-:W4:Y:S01]  /*323b0*/  LDL R16, [R1+0x1544] ;  /* 0x0015440001107983 */ /* 0x000f220000100800 */
[----:B------:R-:W4:Y:S04]  /*323c0*/  LDL R12, [R1+0x1548] ;  /* 0x00154800010c7983 */ /* 0x000f280000100800 */
[----:B------:R-:W4:Y:S04]  /*323d0*/  LDL R10, [R1+0x153c] ;  /* 0x00153c00010a7983 */ /* 0x000f280000100800 */
[----:B------:R-:W4:Y:S04]  /*323e0*/  LDL R9, [R1+0x1540] ;  /* 0x0015400001097983 */ /* 0x000f280000100800 */
[----:B------:R1:W-:Y:S01]  /*323f0*/  STL [R1+0x170], R7 ;  /* 0x0001700701007387 */ /* 0x0003e20000100800 */
[----:B------:R-:W4:Y:S02]  /*32400*/  LDL R6, [R1+0x1538] ;  /* 0x0015380001067983 */ /* 0x000f240000100800 */
[----:B0-----:R-:W4:Y:S01]  /*32410*/  LDL R4, [R1+0x152c] ;  /* 0x00152c0001047983 */ /* 0x001f220000100800 */
[----:B------:R-:W4:Y:S04]  /*32420*/  LDL R2, [R1+0x1530] ;  /* 0x0015300001027983 */ /* 0x000f280000100800 */
[----:B-1----:R-:W4:Y:S01]  /*32430*/  LDL R7, [R1+0x1534] ;  /* 0x0015340001077983 */ /* 0x002f220000100800 */
[----:B------:R-:W-:-:S02]  /*32440*/  PRMT R23, RZ, 0x7610, R23 ;  /* 0x00007610ff177816 */ /* 0x000fc40000000017 */
[----:B------:R-:W-:Y:S02]  /*32450*/  PRMT R20, RZ, 0x7610, R20 ;  /* 0x00007610ff147816 */ /* 0x000fe40000000014 */
[----:B------:R-:W-:Y:S02]  /*32460*/  ISETP.GT.AND P1, PT, R13, 0x7f, PT ;  /* 0x0000007f0d00780c */ /* 0x000fe40003f24270 */
[----:B------:R0:W4:Y:S01]  /*32470*/  @P0 LDG.E.U16 R23, [R14.64] ;  /* 0x000000040e170981 */ /* 0x000122000c1e1500 */
[----:B------:R-:W-:Y:S01]  /*32480*/  PRMT R17, RZ, 0x7610, R17 ;  /* 0x00007610ff117816 */ /* 0x000fe20000000011 */
[----:B0-----:R-:W-:Y:S02]  /*32490*/  @P0 IMAD.MOV.U32 R14, RZ, RZ, R21 ;  /* 0x000000ffff0e0224 */ /* 0x001fe400078e0015 */
[----:B------:R-:W-:-:S05]  /*324a0*/  @P0 IMAD.MOV.U32 R15, RZ, RZ, R22 ;  /* 0x000000ffff0f0224 */ /* 0x000fca00078e0016 */
[----:B------:R2:W4:Y:S01]  /*324b0*/  @P0 LDG.E.U16 R20, [R14.64] ;  /* 0x000000040e140981 */ /* 0x000522000c1e1500 */
[----:B------:R-:W-:Y:S02]  /*324c0*/  PRMT R11, RZ, 0x7610, R11 ;  /* 0x00007610ff0b7816 */ /* 0x000fe4000000000b */
[----:B------:R-:W-:Y:S02]  /*324d0*/  PRMT R8, RZ, 0x7610, R8 ;  /* 0x00007610ff087816 */ /* 0x000fe40000000008 */
[----:B------:R-:W-:Y:S02]  /*324e0*/  PRMT R5, RZ, 0x7610, R5 ;  /* 0x00007610ff057816 */ /* 0x000fe40000000005 */
[----:B------:R-:W-:Y:S01]  /*324f0*/  PRMT R0, RZ, 0x7610, R0 ;  /* 0x00007610ff007816 */ /* 0x000fe20000000000 */
[----:B--2---:R-:W-:Y:S02]  /*32500*/  @P0 IMAD.MOV.U32 R15, RZ, RZ, R19 ;  /* 0x000000ffff0f0224 */ /* 0x004fe400078e0013 */
[----:B---3--:R-:W-:-:S05]  /*32510*/  @P0 IMAD.MOV.U32 R14, RZ, RZ, R18 ;  /* 0x000000ffff0e0224 */ /* 0x008fca00078e0012 */
[----:B------:R4:W2:Y:S02]  /*32520*/  @P0 LDG.E.U16 R17, [R14.64] ;  /* 0x000000040e110981 */ /* 0x0008a4000c1e1500 */
[----:B----4-:R-:W-:Y:S02]  /*32530*/  @P1 IMAD.MOV.U32 R14, RZ, RZ, R12 ;  /* 0x000000ffff0e1224 */ /* 0x010fe400078e000c */
[----:B------:R-:W-:-:S05]  /*32540*/  @P1 IMAD.MOV.U32 R15, RZ, RZ, R16 ;  /* 0x000000ffff0f1224 */ /* 0x000fca00078e0010 */
[----:B------:R0:W3:Y:S02]  /*32550*/  @P1 LDG.E.U16 R11, [R14.64] ;  /* 0x000000040e0b1981 */ /* 0x0000e4000c1e1500 */
[----:B0-----:R-:W-:Y:S02]  /*32560*/  @P1 IMAD.MOV.U32 R14, RZ, RZ, R9 ;  /* 0x000000ffff0e1224 */ /* 0x001fe400078e0009 */
[----:B------:R-:W-:-:S05]  /*32570*/  @P1 IMAD.MOV.U32 R15, RZ, RZ, R10 ;  /* 0x000000ffff0f1224 */ /* 0x000fca00078e000a */
[----:B------:R0:W4:Y:S02]  /*32580*/  @P1 LDG.E.U16 R8, [R14.64] ;  /* 0x000000040e081981 */ /* 0x000124000c1e1500 */
[----:B0-----:R-:W-:Y:S02]  /*32590*/  @P1 IMAD.MOV.U32 R14, RZ, RZ, R6 ;  /* 0x000000ffff0e1224 */ /* 0x001fe400078e0006 */
[----:B------:R-:W-:-:S05]  /*325a0*/  @P1 IMAD.MOV.U32 R15, RZ, RZ, R7 ;  /* 0x000000ffff0f1224 */ /* 0x000fca00078e0007 */
[----:B------:R0:W4:Y:S02]  /*325b0*/  @P1 LDG.E.U16 R5, [R14.64] ;  /* 0x000000040e051981 */ /* 0x000124000c1e1500 */
[----:B0-----:R-:W-:Y:S02]  /*325c0*/  @P1 IMAD.MOV.U32 R14, RZ, RZ, R2 ;  /* 0x000000ffff0e1224 */ /* 0x001fe400078e0002 */
[----:B------:R-:W-:-:S05]  /*325d0*/  @P1 IMAD.MOV.U32 R15, RZ, RZ, R4 ;  /* 0x000000ffff0f1224 */ /* 0x000fca00078e0004 */
[----:B------:R-:W4:Y:S04]  /*325e0*/  @P1 LDG.E.U16 R0, [R14.64] ;  /* 0x000000040e001981 */ /* 0x000f28000c1e1500 */
[----:B------:R-:W-:Y:S01]  /*325f0*/  STL [R1+0x6380], R15 ;  /* 0x0063800f01007387 */ /* 0x000fe20000100800 */
[----:B------:R-:W-:Y:S02]  /*32600*/  STL [R1+0x6388], R15 ;  /* 0x0063880f01007387 */ /* 0x000fe40000100800 */
[----:B------:R-:W-:Y:S02]  /*32610*/  STL [R1+0x6390], R15 ;  /* 0x0063900f01007387 */ /* 0x000fe40000100800 */
[----:B------:R-:W-:Y:S01]  /*32620*/  STL [R1+0x6398], R15 ;  /* 0x0063980f01007387 */ /* 0x000fe20000100800 */
[----:B------:R-:W-:Y:S01]  /*32630*/  STL [R1+0x63a0], R15 ;  /* 0x0063a00f01007387 */ /* 0x000fe20000100800 */
[----:B------:R-:W-:Y:S02]  /*32640*/  STL [R1+0x63a8], R15 ;  /* 0x0063a80f01007387 */ /* 0x000fe40000100800 */
[----:B------:R-:W-:Y:S02]  /*32650*/  STL [R1+0x63b0], R15 ;  /* 0x0063b00f01007387 */ /* 0x000fe40000100800 */
[----:B------:R-:W-:Y:S01]  /*32660*/  STL [R1+0x63b8], R15 ;  /* 0x0063b80f01007387 */ /* 0x000fe20000100800 */
[----:B------:R-:W-:Y:S01]  /*32670*/  STL [R1+0x63c0], R15 ;  /* 0x0063c00f01007387 */ /* 0x000fe20000100800 */
[----:B------:R-:W-:Y:S03]  /*32680*/  STL [R1+0x63c8], R15 ;  /* 0x0063c80f01007387 */ /* 0x000fe60000100800 */
[----:B------:R-:W0:Y:S01]  /*32690*/  S2R R2, SR_TID.X ;  /* 0x0000000000027919 */ /* 0x000e220000002100 */
        /* <DEDUP_REMOVED lines=11> */
[----:B------:R-:W1:Y:S04]  /*32750*/  S2R R3, SR_TID.X ;  /* 0x0000000000037919 */ /* 0x000e680000002100 */
[----:B------:R-:W-:Y:S06]  /*32760*/  BAR.SYNC.DEFER_BLOCKING 0x0 ;  /* 0x0000000000007b1d */ /* 0x000fec0000010000 */
[----:B--2---:R-:W-:Y:S01]  /*32770*/  STL [R1+0x154], R17 ;  /* 0x0001541101007387 */ /* 0x004fe20000100800 */
[----:B------:R-:W-:Y:S02]  /*32780*/  STL [R1+0x6418], R15 ;  /* 0x0064180f01007387 */ /* 0x000fe40000100800 */
[----:B------:R-:W-:Y:S01]  /*32790*/  STL [R1+0x6420], R15 ;  /* 0x0064200f01007387 */ /* 0x000fe20000100800 */
[----:B---3--:R-:W-:Y:S01]  /*327a0*/  STL [R1+0x14c], R11 ;  /* 0x00014c0b01007387 */ /* 0x008fe20000100800 */
[----:B------:R-:W-:Y:S02]  /*327b0*/  STL [R1+0x6360], R14 ;  /* 0x0063600e01007387 */ /* 0x000fe40000100800 */
[----:B------:R-:W-:Y:S01]  /*327c0*/  STL [R1+0x6368], R14 ;  /* 0x0063680e01007387 */ /* 0x000fe20000100800 */
[----:B----4-:R2:W-:Y:S01]  /*327d0*/  STL [R1+0x140], R0 ;  /* 0x0001400001007387 */ /* 0x0105e20000100800 */
[----:B------:R-:W-:Y:S02]  /*327e0*/  STL [R1+0x148], R8 ;  /* 0x0001480801007387 */ /* 0x000fe40000100800 */
[----:B------:R-:W-:Y:S02]  /*327f0*/  STL [R1+0x6370], R14 ;  /* 0x0063700e01007387 */ /* 0x000fe40000100800 */
[----:B------:R-:W-:Y:S01]  /*32800*/  STL [R1+0x144], R5 ;  /* 0x0001440501007387 */ /* 0x000fe20000100800 */
[----:B------:R-:W-:Y:S01]  /*32810*/  STL [R1+0x6378], R14 ;  /* 0x0063780e01007387 */ /* 0x000fe20000100800 */
[----:B------:R3:W-:Y:S02]  /*32820*/  STL [R1+0x6424], R14 ;  /* 0x0064240e01007387 */ /* 0x0007e40000100800 */
[----:B0-----:R0:W-:Y:S01]  /*32830*/  STL [R1+0x64b4], R2 ;  /* 0x0064b40201007387 */ /* 0x0011e20000100800 */
[----:B--2---:R-:W-:-:S02]  /*32840*/  LOP3.LUT R0, R2, 0x3f, RZ, 0xc0, !PT ;  /* 0x0000003f02007812 */ /* 0x004fc400078ec0ff */
[----:B---3--:R-:W-:Y:S02]  /*32850*/  LOP3.LUT R14, R2, 0x3f, RZ, 0xc0, !PT ;  /* 0x0000003f020e7812 */ /* 0x008fe400078ec0ff */
[----:B0-----:R-:W2:Y:S04]  /*32860*/  LDL.LU R2, [R1+0xf84] ;  /* 0x000f840001027983 */ /* 0x001ea80000300800 */
[----:B--2---:R0:W-:Y:S04]  /*32870*/  STL [R1+0x6528], R2 ;  /* 0x0065280201007387 */ /* 0x0041e80000100800 */
[----:B0-----:R-:W2:Y:S01]  /*32880*/  LDL.LU R2, [R1+0xf90] ;  /* 0x000f900001027983 */ /* 0x001ea20000300800 */
[----:B------:R-:W3:Y:S02]  /*32890*/  LDL.LU R15, [R1+0xf04] ;  /* 0x000f0400010f7983 */ /* 0x000ee40000300800 */
[----:B------:R-:W4:Y:S02]  /*328a0*/  LDL.LU R4, [R1+0xf00] ;  /* 0x000f000001047983 */ /* 0x000f240000300800 */
[----:B------:R-:W3:Y:S01]  /*328b0*/  LDL.LU R5, [R1+0xefc] ;  /* 0x000efc0001057983 */ /* 0x000ee20000300800 */
[----:B------:R-:W3:Y:S01]  /*328c0*/  LDL.LU R6, [R1+0xef8] ;  /* 0x000ef80001067983 */ /* 0x000ee20000300800 */
[----:B------:R-:W3:Y:S02]  /*328d0*/  LDL.LU R7, [R1+0xe74] ;  /* 0x000e740001077983 */ /* 0x000ee40000300800 */
[----:B------:R-:W3:Y:S02]  /*328e0*/  LDL.LU R8, [R1+0xe70] ;  /* 0x000e700001087983 */ /* 0x000ee40000300800 */
        /* <DEDUP_REMOVED lines=15> */
[----:B------:R-:W3:Y:S01]  /*329e0*/  LDL.LU R27, [R1+0x59c] ;  /* 0x00059c00011b7983 */ /* 0x000ee20000300800 */
[----:B-1----:R-:W-:-:S02]  /*329f0*/  LOP3.LUT R3, R3, 0x3f, RZ, 0xc0, !PT ;  /* 0x0000003f03037812 */ /* 0x002fc400078ec0ff */
[----:B------:R-:W-:Y:S01]  /*32a00*/  LOP3.LUT R0, R0, 0x40, RZ, 0xfc, !PT ;  /* 0x0000004000007812 */ /* 0x000fe200078efcff */
[----:B------:R-:W4:Y:S01]  /*32a10*/  LDL.LU R28, [R1+0x598] ;  /* 0x00059800011c7983 */ /* 0x000f220000300800 */
[----:B------:R-:W4:Y:S02]  /*32a20*/  LDL.LU R29, [R1+0x594] ;  /* 0x00059400011d7983 */ /* 0x000f240000300800 */
[----:B------:R-:W-:Y:S01]  /*32a30*/  IMAD.SHL.U32 R3, R3, 0x2, RZ ;  /* 0x0000000203037824 */ /* 0x000fe200078e00ff */
[-C--:B------:R-:W-:Y:S02]  /*32a40*/  ISETP.GE.AND P1, PT, R0, R13.reuse, PT ;  /* 0x0000000d0000720c */ /* 0x080fe40003f26270 */
[----:B------:R-:W-:Y:S01]  /*32a50*/  ISETP.GE.AND P0, PT, R14, R13, PT ;  /* 0x0000000d0e00720c */ /* 0x000fe20003f06270 */
[----:B------:R-:W4:Y:S01]  /*32a60*/  LDL.LU R0, [R1+0x430] ;  /* 0x0004300001007983 */ /* 0x000f220000300800 */
[----:B------:R0:W-:Y:S03]  /*32a70*/  STL [R1+0x64a0], R14 ;  /* 0x0064a00e01007387 */ /* 0x0001e60000100800 */
[----:B0-----:R-:W4:Y:S01]  /*32a80*/  LDL.LU R14, [R1+0xf88] ;  /* 0x000f8800010e7983 */ /* 0x001f220000300800 */
[----:B------:R0:W-:Y:S03]  /*32a90*/  STL [R1+0x6428], R13 ;  /* 0x0064280d01007387 */ /* 0x0001e60000100800 */
[----:B0-----:R-:W4:Y:S04]  /*32aa0*/  LDL.LU R13, [R1+0xf8c] ;  /* 0x000f8c00010d7983 */ /* 0x001f280000300800 */
[----:B--2---:R0:W-:Y:S04]  /*32ab0*/  STS.U16 [R3], R2 ;  /* 0x0000000203007388 */ /* 0x0041e80000000400 */
[----:B0-----:R-:W2:Y:S04]  /*32ac0*/  LDL.LU R2, [R1+0x6528] ;  /* 0x0065280001027983 */ /* 0x001ea80000300800 */
[----:B---3--:R0:W-:Y:S04]  /*32ad0*/  STS.U16 [R3+0x6080], R27 ;  /* 0x0060801b03007388 */ /* 0x0081e80000000400 */
[----:B0-----:R-:W3:Y:S04]  /*32ae0*/  LDL.LU R27, [R1+0x3a0] ;  /* 0x0003a000011b7983 */ /* 0x001ee80000300800 */
[----:B---3--:R0:W-:Y:S04]  /*32af0*/  STL [R1+0x651c], R27 ;  /* 0x00651c1b01007387 */ /* 0x0081e80000100800 */
[----:B0-----:R-:W3:Y:S04]  /*32b00*/  LDL.LU R27, [R1+0x424] ;  /* 0x00042400011b7983 */ /* 0x001ee80000300800 */
[----:B---3--:R0:W-:Y:S04]  /*32b10*/  STL [R1+0x6520], R27 ;  /* 0x0065201b01007387 */ /* 0x0081e80000100800 */
[----:B0-----:R-:W3:Y:S04]  /*32b20*/  LDL.LU R27, [R1+0x428] ;  /* 0x00042800011b7983 */ /* 0x001ee80000300800 */
[----:B----4-:R-:W-:Y:S04]  /*32b30*/  STS.U16 [R3+0x6100], R28 ;  /* 0x0061001c03007388 */ /* 0x010fe80000000400 */
[----:B------:R-:W-:Y:S04]  /*32b40*/  STS.U16 [R3+0x6180], R29 ;  /* 0x0061801d03007388 */ /* 0x000fe80000000400 */
[----:B------:R-:W-:Y:S04]  /*32b50*/  STS.U16 [R3+0x7000], R0 ;  /* 0x0070000003007388 */ /* 0x000fe80000000400 */
[----:B------:R-:W-:Y:S04]  /*32b60*/  STS.U16 [R3+0x80], R13 ;  /* 0x0000800d03007388 */ /* 0x000fe80000000400 */
[----:B------:R-:W-:Y:S04]  /*32b70*/  STS.U16 [R3+0x100], R14 ;  /* 0x0001000e03007388 */ /* 0x000fe80000000400 */
[----:B--2---:R-:W-:Y:S04]  /*32b80*/  STS.U16 [R3+0x180], R2 ;  /* 0x0001800203007388 */ /* 0x004fe80000000400 */
[----:B------:R-:W-:Y:S04]  /*32b90*/  STS.U16 [R3+0x1000], R15 ;  /* 0x0010000f03007388 */ /* 0x000fe80000000400 */
[----:B------:R-:W-:Y:S04]  /*32ba0*/  STS.U16 [R3+0x1080], R4 ;  /* 0x0010800403007388 */ /* 0x000fe80000000400 */
[----:B------:R-:W-:Y:S04]  /*32bb0*/  STS.U16 [R3+0x1100], R5 ;  /* 0x0011000503007388 */ /* 0x000fe80000000400 */
[----:B------:R-:W-:Y:S04]  /*32bc0*/  STS.U16 [R3+0x1180], R6 ;  /* 0x0011800603007388 */ /* 0x000fe80000000400 */
[----:B------:R-:W-:Y:S04]  /*32bd0*/  STS.U16 [R3+0x2000], R7 ;  /* 0x0020000703007388 */ /* 0x000fe80000000400 */
[----:B------:R-:W-:Y:S04]  /*32be0*/  STS.U16 [R3+0x2080], R8 ;  /* 0x0020800803007388 */ /* 0x000fe80000000400 */
[----:B------:R-:W-:Y:S04]  /*32bf0*/  STS.U16 [R3+0x2100], R9 ;  /* 0x0021000903007388 */ /* 0x000fe80000000400 */
[----:B---3--:R0:W-:Y:S04]  /*32c00*/  STL [R1+0x6524], R27 ;  /* 0x0065241b01007387 */ /* 0x0081e80000100800 */
        /* <DEDUP_REMOVED lines=12> */
[----:B------:R-:W3:Y:S04]  /*32cd0*/  LDL.LU R8, [R1+0x1a0] ;  /* 0x0001a00001087983 */ /* 0x000ee80000300800 */
[----:B------:R0:W-:Y:S01]  /*32ce0*/  STS.U16 [R3+0x2180], R10 ;  /* 0x0021800a03007388 */ /* 0x0001e20000000400 */
[----:B------:R-:W3:Y:S03]  /*32cf0*/  LDL.LU R9, [R1+0x19c] ;  /* 0x00019c0001097983 */ /* 0x000ee60000300800 */
[----:B------:R1:W-:Y:S04]  /*32d00*/  STS.U16 [R3+0x3000], R11 ;  /* 0x0030000b03007388 */ /* 0x0003e80000000400 */
[----:B------:R1:W-:Y:S04]  /*32d10*/  STS.U16 [R3+0x3080], R12 ;  /* 0x0030800c03007388 */ /* 0x0003e80000000400 */
[----:B------:R1:W-:Y:S04]  /*32d20*/  STS.U16 [R3+0x3100], R16 ;  /* 0x0031001003007388 */ /* 0x0003e80000000400 */
[----:B------:R1:W-:Y:S04]  /*32d30*/  STS.U16 [R3+0x3180], R17 ;  /* 0x0031801103007388 */ /* 0x0003e80000000400 */
[----:B------:R1:W-:Y:S04]  /*32d40*/  STS.U16 [R3+0x4000], R18 ;  /* 0x0040001203007388 */ /* 0x0003e80000000400 */
[----:B0-----:R-:W3:Y:S01]  /*32d50*/  LDL.LU R10, [R1+0x198] ;  /* 0x00019800010a7983 */ /* 0x001ee20000300800 */
[----:B-1----:R-:W3:Y:S02]  /*32d60*/  LDL.LU R11, [R1+0x194] ;  /* 0x00019400010b7983 */ /* 0x002ee40000300800 */
[----:B------:R-:W3:Y:S01]  /*32d70*/  LDL.LU R12, [R1+0x120] ;  /* 0x00012000010c7983 */ /* 0x000ee20000300800 */
[----:B------:R-:W3:Y:S01]  /*32d80*/  LDL.LU R16, [R1+0x11c] ;  /* 0x00011c0001107983 */ /* 0x000ee20000300800 */
[----:B------:R-:W3:Y:S03]  /*32d90*/  LDL.LU R17, [R1+0x118] ;  /* 0x0001180001117983 */ /* 0x000ee60000300800 */
        /* <DEDUP_REMOVED lines=15> */
[----:B0-----:R-:W3:Y:S01]  /*32e90*/  LDL.LU R25, [R1+0x58] ;  /* 0x0000580001197983 */ /* 0x001ee20000300800 */
[----:B-1----:R-:W3:Y:S03]  /*32ea0*/  LDL.LU R26, [R1+0x54] ;  /* 0x00005400011a7983 */ /* 0x002ee60000300800 */
[----:B--2---:R0:W-:Y:S04]  /*32eb0*/  STS.U16 [R3+0x7080], R27 ;  /* 0x0070801b03007388 */ /* 0x0041e80000000400 */
[----:B0-----:R-:W2:Y:S04]  /*32ec0*/  LDL.LU R27, [R1+0x6524] ;  /* 0x00652400011b7983 */ /* 0x001ea80000300800 */
[----:B--2---:R0:W-:Y:S04]  /*32ed0*/  STS.U16 [R3+0x7100], R27 ;  /* 0x0071001b03007388 */ /* 0x0041e80000000400 */
[----:B0-----:R-:W2:Y:S04]  /*32ee0*/  LDL.LU R27, [R1+0x6520] ;  /* 0x00652000011b7983 */ /* 0x001ea80000300800 */
[----:B--2---:R0:W-:Y:S04]  /*32ef0*/  STS.U16 [R3+0x7180], R27 ;  /* 0x0071801b03007388 */ /* 0x0041e80000000400 */
[----:B0-----:R-:W2:Y:S04]  /*32f00*/  LDL.LU R27, [R1+0x651c] ;  /* 0x00651c00011b7983 */ /* 0x001ea80000300800 */
[----:B---3--:R-:W-:Y:S04]  /*32f10*/  STS.U16 [R3+0x8080], R28 ;  /* 0x0080801c03007388 */ /* 0x008fe80000000400 */
[----:B----4-:R-:W-:Y:S04]  /*32f20*/  STS.U16 [R3+0x8100], R29 ;  /* 0x0081001d03007388 */ /* 0x010fe80000000400 */
[----:B------:R-:W-:Y:S04]  /*32f30*/  STS.U16 [R3+0x8180], R0 ;  /* 0x0081800003007388 */ /* 0x000fe80000000400 */
        /* <DEDUP_REMOVED lines=8> */
[----:B--2---:R0:W-:Y:S04]  /*32fc0*/  STS.U16 [R3+0x8000], R27 ;  /* 0x0080001b03007388 */ /* 0x0041e80000000400 */
[----:B0-----:R-:W2:Y:S01]  /*32fd0*/  LDL.LU R27, [R1+0x6518] ;  /* 0x00651800011b7983 */ /* 0x001ea20000300800 */
[----:B------:R-:W3:Y:S02]  /*32fe0*/  LDL.LU R28, [R1+0x6514] ;  /* 0x00651400011c7983 */ /* 0x000ee40000300800 */
[----:B------:R-:W4:Y:S02]  /*32ff0*/  LDL.LU R29, [R1+0x6510] ;  /* 0x00651000011d7983 */ /* 0x000f240000300800 */
[----:B------:R-:W2:Y:S01]  /*33000*/  LDL.LU R0, [R1+0x650c] ;  /* 0x00650c0001007983 */ /* 0x000ea20000300800 */
[----:B------:R-:W3:Y:S01]  /*33010*/  LDL.LU R13, [R1+0xef4] ;  /* 0x000ef400010d7983 */ /* 0x000ee20000300800 */
[----:B------:R-:W3:Y:S02]  /*33020*/  LDL.LU R14, [R1+0xef0] ;  /* 0x000ef000010e7983 */ /* 0x000ee40000300800 */
[----:B------:R-:W3:Y:S02]  /*33030*/  LDL.LU R15, [R1+0xeec] ;  /* 0x000eec00010f7983 */ /* 0x000ee40000300800 */
[----:B------:R-:W3:Y:S01]  /*33040*/  LDL.LU R4, [R1+0xee8] ;  /* 0x000ee80001047983 */ /* 0x000ee20000300800 */
[----:B------:R-:W3:Y:S01]  /*33050*/  LDL.LU R5, [R1+0xe64] ;  /* 0x000e640001057983 */ /* 0x000ee20000300800 */
[----:B------:R-:W3:Y:S02]  /*33060*/  LDL.LU R6, [R1+0xe60] ;  /* 0x000e600001067983 */ /* 0x000ee40000300800 */
[----:B------:R-:W3:Y:S01]  /*33070*/  LDL.LU R7, [R1+0xe5c] ;  /* 0x000e5c0001077983 */ /* 0x000ee20000300800 */
        /* <DEDUP_REMOVED lines=29> */
[----:B0-----:R-:W3:Y:S01]  /*33250*/  LDL.LU R24, [R1+0x590] ;  /* 0x0005900001187983 */ /* 0x001ee20000300800 */
[----:B-1----:R-:W3:Y:S02]  /*33260*/  LDL.LU R25, [R1+0x58c] ;  /* 0x00058c0001197983 */ /* 0x002ee40000300800 */
[----:B------:R-:W3:Y:S01]  /*33270*/  LDL.LU R26, [R1+0x588] ;  /* 0x00058800011a7983 */ /* 0x000ee20000300800 */
[----:B------:R-:W-:Y:S01]  /*33280*/  LOP3.LUT R2, R3, 0x10, RZ, 0x3c, !PT ;  /* 0x0000001003027812 */ /* 0x000fe200078e3cff */
[----:B--2---:R0:W-:Y:S04]  /*33290*/  STS.U16 [R3+0xf000], R0 ;  /* 0x00f0000003007388 */ /* 0x0041e80000000400 */
[----:B----4-:R-:W-:Y:S04]  /*332a0*/  STS.U16 [R3+0xf080], R29 ;  /* 0x00f0801d03007388 */ /* 0x010fe80000000400 */
[----:B---3--:R-:W-:Y:S04]  /*332b0*/  STS.U16 [R3+0xf100], R28 ;  /* 0x00f1001c03007388 */ /* 0x008fe80000000400 */
[----:B------:R-:W-:Y:S04]  /*332c0*/  STS.U16 [R3+0xf180], R27 ;  /* 0x00f1801b03007388 */ /* 0x000fe80000000400 */
[----:B0-----:R-:W2:Y:S01]  /*332d0*/  LDL.LU R0, [R1+0x584] ;  /* 0x0005840001007983 */ /* 0x001ea20000300800 */
[----:B------:R0:W-:Y:S03]  /*332e0*/  STL [R1+0x6434], R29 ;  /* 0x0064341d01007387 */ /* 0x0001e60000100800 */
[----:B0-----:R-:W3:Y:S01]  /*332f0*/  LDL.LU R29, [R1+0xf74] ;  /* 0x000f7400011d7983 */ /* 0x001ee20000300800 */
[----:B------:R0:W-:Y:S03]  /*33300*/  STL [R1+0x6438], R28 ;  /* 0x0064381c01007387 */ /* 0x0001e60000100800 */
[----:B0-----:R-:W4:Y:S01]  /*33310*/  LDL.LU R28, [R1+0xf78] ;  /* 0x000f7800011c7983 */ /* 0x001f220000300800 */
[----:B------:R-:W2:Y:S02]  /*33320*/  LDL.LU R3, [R1+0xf7c] ;  /* 0x000f7c0001037983 */ /* 0x000ea40000300800 */
[----:B------:R0:W-:Y:S02]  /*33330*/  STL [R1+0x643c], R27 ;  /* 0x00643c1b01007387 */ /* 0x0001e40000100800 */
[----:B0-----:R-:W2:Y:S04]  /*33340*/  LDL.LU R27, [R1+0xf80] ;  /* 0x000f8000011b7983 */ /* 0x001ea80000300800 */
[----:B--2---:R-:W-:Y:S01]  /*33350*/  STS.U16 [R2+0x200], R27 ;  /* 0x0002001b02007388 */ /* 0x004fe20000000400 */
[----:B------:R-:W-:Y:S02]  /*33360*/  STS.U16 [R2+0x280], R3 ;  /* 0x0002800302007388 */ /* 0x000fe40000000400 */
[----:B----4-:R-:W-:Y:S02]  /*33370*/  STS.U16 [R2+0x300], R28 ;  /* 0x0003001c02007388 */ /* 0x010fe40000000400 */
[----:B---3--:R-:W-:Y:S01]  /*33380*/  STS.U16 [R2+0x380], R29 ;  /* 0x0003801d02007388 */ /* 0x008fe20000000400 */
[----:B------:R-:W-:Y:S01]  /*33390*/  STS.U16 [R2+0x1200], R13 ;  /* 0x0012000d02007388 */ /* 0x000fe20000000400 */
[----:B------:R-:W-:Y:S02]  /*333a0*/  STS.U16 [R2+0x1280], R14 ;  /* 0x0012800e02007388 */ /* 0x000fe40000000400 */
[----:B------:R-:W-:Y:S02]  /*333b0*/  STS.U16 [R2+0x1300], R15 ;  /* 0x0013000f02007388 */ /* 0x000fe40000000400 */
[----:B------:R-:W-:Y:S01]  /*333c0*/  STS.U16 [R2+0x1380], R4 ;  /* 0x0013800402007388 */ /* 0x000fe20000000400 */
        /* <DEDUP_REMOVED lines=15> */
[----:B------:R0:W-:Y:S02]  /*334c0*/  STS.U16 [R2+0x5380], R23 ;  /* 0x0053801702007388 */ /* 0x0001e40000000400 */
[----:B0-----:R-:W2:Y:S04]  /*334d0*/  LDL.LU R23, [R1+0x414] ;  /* 0x0004140001177983 */ /* 0x001ea80000300800 */
[----:B--2---:R0:W-:Y:S04]  /*334e0*/  STL [R1+0x6500], R23 ;  /* 0x0065001701007387 */ /* 0x0041e80000100800 */
[----:B0-----:R-:W2:Y:S04]  /*334f0*/  LDL.LU R23, [R1+0x418] ;  /* 0x0004180001177983 */ /* 0x001ea80000300800 */
[----:B--2---:R0:W-:Y:S04]  /*33500*/  STL [R1+0x6504], R23 ;  /* 0x0065041701007387 */ /* 0x0041e80000100800 */
[----:B0-----:R-:W2:Y:S04]  /*33510*/  LDL.LU R23, [R1+0x41c] ;  /* 0x00041c0001177983 */ /* 0x001ea80000300800 */
[----:B------:R-:W-:Y:S01]  /*33520*/  STS.U16 [R2+0x6200], R24 ;  /* 0x0062001802007388 */ /* 0x000fe20000000400 */
[----:B------:R-:W-:Y:S02]  /*33530*/  STS.U16 [R2+0x6280], R25 ;  /* 0x0062801902007388 */ /* 0x000fe40000000400 */
[----:B------:R-:W-:Y:S02]  /*33540*/  STS.U16 [R2+0x6300], R26 ;  /* 0x0063001a02007388 */ /* 0x000fe40000000400 */
[----:B------:R-:W-:Y:S01]  /*33550*/  STS.U16 [R2+0x6380], R0 ;  /* 0x0063800002007388 */ /* 0x000fe20000000400 */
        /* <DEDUP_REMOVED lines=29> */
[----:B--2---:R0:W-:Y:S04]  /*33730*/  STS.U16 [R2+0x7200], R23 ;  /* 0x0072001702007388 */ /* 0x0041e80000000400 */
[----:B0-----:R-:W2:Y:S04]  /*33740*/  LDL.LU R23, [R1+0x6508] ;  /* 0x0065080001177983 */ /* 0x001ea80000300800 */
[----:B--2---:R0:W-:Y:S04]  /*33750*/  STS.U16 [R2+0x7280], R23 ;  /* 0x0072801702007388 */ /* 0x0041e80000000400 */
[----:B0-----:R-:W2:Y:S04]  /*33760*/  LDL.LU R23, [R1+0x6504] ;  /* 0x0065040001177983 */ /* 0x001ea80000300800 */
[----:B--2---:R0:W-:Y:S04]  /*33770*/  STS.U16 [R2+0x7300], R23 ;  /* 0x0073001702007388 */ /* 0x0041e80000000400 */
[----:B0-----:R-:W2:Y:S04]  /*33780*/  LDL.LU R23, [R1+0x6500] ;  /* 0x0065000001177983 */ /* 0x001ea80000300800 */
[----:B--2---:R0:W-:Y:S01]  /*33790*/  STS.U16 [R2+0x7380], R23 ;  /* 0x0073801702007388 */ /* 0x0041e20000000400 */
[----:B---3--:R1:W-:Y:S02]  /*337a0*/  STS.U16 [R2+0x8200], R24 ;  /* 0x0082001802007388 */ /* 0x0083e40000000400 */
[----:B----4-:R2:W-:Y:S02]  /*337b0*/  STS.U16 [R2+0x8280], R25 ;  /* 0x0082801902007388 */ /* 0x0105e40000000400 */
[----:B------:R3:W-:Y:S01]  /*337c0*/  STS.U16 [R2+0x8300], R26 ;  /* 0x0083001a02007388 */ /* 0x0007e20000000400 */
[----:B------:R3:W-:Y:S01]  /*337d0*/  STS.U16 [R2+0x8380], R0 ;  /* 0x0083800002007388 */ /* 0x0007e20000000400 */
[----:B------:R-:W-:Y:S02]  /*337e0*/  STS.U16 [R2+0x9200], R3 ;  /* 0x0092000302007388 */ /* 0x000fe40000000400 */
[----:B------:R3:W-:Y:S01]  /*337f0*/  STS.U16 [R2+0x9280], R27 ;  /* 0x0092801b02007388 */ /* 0x0007e20000000400 */
[----:B0-----:R-:W4:Y:S01]  /*33800*/  LDL.LU R23, [R1+0x64fc] ;  /* 0x0064fc0001177983 */ /* 0x001f220000300800 */
[----:B-1----:R-:W4:Y:S02]  /*33810*/  LDL.LU R24, [R1+0x64f8] ;  /* 0x0064f80001187983 */ /* 0x002f240000300800 */
[----:B--2---:R-:W2:Y:S02]  /*33820*/  LDL.LU R25, [R1+0x64f4] ;  /* 0x0064f40001197983 */ /* 0x004ea40000300800 */
[----:B---3--:R-:W3:Y:S01]  /*33830*/  LDL.LU R26, [R1+0x64f0] ;  /* 0x0064f000011a7983 */ /* 0x008ee20000300800 */
[----:B------:R-:W2:Y:S01]  /*33840*/  LDL.LU R0, [R1+0x64ec] ;  /* 0x0064ec0001007983 */ /* 0x000ea20000300800 */
[----:B------:R-:W2:Y:S03]  /*33850*/  LDL.LU R27, [R1+0xedc] ;  /* 0x000edc00011b7983 */ /* 0x000ea60000300800 */
[----:B------:R-:W-:Y:S04]  /*33860*/  STS.U16 [R2+0x9300], R28 ;  /* 0x0093001c02007388 */ /* 0x000fe80000000400 */
[----:B------:R-:W0:Y:S01]  /*33870*/  S2R R3, SR_TID.X ;  /* 0x0000000000037919 */ /* 0x000e220000002100 */
[----:B------:R-:W-:Y:S02]  /*33880*/  STS.U16 [R2+0x9380], R29 ;  /* 0x0093801d02007388 */ /* 0x000fe40000000400 */
[----:B------:R-:W-:Y:S02]  /*33890*/  STS.U16 [R2+0xa200], R13 ;  /* 0x00a2000d02007388 */ /* 0x000fe40000000400 */
[----:B------:R-:W-:Y:S01]  /*338a0*/  STS.U16 [R2+0xa280], R14 ;  /* 0x00a2800e02007388 */ /* 0x000fe20000000400 */
[----:B------:R-:W-:Y:S01]  /*338b0*/  STS.U16 [R2+0xa300], R15 ;  /* 0x00a3000f02007388 */ /* 0x000fe20000000400 */
[----:B------:R-:W-:Y:S02]  /*338c0*/  STS.U16 [R2+0xa380], R4 ;  /* 0x00a3800402007388 */ /* 0x000fe40000000400 */
[----:B------:R-:W-:Y:S02]  /*338d0*/  STS.U16 [R2+0xb200], R5 ;  /* 0x00b2000502007388 */ /* 0x000fe40000000400 */
[----:B------:R-:W-:Y:S01]  /*338e0*/  STS.U16 [R2+0xb280], R6 ;  /* 0x00b2800602007388 */ /* 0x000fe20000000400 */
[----:B--2---:R1:W-:Y:S04]  /*338f0*/  STL [R1+0x64e4], R27 ;  /* 0x0064e41b01007387 */ /* 0x0043e80000100800 */
[----:B-1----:R-:W2:Y:S04]  /*33900*/  LDL.LU R27, [R1+0xf70] ;  /* 0x000f7000011b7983 */ /* 0x002ea80000300800 */
        /* <DEDUP_REMOVED lines=13> */
[----:B------:R1:W-:Y:S01]  /*339e0*/  STS.U16 [R2+0xe380], R0 ;  /* 0x00e3800002007388 */ /* 0x0003e20000000400 */
[----:B0-----:R-:W-:-:S05]  /*339f0*/  LOP3.LUT R3, R3, 0x3f, RZ, 0xc0, !PT ;  /* 0x0000003f03037812 */ /* 0x001fca00078ec0ff */
[----:B------:R-:W-:-:S05]  /*33a00*/  IMAD.SHL.U32 R3, R3, 0x2, RZ ;  /* 0x0000000203037824 */ /* 0x000fca00078e00ff */
[C---:B-1----:R-:W-:Y:S01]  /*33a10*/  LOP3.LUT R0, R3.reuse, 0x20, RZ, 0x3c, !PT ;  /* 0x0000002003007812 */ /* 0x042fe200078e3cff */
[----:B--2---:R0:W-:Y:S01]  /*33a20*/  STL [R1+0x64e8], R27 ;  /* 0x0064e81b01007387 */ /* 0x0041e20000100800 */
[----:B------:R-:W2:Y:S02]  /*33a30*/  LDL.LU R28, [R1+0xed8] ;  /* 0x000ed800011c7983 */ /* 0x000ea40000300800 */
[----:B------:R-:W2:Y:S02]  /*33a40*/  LDL.LU R29, [R1+0xe54] ;  /* 0x000e5400011d7983 */ /* 0x000ea40000300800 */
[----:B------:R-:W2:Y:S01]  /*33a50*/  LDL.LU R13, [R1+0xe50] ;  /* 0x000e5000010d7983 */ /* 0x000ea20000300800 */
[----:B------:R-:W2:Y:S01]  /*33a60*/  LDL.LU R14, [R1+0xe4c] ;  /* 0x000e4c00010e7983 */ /* 0x000ea20000300800 */
        /* <DEDUP_REMOVED lines=13> */
[----:B------:R-:W2:Y:S01]  /*33b40*/  LDL.LU R18, [R1+0x580] ;  /* 0x0005800001127983 */ /* 0x000ea20000300800 */
[----:B0-----:R-:W-:Y:S01]  /*33b50*/  LOP3.LUT R27, R3, 0x10, RZ, 0x3c, !PT ;  /* 0x00000010031b7812 */ /* 0x001fe200078e3cff */
[----:B------:R-:W2:Y:S01]  /*33b60*/  LDL.LU R19, [R1+0x57c] ;  /* 0x00057c0001137983 */ /* 0x000ea20000300800 */
[----:B------:R-:W2:Y:S02]  /*33b70*/  LDL.LU R20, [R1+0x578] ;  /* 0x0005780001147983 */ /* 0x000ea40000300800 */
[----:B------:R-:W2:Y:S02]  /*33b80*/  LDL.LU R21, [R1+0x574] ;  /* 0x0005740001157983 */ /* 0x000ea40000300800 */
[----:B------:R-:W2:Y:S01]  /*33b90*/  LDL.LU R22, [R1+0x410] ;  /* 0x0004100001167983 */ /* 0x000ea20000300800 */
[----:B---3--:R-:W-:Y:S04]  /*33ba0*/  STS.U16 [R27+0xf200], R26 ;  /* 0x00f2001a1b007388 */ /* 0x008fe80000000400 */
[----:B------:R0:W-:Y:S01]  /*33bb0*/  STL [R1+0x6440], R26 ;  /* 0x0064401a01007387 */ /* 0x0001e20000100800 */
[----:B------:R-:W-:Y:S02]  /*33bc0*/  STS.U16 [R27+0xf280], R25 ;  /* 0x00f280191b007388 */ /* 0x000fe40000000400 */
[----:B----4-:R-:W-:Y:S02]  /*33bd0*/  STS.U16 [R27+0xf300], R24 ;  /* 0x00f300181b007388 */ /* 0x010fe40000000400 */
[----:B------:R-:W-:Y:S01]  /*33be0*/  STS.U16 [R27+0xf380], R23 ;  /* 0x00f380171b007388 */ /* 0x000fe20000000400 */
[----:B0-----:R-:W3:Y:S01]  /*33bf0*/  LDL.LU R26, [R1+0xee0] ;  /* 0x000ee000011a7983 */ /* 0x001ee20000300800 */
[----:B------:R0:W-:Y:S03]  /*33c00*/  STL [R1+0x6444], R3 ;  /* 0x0064440301007387 */ /* 0x0001e60000100800 */
[----:B0-----:R-:W4:Y:S01]  /*33c10*/  LDL.LU R3, [R1+0xee4] ;  /* 0x000ee40001037983 */ /* 0x001f220000300800 */
[----:B------:R0:W-:Y:S03]  /*33c20*/  STL [R1+0x6448], R25 ;  /* 0x0064481901007387 */ /* 0x0001e60000100800 */
[----:B0-----:R-:W2:Y:S01]  /*33c30*/  LDL.LU R25, [R1+0xf64] ;  /* 0x000f640001197983 */ /* 0x001ea20000300800 */
[----:B------:R0:W-:Y:S03]  /*33c40*/  STL [R1+0x644c], R24 ;  /* 0x00644c1801007387 */ /* 0x0001e60000100800 */
[----:B0-----:R-:W2:Y:S01]  /*33c50*/  LDL.LU R24, [R1+0xf68] ;  /* 0x000f680001187983 */ /* 0x001ea20000300800 */
[----:B------:R-:W2:Y:S02]  /*33c60*/  LDL.LU R27, [R1+0x64e8] ;  /* 0x0064e800011b7983 */ /* 0x000ea40000300800 */
[----:B------:R0:W-:Y:S02]  /*33c70*/  STL [R1+0x6450], R23 ;  /* 0x0064501701007387 */ /* 0x0001e40000100800 */
[----:B0-----:R-:W3:Y:S04]  /*33c80*/  LDL.LU R23, [R1+0xf6c] ;  /* 0x000f6c0001177983 */ /* 0x001ee80000300800 */
[----:B--2---:R0:W-:Y:S04]  /*33c90*/  STS.U16 [R0+0x400], R27 ;  /* 0x0004001b00007388 */ /* 0x0041e80000000400 */
[----:B0-----:R-:W2:Y:S04]  /*33ca0*/  LDL.LU R27, [R1+0x64e4] ;  /* 0x0064e400011b7983 */ /* 0x001ea80000300800 */
[----:B---3--:R-:W-:Y:S01]  /*33cb0*/  STS.U16 [R0+0x480], R23 ;  /* 0x0004801700007388 */ /* 0x008fe20000000400 */
[----:B------:R-:W-:Y:S02]  /*33cc0*/  STS.U16 [R0+0x500], R24 ;  /* 0x0005001800007388 */ /* 0x000fe40000000400 */
[----:B------:R-:W-:Y:S02]  /*33cd0*/  STS.U16 [R0+0x580], R25 ;  /* 0x0005801900007388 */ /* 0x000fe40000000400 */
[----:B----4-:R-:W-:Y:S01]  /*33ce0*/  STS.U16 [R0+0x1400], R3 ;  /* 0x0014000300007388 */ /* 0x010fe20000000400 */
[----:B------:R-:W-:Y:S04]  /*33cf0*/  STS.U16 [R0+0x1480], R26 ;  /* 0x0014801a00007388 */ /* 0x000fe80000000400 */
[----:B--2---:R-:W-:Y:S01]  /*33d00*/  STS.U16 [R0+0x1500], R27 ;  /* 0x0015001b00007388 */ /* 0x004fe20000000400 */
        /* <DEDUP_REMOVED lines=66> */
[----:B0-----:R-:W4:Y:S01]  /*34130*/  LDL.LU R19, [R1+0x64d4] ;  /* 0x0064d40001137983 */ /* 0x001f220000300800 */
[----:B-1----:R-:W4:Y:S02]  /*34140*/  LDL.LU R20, [R1+0x64d0] ;  /* 0x0064d00001147983 */ /* 0x002f240000300800 */
[----:B--2---:R-:W2:Y:S02]  /*34150*/  LDL.LU R21, [R1+0x64cc] ;  /* 0x0064cc0001157983 */ /* 0x004ea40000300800 */
[----:B---3--:R-:W3:Y:S01]  /*34160*/  LDL.LU R22, [R1+0x64c8] ;  /* 0x0064c80001167983 */ /* 0x008ee20000300800 */
        /* <DEDUP_REMOVED lines=24> */
[----:B---3--:R-:W-:Y:S04]  /*342f0*/  STS.U16 [R0+0xf400], R22 ;  /* 0x00f4001600007388 */ /* 0x008fe80000000400 */
[----:B------:R-:W-:Y:S01]  /*34300*/  STL [R1+0x6454], R22 ;  /* 0x0064541601007387 */ /* 0x000fe20000100800 */
[----:B--2---:R-:W-:Y:S02]  /*34310*/  STS.U16 [R0+0xf480], R21 ;  /* 0x00f4801500007388 */ /* 0x004fe40000000400 */
[----:B------:R-:W-:Y:S02]  /*34320*/  STL [R1+0x6458], R21 ;  /* 0x0064581501007387 */ /* 0x000fe40000100800 */
[----:B----4-:R-:W-:Y:S01]  /*34330*/  STS.U16 [R0+0xf500], R20 ;  /* 0x00f5001400007388 */ /* 0x010fe20000000400 */
[----:B------:R0:W-:Y:S04]  /*34340*/  STL [R1+0x645c], R20 ;  /* 0x00645c1401007387 */ /* 0x0001e80000100800 */
[----:B0-----:R-:W2:Y:S04]  /*34350*/  LDL.LU R20, [R1+0xf54] ;  /* 0x000f540001147983 */ /* 0x001ea80000300800 */
[----:B------:R-:W0:Y:S04]  /*34360*/  S2R R18, SR_TID.X ;  /* 0x0000000000127919 */ /* 0x000e280000002100 */
[----:B------:R-:W-:Y:S04]  /*34370*/  STS.U16 [R0+0xf580], R19 ;  /* 0x00f5801300007388 */ /* 0x000fe80000000400 */
[----:B--2---:R1:W-:Y:S04]  /*34380*/  STL [R1+0x64c4], R20 ;  /* 0x0064c41401007387 */ /* 0x0043e80000100800 */
[----:B-1----:R-:W2:Y:S01]  /*34390*/  LDL.LU R20, [R1+0xf60] ;  /* 0x000f600001147983 */ /* 0x002ea20000300800 */
        /* <DEDUP_REMOVED lines=15> */
[----:B0-----:R-:W-:Y:S01]  /*34490*/  LOP3.LUT R18, R18, 0x3f, RZ, 0xc0, !PT ;  /* 0x0000003f12127812 */ /* 0x001fe200078ec0ff */
[----:B------:R-:W3:Y:S01]  /*344a0*/  LDL.LU R6, [R1+0xce8] ;  /* 0x000ce80001067983 */ /* 0x000ee20000300800 */
[----:B------:R-:W3:Y:S02]  /*344b0*/  LDL.LU R7, [R1+0x670] ;  /* 0x0006700001077983 */ /* 0x000ee40000300800 */
[----:B------:R-:W3:Y:S02]  /*344c0*/  LDL.LU R8, [R1+0x66c] ;  /* 0x00066c0001087983 */ /* 0x000ee40000300800 */
[----:B------:R-:W3:Y:S01]  /*344d0*/  LDL.LU R9, [R1+0x668] ;  /* 0x0006680001097983 */ /* 0x000ee20000300800 */
[----:B------:R-:W3:Y:S01]  /*344e0*/  LDL.LU R10, [R1+0x664] ;  /* 0x00066400010a7983 */ /* 0x000ee20000300800 */
[----:B------:R-:W-:-:S02]  /*344f0*/  IMAD.SHL.U32 R3, R18, 0x2, RZ ;  /* 0x0000000212037824 */ /* 0x000fc400078e00ff */
[----:B------:R-:W3:Y:S02]  /*34500*/  LDL.LU R11, [R1+0x570] ;  /* 0x00057000010b7983 */ /* 0x000ee40000300800 */
[----:B------:R-:W3:Y:S01]  /*34510*/  LDL.LU R12, [R1+0x56c] ;  /* 0x00056c00010c7983 */ /* 0x000ee20000300800 */
[----:B------:R-:W3:Y:S01]  /*34520*/  LDL.LU R16, [R1+0x568] ;  /* 0x0005680001107983 */ /* 0x000ee20000300800 */
[----:B------:R-:W3:Y:S02]  /*34530*/  LDL.LU R17, [R1+0x564] ;  /* 0x0005640001117983 */ /* 0x000ee40000300800 */
[----:B------:R-:W3:Y:S01]  /*34540*/  LDL.LU R18, [R1+0x400] ;  /* 0x0004000001127983 */ /* 0x000ee20000300800 */
[----:B------:R-:W-:Y:S01]  /*34550*/  LOP3.LUT R3, R3, 0x30, RZ, 0x3c, !PT ;  /* 0x0000003003037812 */ /* 0x000fe200078e3cff */
[----:B------:R0:W-:Y:S04]  /*34560*/  STL [R1+0x6460], R19 ;  /* 0x0064601301007387 */ /* 0x0001e80000100800 */
[----:B0-----:R-:W3:Y:S01]  /*34570*/  LDL.LU R19, [R1+0xf58] ;  /* 0x000f580001137983 */ /* 0x001ee20000300800 */
[----:B------:R-:W-:Y:S02]  /*34580*/  STL [R1+0x62d0], R0 ;  /* 0x0062d00001007387 */ /* 0x000fe40000100800 */
[----:B------:R0:W-:Y:S02]  /*34590*/  STL [R1+0x6474], R0 ;  /* 0x0064740001007387 */ /* 0x0001e40000100800 */
[----:B0-----:R-:W3:Y:S04]  /*345a0*/  LDL.LU R0, [R1+0xf5c] ;  /* 0x000f5c0001007983 */ /* 0x001ee80000300800 */
[----:B--2---:R0:W-:Y:S04]  /*345b0*/  STS.U16 [R3+0x600], R20 ;  /* 0x0006001403007388 */ /* 0x0041e80000000400 */
[----:B0-----:R-:W2:Y:S04]  /*345c0*/  LDL.LU R20, [R1+0x64c4] ;  /* 0x0064c40001147983 */ /* 0x001ea80000300800 */
[----:B---3--:R-:W-:Y:S01]  /*345d0*/  STS.U16 [R3+0x680], R0 ;  /* 0x0006800003007388 */ /* 0x008fe20000000400 */
[----:B------:R-:W-:Y:S03]  /*345e0*/  STS.U16 [R3+0x700], R19 ;  /* 0x0007001303007388 */ /* 0x000fe60000000400 */
[----:B--2---:R-:W-:Y:S01]  /*345f0*/  STS.U16 [R3+0x780], R20 ;  /* 0x0007801403007388 */ /* 0x004fe20000000400 */
[----:B------:R-:W-:Y:S02]  /*34600*/  STS.U16 [R3+0x1600], R21 ;  /* 0x0016001503007388 */ /* 0x000fe40000000400 */
[----:B----4-:R-:W-:Y:S02]  /*34610*/  STS.U16 [R3+0x1680], R22 ;  /* 0x0016801603007388 */ /* 0x010fe40000000400 */
        /* <DEDUP_REMOVED lines=9> */
[----:B------:R0:W-:Y:S04]  /*346b0*/  STS.U16 [R3+0x3780], R2 ;  /* 0x0037800203007388 */ /* 0x0001e80000000400 */
[----:B0-----:R-:W2:Y:S04]  /*346c0*/  LDL.LU R2, [R1+0x370] ;  /* 0x0003700001027983 */ /* 0x001ea80000300800 */
[----:B--2---:R0:W-:Y:S04]  /*346d0*/  STL [R1+0x64b8], R2 ;  /* 0x0064b80201007387 */ /* 0x0041e80000100800 */
[----:B0-----:R-:W2:Y:S04]  /*346e0*/  LDL.LU R2, [R1+0x3f4] ;  /* 0x0003f40001027983 */ /* 0x001ea80000300800 */
[----:B--2---:R0:W-:Y:S04]  /*346f0*/  STL [R1+0x64bc], R2 ;  /* 0x0064bc0201007387 */ /* 0x0041e80000100800 */
[----:B0-----:R-:W2:Y:S01]  /*34700*/  LDL.LU R2, [R1+0x3f8] ;  /* 0x0003f80001027983 */ /* 0x001ea20000300800 */
        /* <DEDUP_REMOVED lines=12> */
[----:B------:R-:W-:Y:S03]  /*347d0*/  STS.U16 [R3+0x7600], R18 ;  /* 0x0076001203007388 */ /* 0x000fe60000000400 */
        /* <DEDUP_REMOVED lines=39> */
[----:B------:R3:W-:Y:S04]  /*34a50*/  STS.U16 [R3+0x9600], R18 ;  /* 0x0096001203007388 */ /* 0x0007e80000000400 */
[----:B0-----:R-:W4:Y:S01]  /*34a60*/  LDL.LU R2, [R1+0x64b4] ;  /* 0x0064b40001027983 */ /* 0x001f220000300800 */
[----:B-1----:R-:W4:Y:S02]  /*34a70*/  LDL.LU R12, [R1+0x64b0] ;  /* 0x0064b000010c7983 */ /* 0x002f240000300800 */
[----:B--2---:R-:W2:Y:S02]  /*34a80*/  LDL.LU R16, [R1+0x64ac] ;  /* 0x0064ac0001107983 */ /* 0x004ea40000300800 */
[----:B---3--:R-:W3:Y:S01]  /*34a90*/  LDL.LU R17, [R1+0x64a8] ;  /* 0x0064a80001117983 */ /* 0x008ee20000300800 */
[----:B------:R-:W2:Y:S04]  /*34aa0*/  LDL.LU R18, [R1+0x64a4] ;  /* 0x0064a40001127983 */ /* 0x000ea80000300800 */
[----:B------:R0:W-:Y:S01]  /*34ab0*/  STS.U16 [R3+0x9680], R0 ;  /* 0x0096800003007388 */ /* 0x0001e20000000400 */
[----:B------:R1:W-:Y:S02]  /*34ac0*/  STS.U16 [R3+0x9700], R19 ;  /* 0x0097001303007388 */ /* 0x0003e40000000400 */
[----:B------:R0:W-:Y:S02]  /*34ad0*/  STS.U16 [R3+0x9780], R20 ;  /* 0x0097801403007388 */ /* 0x0001e40000000400 */
[----:B------:R1:W-:Y:S01]  /*34ae0*/  STS.U16 [R3+0xa600], R21 ;  /* 0x00a6001503007388 */ /* 0x0003e20000000400 */
[----:B------:R1:W-:Y:S01]  /*34af0*/  STS.U16 [R3+0xa680], R22 ;  /* 0x00a6801603007388 */ /* 0x0003e20000000400 */
[----:B------:R1:W-:Y:S02]  /*34b00*/  STS.U16 [R3+0xa700], R23 ;  /* 0x00a7001703007388 */ /* 0x0003e40000000400 */
[----:B------:R-:W-:Y:S02]  /*34b10*/  STS.U16 [R3+0xa780], R24 ;  /* 0x00a7801803007388 */ /* 0x000fe40000000400 */
[----:B------:R-:W-:Y:S01]  /*34b20*/  STS.U16 [R3+0xb600], R25 ;  /* 0x00b6001903007388 */ /* 0x000fe20000000400 */
[----:B------:R-:W-:Y:S01]  /*34b30*/  STS.U16 [R3+0xb680], R26 ;  /* 0x00b6801a03007388 */ /* 0x000fe20000000400 */
[----:B------:R-:W-:Y:S02]  /*34b40*/  STS.U16 [R3+0xb700], R27 ;  /* 0x00b7001b03007388 */ /* 0x000fe40000000400 */
[----:B------:R-:W-:Y:S02]  /*34b50*/  STS.U16 [R3+0xb780], R28 ;  /* 0x00b7801c03007388 */ /* 0x000fe40000000400 */
[----:B------:R-:W-:Y:S01]  /*34b60*/  STS.U16 [R3+0xc600], R29 ;  /* 0x00c6001d03007388 */ /* 0x000fe20000000400 */
[----:B0-----:R-:W3:Y:S04]  /*34b70*/  LDL.LU R0, [R1+0xf50] ;  /* 0x000f500001007983 */ /* 0x001ee80000300800 */
[----:B------:R-:W-:Y:S01]  /*34b80*/  STS.U16 [R3+0xc680], R13 ;  /* 0x00c6800d03007388 */ /* 0x000fe20000000400 */
[----:B-1----:R-:W3:Y:S02]  /*34b90*/  LDL.LU R19, [R1+0xf4c] ;  /* 0x000f4c0001137983 */ /* 0x002ee40000300800 */
[----:B------:R-:W-:Y:S02]  /*34ba0*/  STS.U16 [R3+0xc700], R14 ;  /* 0x00c7000e03007388 */ /* 0x000fe40000000400 */
[----:B------:R-:W3:Y:S01]  /*34bb0*/  LDL.LU R20, [R1+0xf48] ;  /* 0x000f480001147983 */ /* 0x000ee20000300800 */
[----:B------:R0:W-:Y:S04]  /*34bc0*/  STS.U16 [R3+0xc780], R15 ;  /* 0x00c7800f03007388 */ /* 0x0001e80000000400 */
[----:B------:R-:W3:Y:S01]  /*34bd0*/  LDL.LU R21, [R1+0xf40] ;  /* 0x000f400001157983 */ /* 0x000ee20000300800 */
[----:B------:R-:W-:Y:S02]  /*34be0*/  STS.U16 [R3+0xd600], R4 ;  /* 0x00d6000403007388 */ /* 0x000fe40000000400 */
[----:B------:R-:W3:Y:S02]  /*34bf0*/  LDL.LU R22, [R1+0xec4] ;  /* 0x000ec40001167983 */ /* 0x000ee40000300800 */
[----:B------:R-:W-:Y:S01]  /*34c00*/  STS.U16 [R3+0xd680], R5 ;  /* 0x00d6800503007388 */ /* 0x000fe20000000400 */
[----:B------:R-:W3:Y:S04]  /*34c10*/  LDL.LU R23, [R1+0xec0] ;  /* 0x000ec00001177983 */ /* 0x000ee80000300800 */
[----:B------:R1:W-:Y:S04]  /*34c20*/  STS.U16 [R3+0xd700], R6 ;  /* 0x00d7000603007388 */ /* 0x0003e80000000400 */
[----:B0-----:R-:W3:Y:S04]  /*34c30*/  LDL.LU R15, [R1+0xeb8] ;  /* 0x000eb800010f7983 */ /* 0x001ee80000300800 */
[----:B-1----:R-:W3:Y:S01]  /*34c40*/  LDL.LU R6, [R1+0xeb0] ;  /* 0x000eb00001067983 */ /* 0x002ee20000300800 */
[----:B------:R0:W-:Y:S03]  /*34c50*/  STS.U16 [R3+0xd780], R7 ;  /* 0x00d7800703007388 */ /* 0x0001e60000000400 */
[----:B0-----:R-:W3:Y:S01]  /*34c60*/  LDL.LU R7, [R1+0xe34] ;  /* 0x000e340001077983 */ /* 0x001ee20000300800 */
[----:B------:R-:W-:Y:S02]  /*34c70*/  STS.U16 [R3+0xe600], R8 ;  /* 0x00e6000803007388 */ /* 0x000fe40000000400 */
[----:B------:R-:W-:Y:S02]  /*34c80*/  STS.U16 [R3+0xe680], R9 ;  /* 0x00e6800903007388 */ /* 0x000fe40000000400 */
[----:B------:R-:W-:Y:S01]  /*34c90*/  STS.U16 [R3+0xe700], R10 ;  /* 0x00e7000a03007388 */ /* 0x000fe20000000400 */
[----:B------:R-:W-:Y:S01]  /*34ca0*/  STS.U16 [R3+0xe780], R11 ;  /* 0x00e7800b03007388 */ /* 0x000fe20000000400 */
[----:B----4-:R-:W-:-:S03]  /*34cb0*/  LOP3.LUT R2, R2, 0x3f, RZ, 0xc0, !PT ;  /* 0x0000003f02027812 */ /* 0x010fc600078ec0ff */
[----:B--2---:R0:W-:Y:S04]  /*34cc0*/  STS.U16 [R3+0xf600], R18 ;  /* 0x00f6001203007388 */ /* 0x0041e80000000400 */
[----:B------:R1:W-:Y:S01]  /*34cd0*/  STL [R1+0x6478], R18 ;  /* 0x0064781201007387 */ /* 0x0003e20000100800 */
[----:B---3--:R-:W-:Y:S03]  /*34ce0*/  STL [R1+0x6480], R17 ;  /* 0x0064801101007387 */ /* 0x008fe60000100800 */
[----:B------:R-:W-:Y:S01]  /*34cf0*/  STL [R1+0x6484], R16 ;  /* 0x0064841001007387 */ /* 0x000fe20000100800 */
[----:B------:R-:W2:Y:S03]  /*34d00*/  LDL.LU R24, [R1+0xe30] ;  /* 0x000e300001187983 */ /* 0x000ea60000300800 */
[----:B------:R-:W3:Y:S04]  /*34d10*/  LDL.LU R25, [R1+0xe28] ;  /* 0x000e280001197983 */ /* 0x000ee80000300800 */
[----:B0-----:R-:W4:Y:S01]  /*34d20*/  LDL.LU R3, [R1+0xe20] ;  /* 0x000e200001037983 */ /* 0x001f220000300800 */
[----:B-1----:R-:W-:-:S02]  /*34d30*/  IMAD.SHL.U32 R18, R2, 0x2, RZ ;  /* 0x0000000202127824 */ /* 0x002fc400078e00ff */
[----:B------:R-:W4:Y:S02]  /*34d40*/  LDL.LU R26, [R1+0xd74] ;  /* 0x000d7400011a7983 */ /* 0x000f240000300800 */
[----:B------:R-:W4:Y:S01]  /*34d50*/  LDL.LU R27, [R1+0xd70] ;  /* 0x000d7000011b7983 */ /* 0x000f220000300800 */
[----:B------:R-:W4:Y:S01]  /*34d60*/  LDL.LU R28, [R1+0xd68] ;  /* 0x000d6800011c7983 */ /* 0x000f220000300800 */
[----:B------:R-:W4:Y:S01]  /*34d70*/  LDL.LU R29, [R1+0xd60] ;  /* 0x000d6000011d7983 */ /* 0x000f220000300800 */
[----:B------:R-:W-:Y:S01]  /*34d80*/  LOP3.LUT R18, R18, 0x30, RZ, 0x3c, !PT ;  /* 0x0000003012127812 */ /* 0x000fe200078e3cff */
[----:B------:R-:W4:Y:S01]  /*34d90*/  LDL.LU R13, [R1+0xce4] ;  /* 0x000ce400010d7983 */ /* 0x000f220000300800 */
[----:B------:R-:W4:Y:S04]  /*34da0*/  LDL.LU R14, [R1+0xce0] ;  /* 0x000ce000010e7983 */ /* 0x000f280000300800 */
[----:B------:R-:W-:Y:S01]  /*34db0*/  STS.U16 [R18+0xf680], R17 ;  /* 0x00f6801112007388 */ /* 0x000fe20000000400 */
[----:B------:R0:W-:Y:S02]  /*34dc0*/  STS.U16 [R18+0xf700], R16 ;  /* 0x00f7001012007388 */ /* 0x0001e40000000400 */
[----:B------:R-:W4:Y:S02]  /*34dd0*/  LDL.LU R4, [R1+0x6d8] ;  /* 0x0006d80001047983 */ /* 0x000f240000300800 */
[----:B------:R-:W4:Y:S01]  /*34de0*/  LDL.LU R5, [R1+0x6d0] ;  /* 0x0006d00001057983 */ /* 0x000f220000300800 */
[----:B------:R-:W4:Y:S01]  /*34df0*/  LDL.LU R8, [R1+0x660] ;  /* 0x0006600001087983 */ /* 0x000f220000300800 */
[----:B------:R-:W4:Y:S02]  /*34e00*/  LDL.LU R9, [R1+0x65c] ;  /* 0x00065c0001097983 */ /* 0x000f240000300800 */
[----:B0-----:R-:W-:Y:S01]  /*34e10*/  IMAD.SHL.U32 R16, R2, 0x2, RZ ;  /* 0x0000000202107824 */ /* 0x001fe200078e00ff */
[----:B------:R-:W-:Y:S04]  /*34e20*/  STS.U16 [R18+0xf780], R12 ;  /* 0x00f7800c12007388 */ /* 0x000fe80000000400 */
[----:B------:R-:W4:Y:S01]  /*34e30*/  LDL.LU R10, [R1+0x654] ;  /* 0x00065400010a7983 */ /* 0x000f220000300800 */
[----:B------:R-:W4:Y:S02]  /*34e40*/  LDL.LU R11, [R1+0x5cc] ;  /* 0x0005cc00010b7983 */ /* 0x000f240000300800 */
[----:B------:R-:W4:Y:S01]  /*34e50*/  LDL.LU R2, [R1+0x560] ;  /* 0x0005600001027983 */ /* 0x000f220000300800 */
[----:B------:R-:W-:-:S05]  /*34e60*/  LOP3.LUT R16, R16, 0x40, RZ, 0x3c, !PT ;  /* 0x0000004010107812 */ /* 0x000fca00078e3cff */
[----:B------:R-:W-:Y:S01]  /*34e70*/  STS.U16 [R16+0x800], R0 ;  /* 0x0008000010007388 */ /* 0x000fe20000000400 */
[----:B------:R-:W-:Y:S02]  /*34e80*/  STS.U16 [R16+0x880], R19 ;  /* 0x0008801310007388 */ /* 0x000fe40000000400 */
[----:B------:R-:W-:Y:S02]  /*34e90*/  STS.U16 [R16+0x900], R20 ;  /* 0x0009001410007388 */ /* 0x000fe40000000400 */
[----:B------:R-:W-:Y:S01]  /*34ea0*/  STS.U16 [R16+0x980], R21 ;  /* 0x0009801510007388 */ /* 0x000fe20000000400 */
[----:B------:R-:W-:Y:S01]  /*34eb0*/  STS.U16 [R16+0x1800], R22 ;  /* 0x0018001610007388 */ /* 0x000fe20000000400 */
[----:B------:R-:W-:Y:S02]  /*34ec0*/  STS.U16 [R16+0x1880], R23 ;  /* 0x0018801710007388 */ /* 0x000fe40000000400 */
[----:B------:R-:W-:Y:S01]  /*34ed0*/  STS.U16 [R16+0x1900], R15 ;  /* 0x0019000f10007388 */ /* 0x000fe20000000400 */
[----:B------:R-:W-:Y:S01]  /*34ee0*/  STL [R1+0x6488], R12 ;  /* 0x0064880c01007387 */ /* 0x000fe20000100800 */
[----:B------:R0:W-:Y:S03]  /*34ef0*/  STS.U16 [R16+0x1980], R6 ;  /* 0x0019800610007388 */ /* 0x0001e60000000400 */
[----:B0-----:R-:W4:Y:S01]  /*34f00*/  LDL.LU R6, [R1+0x55c] ;  /* 0x00055c0001067983 */ /* 0x001f220000300800 */
[----:B------:R0:W-:Y:S02]  /*34f10*/  STS.U16 [R16+0x2800], R7 ;  /* 0x0028000710007388 */ /* 0x0001e40000000400 */
[----:B------:R-:W4:Y:S01]  /*34f20*/  LDL.LU R15, [R1+0x554] ;  /* 0x00055400010f7983 */ /* 0x000f220000300800 */
[----:B0-----:R-:W4:Y:S04]  /*34f30*/  LDL.LU R7, [R1+0x54c] ;  /* 0x00054c0001077983 */ /* 0x001f280000300800 */
[----:B--2---:R-:W-:Y:S01]  /*34f40*/  STS.U16 [R16+0x2880], R24 ;  /* 0x0028801810007388 */ /* 0x004fe20000000400 */
[----:B---3--:R-:W-:Y:S03]  /*34f50*/  STS.U16 [R16+0x2900], R25 ;  /* 0x0029001910007388 */ /* 0x008fe60000000400 */
[----:B----4-:R-:W-:Y:S01]  /*34f60*/  STS.U16 [R16+0x2980], R3 ;  /* 0x0029800310007388 */ /* 0x010fe20000000400 */
[----:B------:R-:W-:Y:S02]  /*34f70*/  STS.U16 [R16+0x3800], R26 ;  /* 0x0038001a10007388 */ /* 0x000fe40000000400 */
[----:B------:R-:W-:Y:S01]  /*34f80*/  STS.U16 [R16+0x3880], R27 ;  /* 0x0038801b10007388 */ /* 0x000fe20000000400 */
[----:B------:R-:W-:Y:S01]  /*34f90*/  STS.U16 [R16+0x3900], R28 ;  /* 0x0039001c10007388 */ /* 0x000fe20000000400 */
[----:B------:R-:W-:Y:S02]  /*34fa0*/  STS.U16 [R16+0x3980], R29 ;  /* 0x0039801d10007388 */ /* 0x000fe40000000400 */
[----:B------:R-:W-:Y:S01]  /*34fb0*/  STS.U16 [R16+0x4800], R13 ;  /* 0x0048000d10007388 */ /* 0x000fe20000000400 */
[----:B------:R0:W-:Y:S01]  /*34fc0*/  STS.U16 [R16+0x4880], R14 ;  /* 0x0048800e10007388 */ /* 0x0001e20000000400 */
[----:B------:R-:W-:Y:S03]  /*34fd0*/  STS.U16 [R16+0x4900], R4 ;  /* 0x0049000410007388 */ /* 0x000fe60000000400 */
[----:B------:R-:W-:Y:S01]  /*34fe0*/  STS.U16 [R16+0x4980], R5 ;  /* 0x0049800510007388 */ /* 0x000fe20000000400 */
[----:B------:R1:W-:Y:S02]  /*34ff0*/  STS.U16 [R16+0x5800], R8 ;  /* 0x0058000810007388 */ /* 0x0003e40000000400 */
[----:B------:R2:W-:Y:S01]  /*35000*/  STS.U16 [R16+0x5880], R9 ;  /* 0x0058800910007388 */ /* 0x0005e20000000400 */
[----:B0-----:R-:W3:Y:S04]  /*35010*/  LDL.LU R14, [R1+0x3f0] ;  /* 0x0003f000010e7983 */ /* 0x001ee80000300800 */
[----:B------:R0:W-:Y:S04]  /*35020*/  STS.U16 [R16+0x5900], R10 ;  /* 0x0059000a10007388 */ /* 0x0001e80000000400 */
[----:B-1----:R-:W4:Y:S01]  /*35030*/  LDL.LU R8, [R1+0x3ec] ;  /* 0x0003ec0001087983 */ /* 0x002f220000300800 */
[----:B--2---:R-:W2:Y:S02]  /*35040*/  LDL.LU R9, [R1+0x3e8] ;  /* 0x0003e80001097983 */ /* 0x004ea40000300800 */
[----:B------:R1:W-:Y:S02]  /*35050*/  STS.U16 [R16+0x5980], R11 ;  /* 0x0059800b10007388 */ /* 0x0003e40000000400 */
[----:B------:R1:W-:Y:S01]  /*35060*/  STS.U16 [R16+0x6800], R2 ;  /* 0x0068000210007388 */ /* 0x0003e20000000400 */
[----:B0-----:R-:W2:Y:S01]  /*35070*/  LDL.LU R10, [R1+0x3e0] ;  /* 0x0003e000010a7983 */ /* 0x001ea20000300800 */
[----:B-1----:R-:W2:Y:S03]  /*35080*/  LDL.LU R11, [R1+0x360] ;  /* 0x00036000010b7983 */ /* 0x002ea60000300800 */
[----:B------:R-:W2:Y:S01]  /*35090*/  LDL.LU R2, [R1+0x35c] ;  /* 0x00035c0001027983 */ /* 0x000ea20000300800 */
[----:B------:R-:W2:Y:S02]  /*350a0*/  LDL.LU R12, [R1+0x358] ;  /* 0x00035800010c7983 */ /* 0x000ea40000300800 */
[----:B------:R-:W2:Y:S02]  /*350b0*/  LDL.LU R17, [R1+0x350] ;  /* 0x0003500001117983 */ /* 0x000ea40000300800 */
[----:B------:R-:W2:Y:S01]  /*350c0*/  LDL.LU R18, [R1+0x250] ;  /* 0x0002500001127983 */ /* 0x000ea20000300800 */
[----:B------:R-:W2:Y:S01]  /*350d0*/  LDL.LU R4, [R1+0x248] ;  /* 0x0002480001047983 */ /* 0x000ea20000300800 */
[----:B------:R-:W2:Y:S03]  /*350e0*/  LDL.LU R5, [R1+0x238] ;  /* 0x0002380001057983 */ /* 0x000ea60000300800 */
[----:B------:R0:W-:Y:S04]  /*350f0*/  STS.U16 [R16+0x6880], R6 ;  /* 0x0068800610007388 */ /* 0x0001e80000000400 */
[----:B0-----:R-:W2:Y:S01]  /*35100*/  LDL.LU R6, [R1+0x234] ;  /* 0x0002340001067983 */ /* 0x001ea20000300800 */
        /* <DEDUP_REMOVED lines=12> */
[----:B------:R-:W2:Y:S03]  /*351d0*/  LDL.LU R29, [R1+0x80] ;  /* 0x00008000011d7983 */ /* 0x000ea60000300800 */
[----:B------:R0:W-:Y:S01]  /*351e0*/  STS.U16 [R16+0x6900], R15 ;  /* 0x0069000f10007388 */ /* 0x0001e20000000400 */
[----:B------:R-:W2:Y:S02]  /*351f0*/  LDL.LU R13, [R1+0x7c] ;  /* 0x00007c00010d7983 */ /* 0x000ea40000300800 */
[----:B------:R1:W-:Y:S01]  /*35200*/  STS.U16 [R16+0x6980], R7 ;  /* 0x0069800710007388 */ /* 0x0003e20000000400 */
[----:B0-----:R-:W2:Y:S01]  /*35210*/  LDL.LU R15, [R1+0x78] ;  /* 0x00007800010f7983 */ /* 0x001ea20000300800 */
[----:B-1----:R-:W2:Y:S03]  /*35220*/  LDL.LU R7, [R1+0x74] ;  /* 0x0000740001077983 */ /* 0x002ea60000300800 */
[----:B---3--:R0:W-:Y:S04]  /*35230*/  STS.U16 [R16+0x7800], R14 ;  /* 0x0078000e10007388 */ /* 0x0081e80000000400 */
[----:B----4-:R1:W-:Y:S01]  /*35240*/  STS.U16 [R16+0x7880], R8 ;  /* 0x0078800810007388 */ /* 0x0103e20000000400 */
[----:B--2---:R2:W-:Y:S03]  /*35250*/  STS.U16 [R16+0x7900], R9 ;  /* 0x0079000910007388 */ /* 0x0045e60000000400 */
[----:B0-----:R-:W3:Y:S04]  /*35260*/  LDL.LU R14, [R1+0x64a0] ;  /* 0x0064a000010e7983 */ /* 0x001ee80000300800 */
[----:B------:R0:W-:Y:S01]  /*35270*/  STS.U16 [R16+0x7980], R10 ;  /* 0x0079800a10007388 */ /* 0x0001e20000000400 */
[----:B------:R4:W-:Y:S03]  /*35280*/  STS.U16 [R16+0x8800], R11 ;  /* 0x0088000b10007388 */ /* 0x0009e60000000400 */
[----:B-1----:R-:W3:Y:S04]  /*35290*/  LDL.LU R8, [R1+0x649c] ;  /* 0x00649c0001087983 */ /* 0x002ee80000300800 */
[----:B------:R1:W-:Y:S04]  /*352a0*/  STS.U16 [R16+0x8880], R2 ;  /* 0x0088800210007388 */ /* 0x0003e80000000400 */
[----:B--2---:R-:W2:Y:S01]  /*352b0*/  LDL.LU R9, [R1+0x6498] ;  /* 0x0064980001097983 */ /* 0x004ea20000300800 */
[----:B------:R-:W-:Y:S02]  /*352c0*/  STS.U16 [R16+0x8900], R12 ;  /* 0x0089000c10007388 */ /* 0x000fe40000000400 */
[----:B------:R-:W-:Y:S01]  /*352d0*/  STS.U16 [R16+0x8980], R17 ;  /* 0x0089801110007388 */ /* 0x000fe20000000400 */
[----:B------:R-:W-:Y:S04]  /*352e0*/  STS.U16 [R16+0x9800], R18 ;  /* 0x0098001210007388 */ /* 0x000fe80000000400 */
[----:B0-----:R-:W2:Y:S01]  /*352f0*/  LDL.LU R10, [R1+0x6494] ;  /* 0x00649400010a7983 */ /* 0x001ea20000300800 */
[----:B----4-:R-:W4:Y:S02]  /*35300*/  LDL.LU R11, [R1+0x6490] ;  /* 0x00649000010b7983 */ /* 0x010f240000300800 */
[----:B------:R0:W-:Y:S02]  /*35310*/  STS.U16 [R16+0x9880], R4 ;  /* 0x0098800410007388 */ /* 0x0001e40000000400 */
[----:B------:R0:W-:Y:S01]  /*35320*/  STS.U16 [R16+0x9900], R5 ;  /* 0x0099000510007388 */ /* 0x0001e20000000400 */
[----:B-1----:R-:W2:Y:S04]  /*35330*/  LDL.LU R2, [R1+0x648c] ;  /* 0x00648c0001027983 */ /* 0x002ea80000300800 */
[----:B0-----:R-:W2:Y:S01]  /*35340*/  LDL.LU R4, [R1+0x20] ;  /* 0x0000200001047983 */ /* 0x001ea20000300800 */
[----:B------:R-:W4:Y:S03]  /*35350*/  LDL.LU R5, [R1+0x1c] ;  /* 0x00001c0001057983 */ /* 0x000f260000300800 */
[----:B------:R0:W-:Y:S01]  /*35360*/  STS.U16 [R16+0x9980], R6 ;  /* 0x0099800610007388 */ /* 0x0001e20000000400 */
[----:B------:R1:W-:Y:S02]  /*35370*/  STS.U16 [R16+0xa800], R0 ;  /* 0x00a8000010007388 */ /* 0x0003e40000000400 */
[----:B------:R-:W-:Y:S02]  /*35380*/  STS.U16 [R16+0xa880], R19 ;  /* 0x00a8801310007388 */ /* 0x000fe40000000400 */
[----:B------:R1:W-:Y:S01]  /*35390*/  STS.U16 [R16+0xa900], R20 ;  /* 0x00a9001410007388 */ /* 0x0003e20000000400 */
[----:B------:R1:W-:Y:S01]  /*353a0*/  STS.U16 [R16+0xa980], R21 ;  /* 0x00a9801510007388 */ /* 0x0003e20000000400 */
[----:B------:R-:W-:Y:S03]  /*353b0*/  STS.U16 [R16+0xb800], R22 ;  /* 0x00b8001610007388 */ /* 0x000fe60000000400 */
[----:B0-----:R-:W4:Y:S01]  /*353c0*/  LDL.LU R6, [R1+0x18] ;  /* 0x0000180001067983 */ /* 0x001f220000300800 */
[----:B------:R-:W-:Y:S02]  /*353d0*/  STS.U16 [R16+0xb880], R23 ;  /* 0x00b8801710007388 */ /* 0x000fe40000000400 */
[----:B------:R-:W-:Y:S02]  /*353e0*/  STS.U16 [R16+0xb900], R24 ;  /* 0x00b9001810007388 */ /* 0x000fe40000000400 */
[----:B------:R-:W4:Y:S01]  /*353f0*/  LDL.LU R17, [R1+0xf38] ;  /* 0x000f380001117983 */ /* 0x000f220000300800 */
[----:B------:R0:W-:Y:S04]  /*35400*/  STS.U16 [R16+0xb980], R25 ;  /* 0x00b9801910007388 */ /* 0x0001e80000000400 */
[----:B------:R-:W4:Y:S01]  /*35410*/  LDL.LU R18, [R1+0xf30] ;  /* 0x000f300001127983 */ /* 0x000f220000300800 */
[----:B------:R0:W-:Y:S02]  /*35420*/  STS.U16 [R16+0xc800], R3 ;  /* 0x00c8000310007388 */ /* 0x0001e40000000400 */
[----:B-1----:R-:W4:Y:S02]  /*35430*/  LDL.LU R0, [R1+0xf28] ;  /* 0x000f280001007983 */ /* 0x002f240000300800 */
[----:B------:R1:W-:Y:S01]  /*35440*/  STS.U16 [R16+0xc880], R26 ;  /* 0x00c8801a10007388 */ /* 0x0003e20000000400 */
[----:B------:R-:W4:Y:S04]  /*35450*/  LDL.LU R20, [R1+0xf20] ;  /* 0x000f200001147983 */ /* 0x000f280000300800 */
[----:B------:R1:W-:Y:S01]  /*35460*/  STS.U16 [R16+0xc900], R27 ;  /* 0x00c9001b10007388 */ /* 0x0003e20000000400 */
[----:B------:R-:W4:Y:S02]  /*35470*/  LDL.LU R21, [R1+0xea8] ;  /* 0x000ea80001157983 */ /* 0x000f240000300800 */
[----:B------:R1:W-:Y:S02]  /*35480*/  STS.U16 [R16+0xc980], R28 ;  /* 0x00c9801c10007388 */ /* 0x0003e40000000400 */
[----:B------:R-:W-:Y:S01]  /*35490*/  STS.U16 [R16+0xd800], R29 ;  /* 0x00d8001d10007388 */ /* 0x000fe20000000400 */
[----:B0-----:R-:W4:Y:S01]  /*354a0*/  LDL.LU R25, [R1+0xea0] ;  /* 0x000ea00001197983 */ /* 0x001f220000300800 */
[----:B------:R-:W4:Y:S03]  /*354b0*/  LDL.LU R3, [R1+0xe98] ;  /* 0x000e980001037983 */ /* 0x000f260000300800 */
[----:B------:R-:W-:Y:S04]  /*354c0*/  STS.U16 [R16+0xd880], R13 ;  /* 0x00d8800d10007388 */ /* 0x000fe80000000400 */
[----:B-1----:R-:W4:Y:S01]  /*354d0*/  LDL.LU R26, [R1+0xe90] ;  /* 0x000e9000011a7983 */ /* 0x002f220000300800 */
[----:B------:R-:W-:Y:S02]  /*354e0*/  STS.U16 [R16+0xd900], R15 ;  /* 0x00d9000f10007388 */ /* 0x000fe40000000400 */
[----:B------:R-:W4:Y:S02]  /*354f0*/  LDL.LU R27, [R1+0xe18] ;  /* 0x000e1800011b7983 */ /* 0x000f240000300800 */
[----:B------:R0:W-:Y:S01]  /*35500*/  STS.U16 [R16+0xd980], R7 ;  /* 0x00d9800710007388 */ /* 0x0001e20000000400 */
[----:B------:R-:W4:Y:S04]  /*35510*/  LDL.LU R28, [R1+0xe10] ;  /* 0x000e1000011c7983 */ /* 0x000f280000300800 */
[----:B0-----:R-:W4:Y:S01]  /*35520*/  LDL.LU R7, [R1+0xe08] ;  /* 0x000e080001077983 */ /* 0x001f220000300800 */
[----:B------:R-:W4:Y:S02]  /*35530*/  LDL.LU R29, [R1+0xe00] ;  /* 0x000e0000011d7983 */ /* 0x000f240000300800 */
[----:B------:R-:W4:Y:S02]  /*35540*/  LDL.LU R22, [R1+0xd58] ;  /* 0x000d580001167983 */ /* 0x000f240000300800 */
[----:B------:R-:W4:Y:S01]  /*35550*/  LDL.LU R23, [R1+0xd50] ;  /* 0x000d500001177983 */ /* 0x000f220000300800 */
[----:B------:R-:W4:Y:S01]  /*35560*/  LDL.LU R24, [R1+0xd48] ;  /* 0x000d480001187983 */ /* 0x000f220000300800 */
[----:B------:R-:W4:Y:S02]  /*35570*/  LDL.LU R13, [R1+0xd40] ;  /* 0x000d4000010d7983 */ /* 0x000f240000300800 */
[----:B------:R-:W4:Y:S02]  /*35580*/  LDL.LU R15, [R1+0x6c8] ;  /* 0x0006c800010f7983 */ /* 0x000f240000300800 */
[----:B---3--:R-:W-:-:S05]  /*35590*/  IMAD.SHL.U32 R19, R14, 0x2, RZ ;  /* 0x000000020e137824 */ /* 0x008fca00078e00ff */
[----:B------:R-:W-:Y:S01]  /*355a0*/  LOP3.LUT R19, R19, 0x50, RZ, 0x3c, !PT ;  /* 0x0000005013137812 */ /* 0x000fe200078e3cff */
[----:B--2---:R0:W-:Y:S01]  /*355b0*/  STS.U16 [R16+0xe800], R4 ;  /* 0x00e8000410007388 */ /* 0x0041e20000000400 */
[----:B----4-:R1:W-:Y:S03]  /*355c0*/  STS.U16 [R16+0xe880], R5 ;  /* 0x00e8800510007388 */ /* 0x0103e60000000400 */
[----:B0-----:R-:W2:Y:S04]  /*355d0*/  LDL.LU R4, [R1+0x6c0] ;  /* 0x0006c00001047983 */ /* 0x001ea80000300800 */
[----:B-1----:R-:W3:Y:S04]  /*355e0*/  LDL.LU R5, [R1+0x6b8] ;  /* 0x0006b80001057983 */ /* 0x002ee80000300800 */
        /* <DEDUP_REMOVED lines=8> */
[----:B0-----:R-:W4:Y:S01]  /*35670*/  LDL.LU R6, [R1+0x6b0] ;  /* 0x0006b00001067983 */ /* 0x001f220000300800 */
[----:B-1----:R-:W4:Y:S03]  /*35680*/  LDL.LU R2, [R1+0x5c4] ;  /* 0x0005c40001027983 */ /* 0x002f260000300800 */
[----:B------:R-:W-:Y:S01]  /*35690*/  STS.U16 [R19+0xb00], R0 ;  /* 0x000b000013007388 */ /* 0x000fe20000000400 */
[----:B------:R-:W-:Y:S02]  /*356a0*/  STS.U16 [R19+0xb80], R20 ;  /* 0x000b801413007388 */ /* 0x000fe40000000400 */
[----:B------:R-:W-:Y:S02]  /*356b0*/  STS.U16 [R19+0x1a00], R21 ;  /* 0x001a001513007388 */ /* 0x000fe40000000400 */
[----:B------:R-:W-:Y:S01]  /*356c0*/  STS.U16 [R19+0x1a80], R25 ;  /* 0x001a801913007388 */ /* 0x000fe20000000400 */
[----:B------:R-:W-:Y:S01]  /*356d0*/  STS.U16 [R19+0x1b00], R3 ;  /* 0x001b000313007388 */ /* 0x000fe20000000400 */
[----:B------:R-:W-:Y:S02]  /*356e0*/  STS.U16 [R19+0x1b80], R26 ;  /* 0x001b801a13007388 */ /* 0x000fe40000000400 */
[----:B------:R-:W-:Y:S01]  /*356f0*/  STS.U16 [R19+0x2a00], R27 ;  /* 0x002a001b13007388 */ /* 0x000fe20000000400 */
[----:B------:R-:W-:Y:S04]  /*35700*/  STS.U16 [R19+0x2a80], R28 ;  /* 0x002a801c13007388 */ /* 0x000fe80000000400 */
[----:B------:R0:W-:Y:S04]  /*35710*/  STS.U16 [R19+0x2b00], R7 ;  /* 0x002b000713007388 */ /* 0x0001e80000000400 */
[----:B0-----:R-:W4:Y:S01]  /*35720*/  LDL.LU R7, [R1+0x5bc] ;  /* 0x0005bc0001077983 */ /* 0x001f220000300800 */
[----:B------:R0:W-:Y:S02]  /*35730*/  STS.U16 [R19+0x2b80], R29 ;  /* 0x002b801d13007388 */ /* 0x0001e40000000400 */
[----:B------:R-:W4:Y:S02]  /*35740*/  LDL.LU R25, [R1+0x5b4] ;  /* 0x0005b40001197983 */ /* 0x000f240000300800 */
[----:B------:R-:W4:Y:S01]  /*35750*/  LDL.LU R3, [R1+0x5ac] ;  /* 0x0005ac0001037983 */ /* 0x000f220000300800 */
[----:B------:R-:W-:Y:S04]  /*35760*/  STS.U16 [R19+0x3a00], R22 ;  /* 0x003a001613007388 */ /* 0x000fe80000000400 */
[----:B------:R-:W4:Y:S01]  /*35770*/  LDL.LU R26, [R1+0x544] ;  /* 0x00054400011a7983 */ /* 0x000f220000300800 */
[----:B------:R-:W-:Y:S02]  /*35780*/  STS.U16 [R19+0x3a80], R23 ;  /* 0x003a801713007388 */ /* 0x000fe40000000400 */
[----:B------:R-:W4:Y:S02]  /*35790*/  LDL.LU R27, [R1+0x44c] ;  /* 0x00044c00011b7983 */ /* 0x000f240000300800 */
[----:B------:R-:W-:Y:S01]  /*357a0*/  STS.U16 [R19+0x3b00], R24 ;  /* 0x003b001813007388 */ /* 0x000fe20000000400 */
[----:B------:R-:W4:Y:S04]  /*357b0*/  LDL.LU R28, [R1+0x444] ;  /* 0x00044400011c7983 */ /* 0x000f280000300800 */
[----:B------:R-:W-:Y:S01]  /*357c0*/  STS.U16 [R19+0x3b80], R13 ;  /* 0x003b800d13007388 */ /* 0x000fe20000000400 */
[----:B0-----:R-:W4:Y:S02]  /*357d0*/  LDL.LU R29, [R1+0x43c] ;  /* 0x00043c00011d7983 */ /* 0x001f240000300800 */
[----:B------:R0:W-:Y:S02]  /*357e0*/  STS.U16 [R19+0x4a00], R15 ;  /* 0x004a000f13007388 */ /* 0x0001e40000000400 */
[----:B0-----:R-:W4:Y:S01]  /*357f0*/  LDL.LU R15, [R1+0x3d8] ;  /* 0x0003d800010f7983 */ /* 0x001f220000300800 */
[----:B------:R-:W4:Y:S02]  /*35800*/  LDL.LU R12, [R1+0x3d0] ;  /* 0x0003d000010c7983 */ /* 0x000f240000300800 */
[----:B------:R-:W4:Y:S02]  /*35810*/  LDL.LU R16, [R1+0x3c8] ;  /* 0x0003c80001107983 */ /* 0x000f240000300800 */
[----:B------:R-:W4:Y:S01]  /*35820*/  LDL.LU R17, [R1+0x3c0] ;  /* 0x0003c00001117983 */ /* 0x000f220000300800 */
[----:B--2---:R-:W-:Y:S04]  /*35830*/  STS.U16 [R19+0x4a80], R4 ;  /* 0x004a800413007388 */ /* 0x004fe80000000400 */
[----:B---3--:R-:W-:Y:S04]  /*35840*/  STS.U16 [R19+0x4b00], R5 ;  /* 0x004b000513007388 */ /* 0x008fe80000000400 */
[----:B----4-:R-:W-:Y:S01]  /*35850*/  STS.U16 [R19+0x4b80], R6 ;  /* 0x004b800613007388 */ /* 0x010fe20000000400 */
[----:B------:R0:W-:Y:S03]  /*35860*/  STS.U16 [R19+0x5a00], R2 ;  /* 0x005a000213007388 */ /* 0x0001e60000000400 */
[----:B0-----:R-:W2:Y:S01]  /*35870*/  LDL.LU R2, [R1+0x348] ;  /* 0x0003480001027983 */ /* 0x001ea20000300800 */
[----:B------:R-:W3:Y:S02]  /*35880*/  LDL.LU R18, [R1+0x340] ;  /* 0x0003400001127983 */ /* 0x000ee40000300800 */
[----:B------:R-:W4:Y:S02]  /*35890*/  LDL.LU R0, [R1+0x2b8] ;  /* 0x0002b80001007983 */ /* 0x000f240000300800 */
[----:B------:R-:W4:Y:S01]  /*358a0*/  LDL.LU R20, [R1+0x2b0] ;  /* 0x0002b00001147983 */ /* 0x000f220000300800 */
[----:B------:R-:W4:Y:S01]  /*358b0*/  LDL.LU R21, [R1+0x230] ;  /* 0x0002300001157983 */ /* 0x000f220000300800 */
[----:B------:R-:W4:Y:S02]  /*358c0*/  LDL.LU R22, [R1+0x22c] ;  /* 0x00022c0001167983 */ /* 0x000f240000300800 */
[----:B------:R-:W4:Y:S02]  /*358d0*/  LDL.LU R13, [R1+0x228] ;  /* 0x00022800010d7983 */ /* 0x000f240000300800 */
[----:B------:R-:W4:Y:S01]  /*358e0*/  LDL.LU R4, [R1+0x224] ;  /* 0x0002240001047983 */ /* 0x000f220000300800 */
[----:B------:R-:W4:Y:S01]  /*358f0*/  LDL.LU R5, [R1+0x1b0] ;  /* 0x0001b00001057983 */ /* 0x000f220000300800 */
[----:B------:R-:W4:Y:S03]  /*35900*/  LDL.LU R6, [R1+0x1ac] ;  /* 0x0001ac0001067983 */ /* 0x000f260000300800 */
[----:B------:R0:W-:Y:S04]  /*35910*/  STS.U16 [R19+0x5a80], R7 ;  /* 0x005a800713007388 */ /* 0x0001e80000000400 */
[----:B0-----:R-:W4:Y:S01]  /*35920*/  LDL.LU R7, [R1+0x1a8] ;  /* 0x0001a80001077983 */ /* 0x001f220000300800 */
[----:B------:R0:W-:Y:S02]  /*35930*/  STS.U16 [R19+0x5b00], R25 ;  /* 0x005b001913007388 */ /* 0x0001e40000000400 */
[----:B------:R1:W-:Y:S02]  /*35940*/  STS.U16 [R19+0x5b80], R3 ;  /* 0x005b800313007388 */ /* 0x0003e40000000400 */
[----:B------:R1:W-:Y:S01]  /*35950*/  STS.U16 [R19+0x6a00], R26 ;  /* 0x006a001a13007388 */ /* 0x0003e20000000400 */
[----:B------:R1:W-:Y:S04]  /*35960*/  STS.U16 [R19+0x6a80], R27 ;  /* 0x006a801b13007388 */ /* 0x0003e80000000400 */
[----:B------:R-:W4:Y:S01]  /*35970*/  LDL.LU R23, [R1+0x1a4] ;  /* 0x0001a40001177983 */ /* 0x000f220000300800 */
[----:B------:R1:W-:Y:S02]  /*35980*/  STS.U16 [R19+0x6b00], R28 ;  /* 0x006b001c13007388 */ /* 0x0003e40000000400 */
[----:B------:R-:W4:Y:S02]  /*35990*/  LDL.LU R24, [R1+0x130] ;  /* 0x0001300001187983 */ /* 0x000f240000300800 */
[----:B------:R1:W-:Y:S01]  /*359a0*/  STS.U16 [R19+0x6b80], R29 ;  /* 0x006b801d13007388 */ /* 0x0003e20000000400 */
[----:B0-----:R-:W4:Y:S01]  /*359b0*/  LDL.LU R25, [R1+0x12c] ;  /* 0x00012c0001197983 */ /* 0x001f220000300800 */
[----:B-1----:R-:W4:Y:S03]  /*359c0*/  LDL.LU R3, [R1+0x128] ;  /* 0x0001280001037983 */ /* 0x002f260000300800 */
[----:B------:R0:W-:Y:S01]  /*359d0*/  STS.U16 [R19+0x7a00], R15 ;  /* 0x007a000f13007388 */ /* 0x0001e20000000400 */
[----:B------:R-:W4:Y:S02]  /*359e0*/  LDL.LU R26, [R1+0x124] ;  /* 0x00012400011a7983 */ /* 0x000f240000300800 */
[----:B------:R1:W-:Y:S02]  /*359f0*/  STS.U16 [R19+0x7a80], R12 ;  /* 0x007a800c13007388 */ /* 0x0003e40000000400 */
[----:B------:R-:W4:Y:S01]  /*35a00*/  LDL.LU R27, [R1+0xd0] ;  /* 0x0000d000011b7983 */ /* 0x000f220000300800 */
[----:B------:R1:W-:Y:S04]  /*35a10*/  STS.U16 [R19+0x7b00], R16 ;  /* 0x007b001013007388 */ /* 0x0003e80000000400 */
[----:B------:R-:W4:Y:S01]  /*35a20*/  LDL.LU R28, [R1+0xcc] ;  /* 0x0000cc00011c7983 */ /* 0x000f220000300800 */
[----:B------:R1:W-:Y:S02]  /*35a30*/  STS.U16 [R19+0x7b80], R17 ;  /* 0x007b801113007388 */ /* 0x0003e40000000400 */
[----:B------:R-:W4:Y:S01]  /*35a40*/  LDL.LU R29, [R1+0xc8] ;  /* 0x0000c800011d7983 */ /* 0x000f220000300800 */
[----:B0-----:R-:W4:Y:S01]  /*35a50*/  LDL.LU R15, [R1+0xc4] ;  /* 0x0000c400010f7983 */ /* 0x001f220000300800 */
[----:B-1----:R-:W4:Y:S03]  /*35a60*/  LDL.LU R12, [R1+0x6488] ;  /* 0x00648800010c7983 */ /* 0x002f260000300800 */
[----:B------:R-:W4:Y:S01]  /*35a70*/  LDL.LU R16, [R1+0x6484] ;  /* 0x0064840001107983 */ /* 0x000f220000300800 */
[----:B------:R-:W4:Y:S03]  /*35a80*/  LDL.LU R17, [R1+0x6480] ;  /* 0x0064800001117983 */ /* 0x000f260000300800 */
[----:B--2---:R0:W-:Y:S01]  /*35a90*/  STS.U16 [R19+0x8a00], R2 ;  /* 0x008a000213007388 */ /* 0x0041e20000000400 */
[----:B---3--:R-:W-:Y:S02]  /*35aa0*/  STS.U16 [R19+0x8a80], R18 ;  /* 0x008a801213007388 */ /* 0x008fe40000000400 */
[----:B----4-:R-:W-:Y:S01]  /*35ab0*/  STS.U16 [R19+0x8b00], R0 ;  /* 0x008b000013007388 */ /* 0x010fe20000000400 */
[----:B------:R-:W-:Y:S04]  /*35ac0*/  STS.U16 [R19+0x8b80], R20 ;  /* 0x008b801413007388 */ /* 0x000fe80000000400 */
[----:B------:R-:W-:Y:S01]  /*35ad0*/  STS.U16 [R19+0x9a00], R21 ;  /* 0x009a001513007388 */ /* 0x000fe20000000400 */
[----:B------:R-:W-:Y:S02]  /*35ae0*/  STS.U16 [R19+0x9a80], R22 ;  /* 0x009a801613007388 */ /* 0x000fe40000000400 */
[----:B------:R1:W-:Y:S01]  /*35af0*/  STS.U16 [R19+0x9b00], R13 ;  /* 0x009b000d13007388 */ /* 0x0003e20000000400 */
[----:B0-----:R-:W2:Y:S01]  /*35b00*/  LDL.LU R2, [R1+0x647c] ;  /* 0x00647c0001027983 */ /* 0x001ea20000300800 */
[----:B------:R0:W-:Y:S02]  /*35b10*/  STS.U16 [R19+0x9b80], R4 ;  /* 0x009b800413007388 */ /* 0x0001e40000000400 */
[----:B------:R3:W-:Y:S01]  /*35b20*/  STS.U16 [R19+0xaa00], R5 ;  /* 0x00aa000513007388 */ /* 0x0007e20000000400 */
[----:B-1----:R-:W4:Y:S01]  /*35b30*/  LDL.LU R13, [R1+0x6c] ;  /* 0x00006c00010d7983 */ /* 0x002f220000300800 */
[----:B------:R-:W4:Y:S02]  /*35b40*/  LDL.LU R18, [R1+0x68] ;  /* 0x0000680001127983 */ /* 0x000f240000300800 */
[----:B------:R-:W4:Y:S02]  /*35b50*/  LDL.LU R0, [R1+0x64] ;  /* 0x0000640001007983 */ /* 0x000f240000300800 */
[----:B------:R1:W-:Y:S01]  /*35b60*/  STS.U16 [R19+0xaa80], R6 ;  /* 0x00aa800613007388 */ /* 0x0003e20000000400 */
[----:B0-----:R-:W4:Y:S01]  /*35b70*/  LDL.LU R4, [R1+0x10] ;  /* 0x0000100001047983 */ /* 0x001f220000300800 */
[----:B---3--:R-:W3:Y:S03]  /*35b80*/  LDL.LU R5, [R1+0xc] ;  /* 0x00000c0001057983 */ /* 0x008ee60000300800 */
[----:B------:R0:W-:Y:S04]  /*35b90*/  STS.U16 [R19+0xab00], R7 ;  /* 0x00ab000713007388 */ /* 0x0001e80000000400 */
[----:B-1----:R-:W3:Y:S04]  /*35ba0*/  LDL.LU R6, [R1+0x8] ;  /* 0x0000080001067983 */ /* 0x002ee80000300800 */
[----:B0-----:R-:W3:Y:S01]  /*35bb0*/  LDL.LU R7, [R1+0x4] ;  /* 0x0000040001077983 */ /* 0x001ee20000300800 */
[----:B------:R-:W3:Y:S03]  /*35bc0*/  LDL.LU R20, [R1+0xf18] ;  /* 0x000f180001147983 */ /* 0x000ee60000300800 */
[----:B------:R0:W-:Y:S01]  /*35bd0*/  STS.U16 [R19+0xab80], R23 ;  /* 0x00ab801713007388 */ /* 0x0001e20000000400 */
[----:B------:R-:W3:Y:S02]  /*35be0*/  LDL.LU R21, [R1+0xf08] ;  /* 0x000f080001157983 */ /* 0x000ee40000300800 */
[----:B------:R1:W-:Y:S02]  /*35bf0*/  STS.U16 [R19+0xba00], R24 ;  /* 0x00ba001813007388 */ /* 0x0003e40000000400 */
[----:B------:R-:W3:Y:S01]  /*35c00*/  LDL.LU R22, [R1+0xe88] ;  /* 0x000e880001167983 */ /* 0x000ee20000300800 */
[----:B------:R1:W-:Y:S01]  /*35c10*/  STS.U16 [R19+0xba80], R25 ;  /* 0x00ba801913007388 */ /* 0x0003e20000000400 */
[----:B------:R1:W-:Y:S02]  /*35c20*/  STS.U16 [R19+0xbb00], R3 ;  /* 0x00bb000313007388 */ /* 0x0003e40000000400 */
[----:B------:R1:W-:Y:S02]  /*35c30*/  STS.U16 [R19+0xbb80], R26 ;  /* 0x00bb801a13007388 */ /* 0x0003e40000000400 */
[----:B------:R1:W-:Y:S01]  /*35c40*/  STS.U16 [R19+0xca00], R27 ;  /* 0x00ca001b13007388 */ /* 0x0003e20000000400 */
[----:B0-----:R-:W3:Y:S01]  /*35c50*/  LDL.LU R23, [R1+0xe80] ;  /* 0x000e800001177983 */ /* 0x001ee20000300800 */
[----:B-1----:R-:W3:Y:S03]  /*35c60*/  LDL.LU R24, [R1+0xe7c] ;  /* 0x000e7c0001187983 */ /* 0x002ee60000300800 */
[----:B------:R0:W-:Y:S04]  /*35c70*/  STS.U16 [R19+0xca80], R28 ;  /* 0x00ca801c13007388 */ /* 0x0001e80000000400 */
[----:B------:R-:W3:Y:S01]  /*35c80*/  LDL.LU R25, [R1+0xe78] ;  /* 0x000e780001197983 */ /* 0x000ee20000300800 */
[----:B------:R-:W3:Y:S02]  /*35c90*/  LDL.LU R3, [R1+0xdf8] ;  /* 0x000df80001037983 */ /* 0x000ee40000300800 */
[----:B------:R-:W3:Y:S02]  /*35ca0*/  LDL.LU R26, [R1+0xdf0] ;  /* 0x000df000011a7983 */ /* 0x000ee40000300800 */
[----:B------:R1:W-:Y:S01]  /*35cb0*/  STS.U16 [R19+0xcb00], R29 ;  /* 0x00cb001d13007388 */ /* 0x0003e20000000400 */
[----:B------:R-:W3:Y:S04]  /*35cc0*/  LDL.LU R27, [R1+0xdec] ;  /* 0x000dec00011b7983 */ /* 0x000ee80000300800 */
[----:B------:R-:W-:Y:S04]  /*35cd0*/  STS.U16 [R19+0xcb80], R15 ;  /* 0x00cb800f13007388 */ /* 0x000fe80000000400 */
[----:B0-----:R-:W3:Y:S04]  /*35ce0*/  LDL.LU R28, [R1+0xde8] ;  /* 0x000de800011c7983 */ /* 0x001ee80000300800 */
[----:B-1----:R-:W3:Y:S04]  /*35cf0*/  LDL.LU R29, [R1+0xd38] ;  /* 0x000d3800011d7983 */ /* 0x002ee80000300800 */
[----:B--2---:R0:W-:Y:S04]  /*35d00*/  STS.U16 [R19+0xda00], R2 ;  /* 0x00da000213007388 */ /* 0x0041e80000000400 */
[----:B----4-:R1:W-:Y:S01]  /*35d10*/  STS.U16 [R19+0xda80], R13 ;  /* 0x00da800d13007388 */ /* 0x0103e20000000400 */
[----:B------:R2:W-:Y:S03]  /*35d20*/  STS.U16 [R19+0xdb00], R18 ;  /* 0x00db001213007388 */ /* 0x0005e60000000400 */
[----:B0-----:R-:W4:Y:S01]  /*35d30*/  LDL.LU R2, [R1+0xd30] ;  /* 0x000d300001027983 */ /* 0x001f220000300800 */
[----:B------:R-:W4:Y:S02]  /*35d40*/  LDL.LU R15, [R1+0x6a8] ;  /* 0x0006a800010f7983 */ /* 0x000f240000300800 */
[----:B------:R0:W-:Y:S02]  /*35d50*/  STS.U16 [R19+0xdb80], R0 ;  /* 0x00db800013007388 */ /* 0x0001e40000000400 */
[----:B------:R3:W-:Y:S01]  /*35d60*/  STS.U16 [R19+0xea00], R4 ;  /* 0x00ea000413007388 */ /* 0x0007e20000000400 */
[----:B-1----:R-:W4:Y:S01]  /*35d70*/  LDL.LU R13, [R1+0xd28] ;  /* 0x000d2800010d7983 */ /* 0x002f220000300800 */
[----:B--2---:R-:W2:Y:S03]  /*35d80*/  LDL.LU R18, [R1+0x6478] ;  /* 0x0064780001127983 */ /* 0x004ea60000300800 */
[----:B---3--:R1:W-:Y:S01]  /*35d90*/  STS.U16 [R19+0xea80], R5 ;  /* 0x00ea800513007388 */ /* 0x0083e20000000400 */
[----:B------:R3:W-:Y:S03]  /*35da0*/  STS.U16 [R19+0xeb00], R6 ;  /* 0x00eb000613007388 */ /* 0x0007e60000000400 */
[----:B0-----:R-:W2:Y:S01]  /*35db0*/  LDL.LU R0, [R1+0x6474] ;  /* 0x0064740001007983 */ /* 0x001ea20000300800 */
[----:B------:R-:W2:Y:S03]  /*35dc0*/  LDL.LU R4, [R1+0x6470] ;  /* 0x0064700001047983 */ /* 0x000ea60000300800 */
[----:B-1----:R-:W2:Y:S01]  /*35dd0*/  LDL.LU R5, [R1+0x646c] ;  /* 0x00646c0001057983 */ /* 0x002ea20000300800 */
[----:B---3--:R-:W3:Y:S03]  /*35de0*/  LDL.LU R6, [R1+0x6468] ;  /* 0x0064680001067983 */ /* 0x008ee60000300800 */
[----:B------:R0:W-:Y:S04]  /*35df0*/  STS.U16 [R19+0xeb80], R7 ;  /* 0x00eb800713007388 */ /* 0x0001e80000000400 */
[----:B0-----:R-:W2:Y:S01]  /*35e00*/  LDL.LU R7, [R1+0x6464] ;  /* 0x0064640001077983 */ /* 0x001ea20000300800 */
[----:B------:R-:W-:-:S03]  /*35e10*/  IMAD.SHL.U32 R14, R14, 0x2, RZ ;  /* 0x000000020e0e7824 */ /* 0x000fc600078e00ff */
[----:B--2---:R-:W-:Y:S01]  /*35e20*/  STS.U16 [R19+0xfa00], R7 ;  /* 0x00fa000713007388 */ /* 0x004fe20000000400 */
[----:B---3--:R-:W-:Y:S02]  /*35e30*/  STS.U16 [R19+0xfa80], R6 ;  /* 0x00fa800613007388 */ /* 0x008fe40000000400 */
[----:B------:R0:W-:Y:S02]  /*35e40*/  STS.U16 [R19+0xfb00], R5 ;  /* 0x00fb000513007388 */ /* 0x0001e40000000400 */
[----:B------:R1:W-:Y:S01]  /*35e50*/  STS.U16 [R19+0xfb80], R4 ;  /* 0x00fb800413007388 */ /* 0x0003e20000000400 */
[----:B0-----:R-:W2:Y:S01]  /*35e60*/  LDL.LU R5, [R1+0xf0c] ;  /* 0x000f0c0001057983 */ /* 0x001ea20000300800 */
[----:B-1----:R-:W4:Y:S02]  /*35e70*/  LDL.LU R19, [R1+0x6460] ;  /* 0x0064600001137983 */ /* 0x002f240000300800 */
[----:B------:R-:W2:Y:S01]  /*35e80*/  LDL.LU R4, [R1+0xf10] ;  /* 0x000f100001047983 */ /* 0x000ea20000300800 */
[----:B------:R-:W-:-:S05]  /*35e90*/  LOP3.LUT R14, R14, 0x60, RZ, 0x3c, !PT ;  /* 0x000000600e0e7812 */ /* 0x000fca00078e3cff */
[----:B------:R0:W-:Y:S04]  /*35ea0*/  STS.U16 [R14+0xc00], R20 ;  /* 0x000c00140e007388 */ /* 0x0001e80000000400 */
[----:B0-----:R-:W4:Y:S04]  /*35eb0*/  LDL.LU R20, [R1+0x645c] ;  /* 0x00645c0001147983 */ /* 0x001f280000300800 */
[----:B--2---:R0:W-:Y:S01]  /*35ec0*/  STS.U16 [R14+0xc80], R4 ;  /* 0x000c80040e007388 */ /* 0x0041e20000000400 */
[----:B------:R1:W-:Y:S02]  /*35ed0*/  STS.U16 [R14+0xd00], R5 ;  /* 0x000d00050e007388 */ /* 0x0003e40000000400 */
[----:B------:R2:W-:Y:S02]  /*35ee0*/  STS.U16 [R14+0xd80], R21 ;  /* 0x000d80150e007388 */ /* 0x0005e40000000400 */
[----:B------:R4:W-:Y:S01]  /*35ef0*/  STS.U16 [R14+0x1c00], R22 ;  /* 0x001c00160e007388 */ /* 0x0009e20000000400 */
[----:B------:R4:W-:Y:S01]  /*35f00*/  STS.U16 [R14+0x1c80], R23 ;  /* 0x001c80170e007388 */ /* 0x0009e20000000400 */
[----:B------:R4:W-:Y:S02]  /*35f10*/  STS.U16 [R14+0x1d00], R24 ;  /* 0x001d00180e007388 */ /* 0x0009e40000000400 */
[----:B------:R4:W-:Y:S01]  /*35f20*/  STS.U16 [R14+0x1d80], R25 ;  /* 0x001d80190e007388 */ /* 0x0009e20000000400 */
[----:B0-----:R-:W3:Y:S04]  /*35f30*/  LDL R4, [R1+0x1528] ;  /* 0x0015280001047983 */ /* 0x001ee80000100800 */
[----:B-1----:R-:W3:Y:S01]  /*35f40*/  LDL R5, [R1+0x1524] ;  /* 0x0015240001057983 */ /* 0x002ee20000100800 */
[----:B--2---:R-:W2:Y:S02]  /*35f50*/  LDL.LU R21, [R1+0x6458] ;  /* 0x0064580001157983 */ /* 0x004ea40000300800 */
[----:B----4-:R-:W4:Y:S01]  /*35f60*/  LDL.LU R22, [R1+0x6454] ;  /* 0x0064540001167983 */ /* 0x010f220000300800 */
[----:B------:R-:W2:Y:S04]  /*35f70*/  LDL.LU R23, [R1+0x6450] ;  /* 0x0064500001177983 */ /* 0x000ea80000300800 */
[----:B------:R-:W2:Y:S01]  /*35f80*/  LDL.LU R24, [R1+0x644c] ;  /* 0x00644c0001187983 */ /* 0x000ea20000300800 */
[----:B------:R-:W2:Y:S03]  /*35f90*/  LDL.LU R25, [R1+0x6448] ;  /* 0x0064480001197983 */ /* 0x000ea60000300800 */
[----:B------:R0:W-:Y:S01]  /*35fa0*/  STS.U16 [R14+0x2c00], R3 ;  /* 0x002c00030e007388 */ /* 0x0001e20000000400 */
[----:B------:R1:W-:Y:S02]  /*35fb0*/  STS.U16 [R14+0x2c80], R26 ;  /* 0x002c801a0e007388 */ /* 0x0003e40000000400 */
[----:B------:R1:W-:Y:S02]  /*35fc0*/  STS.U16 [R14+0x2d00], R27 ;  /* 0x002d001b0e007388 */ /* 0x0003e40000000400 */
[----:B------:R1:W-:Y:S01]  /*35fd0*/  STS.U16 [R14+0x2d80], R28 ;  /* 0x002d801c0e007388 */ /* 0x0003e20000000400 */
[----:B------:R1:W-:Y:S01]  /*35fe0*/  STS.U16 [R14+0x3c00], R29 ;  /* 0x003c001d0e007388 */ /* 0x0003e20000000400 */
[----:B------:R1:W-:Y:S03]  /*35ff0*/  STS.U16 [R14+0x3c80], R2 ;  /* 0x003c80020e007388 */ /* 0x0003e60000000400 */
[----:B0-----:R-:W2:Y:S01]  /*36000*/  LDL.LU R3, [R1+0x6444] ;  /* 0x0064440001037983 */ /* 0x001ea20000300800 */
[----:B-1----:R-:W2:Y:S03]  /*36010*/  LDL.LU R26, [R1+0x6440] ;  /* 0x00644000011a7983 */ /* 0x002ea60000300800 */
[----:B------:R-:W2:Y:S01]  /*36020*/  LDL.LU R27, [R1+0x643c] ;  /* 0x00643c00011b7983 */ /* 0x000ea20000300800 */
[----:B------:R-:W2:Y:S03]  /*36030*/  LDL.LU R28, [R1+0x6438] ;  /* 0x00643800011c7983 */ /* 0x000ea60000300800 */
[----:B------:R-:W2:Y:S01]  /*36040*/  LDL.LU R29, [R1+0x6434] ;  /* 0x00643400011d7983 */ /* 0x000ea20000300800 */
[----:B------:R-:W2:Y:S03]  /*36050*/  LDL.LU R2, [R1+0x6430] ;  /* 0x0064300001027983 */ /* 0x000ea60000300800 */
[----:B--2---:R0:W-:Y:S04]  /*36060*/  STS.U16 [R14+0x3d00], R2 ;  /* 0x003d00020e007388 */ /* 0x0041e80000000400 */
[----:B0-----:R-:W2:Y:S02]  /*36070*/  LDL.LU R2, [R1+0x642c] ;  /* 0x00642c0001027983 */ /* 0x001ea40000300800 */
[----:B--2---:R-:W-:-:S06]  /*36080*/  PRMT R2, RZ, 0x7610, R2 ;  /* 0x00007610ff027816 */ /* 0x004fcc0000000002 */
[----:B---3--:R-:W2:Y:S04]  /*36090*/  @!P0 LDG.E.U16 R2, [R4.64] ;  /* 0x0000000404028981 */ /* 0x008ea8000c1e1500 */
[----:B------:R0:W-:Y:S01]  /*360a0*/  STS.U16 [R14+0x3d80], R13 ;  /* 0x003d800d0e007388 */ /* 0x0001e20000000400 */
[----:B------:R1:W-:Y:S03]  /*360b0*/  STS.U16 [R14+0x4c00], R15 ;  /* 0x004c000f0e007388 */ /* 0x0003e60000000400 */
[----:B0-----:R-:W3:Y:S01]  /*360c0*/  LDL.LU R13, [R1+0x6428] ;  /* 0x00642800010d7983 */ /* 0x001ee20000300800 */
[----:B-1----:R-:W3:Y:S02]  /*360d0*/  LDL.LU R14, [R1+0x6424] ;  /* 0x00642400010e7983 */ /* 0x002ee40000300800 */
[----:B------:R-:W3:Y:S01]  /*360e0*/  LDL.LU R15, [R1+0x6420] ;  /* 0x00642000010f7983 */ /* 0x000ee20000300800 */
[----:B--2---:R0:W-:Y:S04]  /*360f0*/  STL [R1+0x100], R2 ;  /* 0x0001000201007387 */ /* 0x0041e80000100800 */
[----:B0-----:R-:W2:Y:S01]  /*36100*/  LDL.LU R2, [R1+0x641c] ;  /* 0x00641c0001027983 */ /* 0x001ea20000300800 */
[----:B------:R-:W2:Y:S02]  /*36110*/  LDL R4, [R1+0x151c] ;  /* 0x00151c0001047983 */ /* 0x000ea40000100800 */
[----:B------:R-:W2:Y:S01]  /*36120*/  LDL R5, [R1+0x1520] ;  /* 0x0015200001057983 */ /* 0x000ea20000100800 */
[----:B---3--:R-:W-:-:S02]  /*36130*/  PRMT R15, RZ, 0x7610, R15 ;  /* 0x00007610ff0f7816 */ /* 0x008fc4000000000f */
[----:B--2---:R-:W-:-:S04]  /*36140*/  @!P1 LOP3.LUT R5, R5, R4, RZ, 0x3c, !PT ;  /* 0x0000000405059212 */ /* 0x004fc800078e3cff */
[----:B------:R-:W-:-:S04]  /*36150*/  @!P1 LOP3.LUT R4, R5, R4, RZ, 0x3c, !PT ;  /* 0x0000000405049212 */ /* 0x000fc800078e3cff */
[----:B------:R-:W-:-:S05]  /*36160*/  @!P1 LOP3.LUT R5, R5, R4, RZ, 0x3c, !PT ;  /* 0x0000000405059212 */ /* 0x000fca00078e3cff */
[----:B------:R-:W2:Y:S04]  /*36170*/  @!P1 LDG.E.U16 R15, [R4.64] ;  /* 0x00000004040f9981 */ /* 0x000ea8000c1e1500 */
[----:B--2---:R0:W-:Y:S04]  /*36180*/  STL [R1+0xfc], R15 ;  /* 0x0000fc0f01007387 */ /* 0x0041e80000100800 */
[----:B0-----:R-:W2:Y:S01]  /*36190*/  LDL.LU R15, [R1+0x6418] ;  /* 0x00641800010f7983 */ /* 0x001ea20000300800 */
[----:B------:R-:W3:Y:S02]  /*361a0*/  LDL R4, [R1+0x14a4] ;  /* 0x0014a40001047983 */ /* 0x000ee40000100800 */
[----:B------:R-:W3:Y:S01]  /*361b0*/  LDL R5, [R1+0x14a8] ;  /* 0x0014a80001057983 */ /* 0x000ee20000100800 */
[----:B------:R-:W-:-:S02]  /*361c0*/  PRMT R2, RZ, 0x7610, R2 ;  /* 0x00007610ff027816 */ /* 0x000fc40000000002 */
[----:B---3--:R-:W-:-:S04]  /*361d0*/  @!P0 LOP3.LUT R5, R5, R4, RZ, 0x3c, !PT ;  /* 0x0000000405058212 */ /* 0x008fc800078e3cff */
[----:B------:R-:W-:-:S04]  /*361e0*/  @!P0 LOP3.LUT R4, R5, R4, RZ, 0x3c, !PT ;  /* 0x0000000405048212 */ /* 0x000fc800078e3cff */
[----:B------:R-:W-:-:S05]  /*361f0*/  @!P0 LOP3.LUT R5, R5, R4, RZ, 0x3c, !PT ;  /* 0x0000000405058212 */ /* 0x000fca00078e3cff */
[----:B------:R-:W3:Y:S04]  /*36200*/  @!P0 LDG.E.U16 R2, [R4.64] ;  /* 0x0000000404028981 */ /* 0x000ee8000c1e1500 */
[----:B---3--:R0:W-:Y:S04]  /*36210*/  STL [R1+0xf8], R2 ;  /* 0x0000f80201007387 */ /* 0x0081e80000100800 */
[----:B0-----:R-:W3:Y:S01]  /*36220*/  LDL.LU R2, [R1+0x6414] ;  /* 0x0064140001027983 */ /* 0x001ee20000300800 */
[----:B------:R-:W3:Y:S02]  /*36230*/  LDL R4, [R1+0x149c] ;  /* 0x00149c0001047983 */ /* 0x000ee40000100800 */
[----:B------:R-:W3:Y:S01]  /*36240*/  LDL R5, [R1+0x14a0] ;  /* 0x0014a00001057983 */ /* 0x000ee20000100800 */
[----:B--2---:R-:W-:-:S02]  /*36250*/  PRMT R15, RZ, 0x7610, R15 ;  /* 0x00007610ff0f7816 */ /* 0x004fc4000000000f */
[----:B---3--:R-:W-:-:S04]  /*36260*/  @!P1 LOP3.LUT R5, R5, R4, RZ, 0x3c, !PT ;  /* 0x0000000405059212 */ /* 0x008fc800078e3cff */
        /* <DEDUP_REMOVED lines=212> */
[----:B------:R-:W2:Y:S02]  /*36fb0*/  LDL R4, [R1+0x266c] ;  /* 0x00266c0001047983 */ /* 0x000ea40000100800 */
[----:B------:R-:W2:Y:S01]  /*36fc0*/  LDL R5, [R1+0x2678] ;  /* 0x0026780001057983 */ /* 0x000ea20000100800 */
[----:B------:R-:W-:-:S02]  /*36fd0*/  PRMT R0, RZ, 0x7610, R0 ;  /* 0x00007610ff007816 */ /* 0x000fc40000000000 */
[----:B--2---:R-:W-:-:S04]  /*36fe0*/  @!P1 LOP3.LUT R5, R5, R4, RZ, 0x3c, !PT ;  /* 0x0000000405059212 */ /* 0x004fc800078e3cff */
[----:B------:R-:W-:-:S04]  /*36ff0*/  @!P1 LOP3.LUT R4, R5, R4, RZ, 0x3c, !PT ;  /* 0x0000000405049212 */ /* 0x000fc800078e3cff */
[----:B------:R-:W-:-:S05]  /*37000*/  @!P1 LOP3.LUT R5, R5, R4, RZ, 0x3c, !PT ;  /* 0x0000000405059212 */ /* 0x000fca00078e3cff */
[----:B------:R0:W2:Y:S04]  /*37010*/  @!P1 LDG.E.U16 R0, [R4.64] ;  /* 0x0000000404009981 */ /* 0x0000a8000c1e1500 */
[----:B0-----:R-:W2:Y:S04]  /*37020*/  LDL R4, [R1+0x26e4] ;  /* 0x0026e40001047983 */ /* 0x001ea80000100800 */
[----:B------:R-:W2:Y:S01]  /*37030*/  LDL R5, [R1+0x26f0] ;  /* 0x0026f00001057983 */ /* 0x000ea20000100800 */
[----:B------:R-:W-:Y:S02]  /*37040*/  PRMT R13, RZ, 0x7610, R13 ;  /* 0x00007610ff0d7816 */ /* 0x000fe4000000000d */
[----:B--2---:R-:W-:-:S04]  /*37050*/  @!P0 LOP3.LUT R5, R5, R4, RZ, 0x3c, !PT ;  /* 0x0000000405058212 */ /* 0x004fc800078e3cff */
[----:B------:R-:W-:-:S04]  /*37060*/  @!P0 LOP3.LUT R4, R5, R4, RZ, 0x3c, !PT ;  /* 0x0000000405048212 */ /* 0x000fc800078e3cff */
[----:B------:R-:W-:Y:S01]  /*37070*/  @!P0 LOP3.LUT R5, R5, R4, RZ, 0x3c, !PT ;  /* 0x0000000405058212 */ /* 0x000fe200078e3cff */
[----:B------:R-:W-:Y:S04]  /*37080*/  STL [R1+0x6310], R0 ;  /* 0x0063100001007387 */ /* 0x000fe80000100800 */
[----:B------:R0:W2:Y:S04]  /*37090*/  @!P0 LDG.E.U16 R13, [R4.64] ;  /* 0x00000004040d8981 */ /* 0x0000a8000c1e1500 */
[----:B0-----:R-:W2:Y:S04]  /*370a0*/  LDL R4, [R1+0x26ec] ;  /* 0x0026ec0001047983 */ /* 0x001ea80000100800 */
[----:B------:R-:W2:Y:S01]  /*370b0*/  LDL R5, [R1+0x26f8] ;  /* 0x0026f80001057983 */ /* 0x000ea20000100800 */
[----:B------:R-:W-:-:S02]  /*370c0*/  PRMT R12, RZ, 0x7610, R12 ;  /* 0x00007610ff0c7816 */ /* 0x000fc4000000000c */
        /* <DEDUP_REMOVED lines=26> */
[----:B------:R-:W-:-:S05]  /*37270*/  @!P0 LOP3.LUT R5, R5, R4, RZ, 0x3c, !PT ;  /* 0x0000000405058212 */ /* 0x000fca00078e3cff */
[----:B------:R-:W2:Y:S04]  /*37280*/  @!P0 LDG.E.U16 R15, [R4.64] ;  /* 0x00000004040f8981 */ /* 0x000ea8000c1e1500 */
[----:B------:R-:W-:Y:S04]  /*37290*/  STL [R1+0x6320], R10 ;  /* 0x0063200a01007387 */ /* 0x000fe80000100800 */
        /* <DEDUP_REMOVED lines=125> */
[----:B------:R0:W3:Y:S04]  /*37a70*/  @!P0 LDG.E.U16 R15, [R4.64] ;  /* 0x00000004040f8981 */ /* 0x0000e8000c1e1500 */
[----:B0-----:R-:W2:Y:S04]  /*37a80*/  LDL R4, [R1+0x118c] ;  /* 0x00118c0001047983 */ /* 0x001ea80000100800 */
[----:B------:R-:W2:Y:S01]  /*37a90*/  LDL R5, [R1+0x1190] ;  /* 0x0011900001057983 */ /* 0x000ea20000100800 */
[----:B------:R-:W-:Y:S02]  /*37aa0*/  PRMT R14, RZ, 0x7610, R14 ;  /* 0x00007610ff0e7816 */ /* 0x000fe4000000000e */
[----:B--2---:R-:W-:-:S04]  /*37ab0*/  @!P1 LOP3.LUT R5, R5, R4, RZ, 0x3c, !PT ;  /* 0x0000000405059212 */ /* 0x004fc800078e3cff */
[----:B------:R-:W-:-:S04]  /*37ac0*/  @!P1 LOP3.LUT R4, R5, R4, RZ, 0x3c, !PT ;  /* 0x0000000405049212 */ /* 0x000fc800078e3cff */
[----:B------:R-:W-:-:S05]  /*37ad0*/  @!P1 LOP3.LUT R5, R5, R4, RZ, 0x3c, !PT ;  /* 0x0000000405059212 */ /* 0x000fca00078e3cff */
[----:B------:R-:W2:Y:S04]  /*37ae0*/  @!P1 LDG.E.U16 R14, [R4.64] ;  /* 0x00000004040e9981 */ /* 0x000ea8000c1e1500 */
[----:B---3--:R0:W-:Y:S04]  /*37af0*/  STL [R1+0x70], R15 ;  /* 0x0000700f01007387 */ /* 0x0081e80000100800 */
[----:B0-----:R-:W3:Y:S04]  /*37b00*/  LDL R15, [R1+0x1018] ;  /* 0x00101800010f7983 */ /* 0x001ee80000100800 */
[----:B--2---:R0:W-:Y:S04]  /*37b10*/  STL [R1+0x6c], R14 ;  /* 0x00006c0e01007387 */ /* 0x0041e80000100800 */
[----:B0-----:R-:W2:Y:S01]  /*37b20*/  LDL.LU R14, [R1+0x6378] ;  /* 0x00637800010e7983 */ /* 0x001ea20000300800 */
[----:B------:R-:W2:Y:S02]  /*37b30*/  LDL R4, [R1+0x1114] ;  /* 0x0011140001047983 */ /* 0x000ea40000100800 */
[----:B------:R-:W2:Y:S01]  /*37b40*/  LDL R5, [R1+0x1118] ;  /* 0x0011180001057983 */ /* 0x000ea20000100800 */
[----:B------:R-:W-:-:S02]  /*37b50*/  PRMT R2, RZ, 0x7610, R2 ;  /* 0x00007610ff027816 */ /* 0x000fc40000000002 */
[----:B--2---:R-:W-:-:S04]  /*37b60*/  @!P0 LOP3.LUT R5, R5, R4, RZ, 0x3c, !PT ;  /* 0x0000000405058212 */ /* 0x004fc800078e3cff */
[----:B------:R-:W-:-:S04]  /*37b70*/  @!P0 LOP3.LUT R4, R5, R4, RZ, 0x3c, !PT ;  /* 0x0000000405048212 */ /* 0x000fc800078e3cff */
[----:B------:R-:W-:-:S05]  /*37b80*/  @!P0 LOP3.LUT R5, R5, R4, RZ, 0x3c, !PT ;  /* 0x0000000405058212 */ /* 0x000fca00078e3cff */
[----:B------:R-:W2:Y:S04]  /*37b90*/  @!P0 LDG.E.U16 R2, [R4.64] ;  /* 0x0000000404028981 */ /* 0x000ea8000c1e1500 */
        /* <DEDUP_REMOVED lines=26> */
[----:B------:R-:W2:Y:S01]  /*37d40*/  @!P1 LDG.E.U16 R14, [R4.64] ;  /* 0x00000004040e9981 */ /* 0x000ea2000c1e1500 */
[----:B------:R-:W-:-:S03]  /*37d50*/  PRMT R2, RZ, 0x7610, R2 ;  /* 0x00007610ff027816 */ /* 0x000fc60000000002 */
[----:B--2---:R0:W-:Y:S04]  /*37d60*/  STL [R1+0x5c], R14 ;  /* 0x00005c0e01007387 */ /* 0x0041e80000100800 */
[----:B0-----:R-:W2:Y:S01]  /*37d70*/  LDL.LU R14, [R1+0x6368] ;  /* 0x00636800010e7983 */ /* 0x001ea20000300800 */
[----:B------:R-:W2:Y:S02]  /*37d80*/  LDL R5, [R1+0x1014] ;  /* 0x0010140001057983 */ /* 0x000ea40000100800 */
[----:B---3--:R-:W-:Y:S02]  /*37d90*/  @!P0 IMAD.MOV.U32 R4, RZ, RZ, R15 ;  /* 0x000000ffff048224 */ /* 0x008fe400078e000f */
[----:B------:R-:W3:Y:S04]  /*37da0*/  LDL R15, [R1+0x2608] ;  /* 0x00260800010f7983 */ /* 0x000ee80000100800 */
[----:B--2---:R-:W2:Y:S04]  /*37db0*/  @!P0 LDG.E.U16 R2, [R4.64] ;  /* 0x0000000404028981 */ /* 0x004ea8000c1e1500 */
        /* <DEDUP_REMOVED lines=15> */
[----:B------:R0:W-:Y:S04]  /*37eb0*/  STL [R1+0x54], R12 ;  /* 0x0000540c01007387 */ /* 0x0001e80000100800 */
[----:B------:R1:W2:Y:S01]  /*37ec0*/  @!P0 LDG.E.U16 R11, [R4.64] ;  /* 0x00000004040b8981 */ /* 0x0002a2000c1e1500 */
[----:B------:R-:W-:-:S03]  /*37ed0*/  PRMT R14, RZ, 0x7610, R14 ;  /* 0x00007610ff0e7816 */ /* 0x000fc6000000000e */
[----:B0-----:R-:W2:Y:S04]  /*37ee0*/  LDL R12, [R1+0x2680] ;  /* 0x00268000010c7983 */ /* 0x001ea80000100800 */
[----:B-1----:R-:W2:Y:S04]  /*37ef0*/  LDL R4, [R1+0x257c] ;  /* 0x00257c0001047983 */ /* 0x002ea80000100800 */
[----:B------:R-:W2:Y:S02]  /*37f00*/  LDL R5, [R1+0x2588] ;  /* 0x0025880001057983 */ /* 0x000ea40000100800 */
[----:B--2---:R-:W-:-:S04]  /*37f10*/  @!P1 LOP3.LUT R5, R5, R4, RZ, 0x3c, !PT ;  /* 0x0000000405059212 */ /* 0x004fc800078e3cff */
[----:B------:R-:W-:-:S04]  /*37f20*/  @!P1 LOP3.LUT R4, R5, R4, RZ, 0x3c, !PT ;  /* 0x0000000405049212 */ /* 0x000fc800078e3cff */
[----:B------:R-:W-:-:S05]  /*37f30*/  @!P1 LOP3.LUT R5, R5, R4, RZ, 0x3c, !PT ;  /* 0x0000000405059212 */ /* 0x000fca00078e3cff */
[----:B------:R-:W2:Y:S04]  /*37f40*/  @!P1 LDG.E.U16 R14, [R4.64] ;  /* 0x00000004040e9981 */ /* 0x000ea8000c1e1500 */
[----:B------:R0:W-:Y:S04]  /*37f50*/  STL [R1+0x48], R11 ;  /* 0x0000480b01007387 */ /* 0x0001e80000100800 */
        /* <DEDUP_REMOVED lines=14> */
[----:B---3--:R-:W-:Y:S01]  /*38040*/  @!P1 IMAD.MOV.U32 R4, RZ, RZ, R15 ;  /* 0x000000ffff049224 */ /* 0x008fe200078e000f */
[----:B------:R-:W-:Y:S01]  /*38050*/  PRMT R9, RZ, 0x7610, R9 ;  /* 0x00007610ff097816 */ /* 0x000fe20000000009 */
[----:B------:R-:W3:Y:S04]  /*38060*/  LDL R15, [R1+0x26fc] ;  /* 0x0026fc00010f7983 */ /* 0x000ee80000100800 */
[----:B--2---:R0:W2:Y:S04]  /*38070*/  @!P1 LDG.E.U16 R14, [R4.64] ;  /* 0x00000004040e9981 */ /* 0x0040a8000c1e1500 */
[----:B0-----:R-:W3:Y:S01]  /*38080*/  LDL R5, [R1+0x2674] ;  /* 0x0026740001057983 */ /* 0x001ee20000100800 */
[----:B------:R-:W-:-:S03]  /*38090*/  @!P0 IMAD.MOV.U32 R4, RZ, RZ, R12 ;  /* 0x000000ffff048224 */ /* 0x000fc600078e000c */
[----:B--2---:R0:W-:Y:S01]  /*380a0*/  STL [R1+0x34], R14 ;  /* 0x0000340e01007387 */ /* 0x0041e20000100800 */
[----:B------:R-:W-:Y:S01]  /*380b0*/  PRMT R8, RZ, 0x7610, R8 ;  /* 0x00007610ff087816 */ /* 0x000fe20000000008 */
[----:B------:R-:W2:Y:S02]  /*380c0*/  LDL R12, [R1+0x2780] ;  /* 0x00278000010c7983 */ /* 0x000ea40000100800 */
[----:B---3--:R1:W3:Y:S04]  /*380d0*/  @!P0 LDG.E.U16 R9, [R4.64] ;  /* 0x0000000404098981 */ /* 0x0082e8000c1e1500 */
[----:B0-----:R-:W2:Y:S04]  /*380e0*/  LDL R14, [R1+0x2708] ;  /* 0x00270800010e7983 */ /* 0x001ea80000100800 */
[----:B-1----:R-:W4:Y:S01]  /*380f0*/  LDL R5, [R1+0x267c] ;  /* 0x00267c0001057983 */ /* 0x002f220000100800 */
[----:B------:R-:W-:-:S03]  /*38100*/  @!P1 IMAD.MOV.U32 R4, RZ, RZ, R11 ;  /* 0x000000ffff049224 */ /* 0x000fc600078e000b */
[----:B---3--:R0:W-:Y:S01]  /*38110*/  STL [R1+0x62d4], R9 ;  /* 0x0062d40901007387 */ /* 0x0081e20000100800 */
[----:B------:R-:W-:Y:S02]  /*38120*/  PRMT R7, RZ, 0x7610, R7 ;  /* 0x00007610ff077816 */ /* 0x000fe40000000007 */
[----:B------:R-:W-:Y:S01]  /*38130*/  PRMT R6, RZ, 0x7610, R6 ;  /* 0x00007610ff067816 */ /* 0x000fe20000000006 */
[----:B------:R-:W3:Y:S05]  /*38140*/  LDL R11, [R1+0x277c] ;  /* 0x00277c00010b7983 */ /* 0x000eea0000100800 */
[----:B--2---:R1:W2:Y:S04]  /*38150*/  @!P1 LDG.E.U16 R6, [R14.64] ;  /* 0x000000040e069981 */ /* 0x0042a8000c1e1500 */
[----:B----4-:R4:W2:Y:S04]  /*38160*/  @!P1 LDG.E.U16 R8, [R4.64] ;  /* 0x0000000404089981 */ /* 0x0108a8000c1e1500 */
[----:B0-----:R-:W2:Y:S04]  /*38170*/  LDL R9, [R1+0x2788] ;  /* 0x0027880001097983 */ /* 0x001ea80000100800 */
[----:B----4-:R-:W4:Y:S04]  /*38180*/  LDL R4, [R1+0x26f4] ;  /* 0x0026f40001047983 */ /* 0x010f280000100800 */
[----:B------:R-:W4:Y:S02]  /*38190*/  LDL R5, [R1+0x2700] ;  /* 0x0027000001057983 */ /* 0x000f240000100800 */
[----:B----4-:R-:W-:-:S04]  /*381a0*/  @!P0 LOP3.LUT R5, R5, R4, RZ, 0x3c, !PT ;  /* 0x0000000405058212 */ /* 0x010fc800078e3cff */
[----:B------:R-:W-:-:S04]  /*381b0*/  @!P0 LOP3.LUT R4, R5, R4, RZ, 0x3c, !PT ;  /* 0x0000000405048212 */ /* 0x000fc800078e3cff */
[----:B------:R-:W-:-:S05]  /*381c0*/  @!P0 LOP3.LUT R5, R5, R4, RZ, 0x3c, !PT ;  /* 0x0000000405058212 */ /* 0x000fca00078e3cff */
[----:B------:R-:W4:Y:S04]  /*381d0*/  @!P0 LDG.E.U16 R7, [R4.64] ;  /* 0x0000000404078981 */ /* 0x000f28000c1e1500 */
[----:B--2---:R-:W-:Y:S01]  /*381e0*/  STL [R1+0x62d8], R8 ;  /* 0x0062d80801007387 */ /* 0x004fe20000100800 */
[----:B-1----:R-:W-:-:S03]  /*381f0*/  @!P0 IMAD.MOV.U32 R14, RZ, RZ, R12 ;  /* 0x000000ffff0e8224 */ /* 0x002fc600078e000c */
[----:B----4-:R-:W-:Y:S01]  /*38200*/  STL [R1+0x62dc], R7 ;  /* 0x0062dc0701007387 */ /* 0x010fe20000100800 */
[----:B------:R-:W2:Y:S01]  /*38210*/  LDL R15, [R1+0x2774] ;  /* 0x00277400010f7983 */ /* 0x000ea20000100800 */
[----:B------:R-:W-:Y:S02]  /*38220*/  PRMT R5, RZ, 0x7610, R5 ;  /* 0x00007610ff057816 */ /* 0x000fe40000000005 */
[----:B------:R-:W-:-:S04]  /*38230*/  PRMT R4, RZ, 0x7610, R4 ;  /* 0x00007610ff047816 */ /* 0x000fc80000000004 */
[----:B--2---:R0:W2:Y:S04]  /*38240*/  @!P0 LDG.E.U16 R5, [R14.64] ;  /* 0x000000040e058981 */ /* 0x0040a8000c1e1500 */
[----:B------:R-:W-:Y:S01]  /*38250*/  STL [R1+0x62e0], R6 ;  /* 0x0062e00601007387 */ /* 0x000fe20000100800 */
[----:B------:R-:W4:Y:S02]  /*38260*/  LDL R12, [R1+0x1480] ;  /* 0x00148000010c7983 */ /* 0x000f240000100800 */
[----:B0-----:R-:W-:Y:S02]  /*38270*/  @!P1 IMAD.MOV.U32 R14, RZ, RZ, R9 ;  /* 0x000000ffff0e9224 */ /* 0x001fe400078e0009 */
[----:B---3--:R-:W-:-:S05]  /*38280*/  @!P1 IMAD.MOV.U32 R15, RZ, RZ, R11 ;  /* 0x000000ffff0f9224 */ /* 0x008fca00078e000b */
[----:B------:R0:W3:Y:S04]  /*38290*/  @!P1 LDG.E.U16 R4, [R14.64] ;  /* 0x000000040e049981 */ /* 0x0000e8000c1e1500 */
[----:B--2---:R1:W-:Y:S01]  /*382a0*/  STL [R1+0x62e4], R5 ;  /* 0x0062e40501007387 */ /* 0x0043e20000100800 */
[----:B0-----:R-:W2:Y:S02]  /*382b0*/  LDL R14, [R1+0x1504] ;  /* 0x00150400010e7983 */ /* 0x001ea40000100800 */
[----:B------:R-:W2:Y:S01]  /*382c0*/  LDL R15, [R1+0x1508] ;  /* 0x00150800010f7983 */ /* 0x000ea20000100800 */
[----:B------:R-:W-:Y:S01]  /*382d0*/  PRMT R2, RZ, 0x7610, R2 ;  /* 0x00007610ff027816 */ /* 0x000fe20000000002 */
[----:B------:R-:W3:Y:S04]  /*382e0*/  LDL R11, [R1+0x1404] ;  /* 0x00140400010b7983 */ /* 0x000ee80000100800 */
[----:B------:R-:W3:Y:S04]  /*382f0*/  LDL R9, [R1+0x1408] ;  /* 0x0014080001097983 */ /* 0x000ee80000100800 */
[----:B-1----:R-:W3:Y:S01]  /*38300*/  LDL R5, [R1+0x147c] ;  /* 0x00147c0001057983 */ /* 0x002ee20000100800 */
[----:B--2---:R-:W-:-:S04]  /*38310*/  @!P0 LOP3.LUT R15, R15, R14, RZ, 0x3c, !PT ;  /* 0x0000000e0f0f8212 */ /* 0x004fc800078e3cff */
[----:B------:R-:W-:-:S04]  /*38320*/  @!P0 LOP3.LUT R14, R15, R14, RZ, 0x3c, !PT ;  /* 0x0000000e0f0e8212 */ /* 0x000fc800078e3cff */
[----:B------:R-:W-:-:S05]  /*38330*/  @!P0 LOP3.LUT R15, R15, R14, RZ, 0x3c, !PT ;  /* 0x0000000e0f0f8212 */ /* 0x000fca00078e3cff */
[----:B------:R-:W2:Y:S04]  /*38340*/  @!P0 LDG.E.U16 R2, [R14.64] ;  /* 0x000000040e028981 */ /* 0x000ea8000c1e1500 */
[----:B---3--:R-:W-:Y:S04]  /*38350*/  STL [R1+0x62e8], R4 ;  /* 0x0062e80401007387 */ /* 0x008fe80000100800 */
        /* <DEDUP_REMOVED lines=9> */
[----:B0-----:R-:W3:Y:S04]  /*383f0*/  LDL R14, [R1+0x1484] ;  /* 0x00148400010e7983 */ /* 0x001ee80000100800 */
[----:B------:R-:W3:Y:S01]  /*38400*/  LDL R15, [R1+0x1488] ;  /* 0x00148800010f7983 */ /* 0x000ee20000100800 */
[----:B--2---:R-:W-:Y:S02]  /*38410*/  PRMT R2, RZ, 0x7610, R2 ;  /* 0x00007610ff027816 */ /* 0x004fe40000000002 */
[----:B------:R-:W-:-:S02]  /*38420*/  PRMT R4, RZ, 0x7610, R4 ;  /* 0x00007610ff047816 */ /* 0x000fc40000000004 */
[----:B---3--:R-:W-:-:S04]  /*38430*/  @!P0 LOP3.LUT R15, R15, R14, RZ, 0x3c, !PT ;  /* 0x0000000e0f0f8212 */ /* 0x008fc800078e3cff */
[----:B------:R-:W-:-:S04]  /*38440*/  @!P0 LOP3.LUT R14, R15, R14, RZ, 0x3c, !PT ;  /* 0x0000000e0f0e8212 */ /* 0x000fc800078e3cff */
[----:B------:R-:W-:-:S05]  /*38450*/  @!P0 LOP3.LUT R15, R15, R14, RZ, 0x3c, !PT ;  /* 0x0000000e0f0f8212 */ /* 0x000fca00078e3cff */
[----:B------:R4:W2:Y:S02]  /*38460*/  @!P0 LDG.E.U16 R2, [R14.64] ;  /* 0x000000040e028981 */ /* 0x0008a4000c1e1500 */
[----:B----4-:R-:W-:Y:S02]  /*38470*/  @!P1 IMAD.MOV.U32 R14, RZ, RZ, R12 ;  /* 0x000000ffff0e9224 */ /* 0x010fe400078e000c */
[----:B------:R-:W-:-:S05]  /*38480*/  @!P1 IMAD.MOV.U32 R15, RZ, RZ, R5 ;  /* 0x000000ffff0f9224 */ /* 0x000fca00078e0005 */
[----:B------:R0:W3:Y:S01]  /*38490*/  @!P1 LDG.E.U16 R4, [R14.64] ;  /* 0x000000040e049981 */ /* 0x0000e2000c1e1500 */
[----:B------:R-:W-:-:S03]  /*384a0*/  PRMT R0, RZ, 0x7610, R0 ;  /* 0x00007610ff007816 */ /* 0x000fc60000000000 */
[----:B------:R1:W-:Y:S01]  /*384b0*/  STL [R1+0x24], R7 ;  /* 0x0000240701007387 */ /* 0x0003e20000100800 */
[----:B0-----:R-:W-:Y:S02]  /*384c0*/  @!P0 IMAD.MOV.U32 R14, RZ, RZ, R9 ;  /* 0x000000ffff0e8224 */ /* 0x001fe400078e0009 */
[----:B------:R-:W-:Y:S01]  /*384d0*/  @!P0 IMAD.MOV.U32 R15, RZ, RZ, R11 ;  /* 0x000000ffff0f8224 */ /* 0x000fe200078e000b */
[----:B-1----:R-:W4:Y:S04]  /*384e0*/  LDL R7, [R1+0x1400] ;  /* 0x0014000001077983 */ /* 0x002f280000100800 */
[----:B------:R0:W4:Y:S04]  /*384f0*/  @!P0 LDG.E.U16 R0, [R14.64] ;  /* 0x000000040e008981 */ /* 0x000128000c1e1500 */
[----:B--2---:R1:W-:Y:S04]  /*38500*/  STL [R1+0x20], R2 ;  /* 0x0000200201007387 */ /* 0x0043e80000100800 */
[----:B-1----:R-:W2:Y:S01]  /*38510*/  LDL.LU R2, [R1+0x6354] ;  /* 0x0063540001027983 */ /* 0x002ea20000300800 */
[----:B------:R-:W2:Y:S03]  /*38520*/  LDL R5, [R1+0x137c] ;  /* 0x00137c0001057983 */ /* 0x000ea60000100800 */
[----:B---3--:R1:W-:Y:S01]  /*38530*/  STL [R1+0x1c], R4 ;  /* 0x00001c0401007387 */ /* 0x0083e20000100800 */
[----:B0-----:R-:W3:Y:S01]  /*38540*/  LDL R15, [R1+0x13fc] ;  /* 0x0013fc00010f7983 */ /* 0x001ee20000100800 */
[----:B------:R-:W-:Y:S01]  /*38550*/  PRMT R6, RZ, 0x7610, R6 ;  /* 0x00007610ff067816 */ /* 0x000fe20000000006 */
[----:B------:R-:W2:Y:S01]  /*38560*/  LDL R12, [R1+0x1304] ;  /* 0x00130400010c7983 */ /* 0x000ea20000100800 */
[----:B------:R-:W2:Y:S04]  /*38570*/  LDL R11, [R1+0x1308] ;  /* 0x00130800010b7983 */ /* 0x000ea80000100800 */
[----:B------:R-:W2:Y:S04]  /*38580*/  LDL R9, [R1+0x12fc] ;  /* 0x0012fc0001097983 */ /* 0x000ea80000100800 */
[----:B-1----:R-:W2:Y:S01]  /*38590*/  LDL R4, [R1+0x1380] ;  /* 0x0013800001047983 */ /* 0x002ea20000100800 */
[----:B----4-:R-:W-:-:S03]  /*385a0*/  @!P1 IMAD.MOV.U32 R14, RZ, RZ, R7 ;  /* 0x000000ffff0e9224 */ /* 0x010fc600078e0007 */
[----:B------:R0:W-:Y:S01]  /*385b0*/  STL [R1+0x18], R0 ;  /* 0x0000180001007387 */ /* 0x0001e20000100800 */
[----:B------:R-:W-:Y:S02]  /*385c0*/  PRMT R13, RZ, 0x7610, R13 ;  /* 0x00007610ff0d7816 */ /* 0x000fe4000000000d */
[----:B------:R-:W-:Y:S01]  /*385d0*/  PRMT R10, RZ, 0x7610, R10 ;  /* 0x00007610ff0a7816 */ /* 0x000fe2000000000a */
[----:B------:R-:W4:Y:S01]  /*385e0*/  LDL R7, [R1+0x1284] ;  /* 0x0012840001077983 */ /* 0x000f220000100800 */
[----:B0-----:R-:W4:Y:S04]  /*385f0*/  LDL R0, [R1+0x1300] ;  /* 0x0013000001007983 */ /* 0x001f280000100800 */
[----:B---3--:R0:W3:Y:S04]  /*38600*/  @!P1 LDG.E.U16 R6, [R14.64] ;  /* 0x000000040e069981 */ /* 0x0080e8000c1e1500 */
[----:B0-----:R-:W3:Y:S04]  /*38610*/  LDL R14, [R1+0x1384] ;  /* 0x00138400010e7983 */ /* 0x001ee80000100800 */
[----:B------:R-:W3:Y:S01]  /*38620*/  LDL R15, [R1+0x1388] ;  /* 0x00138800010f7983 */ /* 0x000ee20000100800 */
[----:B--2---:R-:W-:-:S02]  /*38630*/  PRMT R2, RZ, 0x7610, R2 ;  /* 0x00007610ff027816 */ /* 0x004fc40000000002 */
[----:B---3--:R-:W-:-:S04]  /*38640*/  @!P0 LOP3.LUT R15, R15, R14, RZ, 0x3c, !PT ;  /* 0x0000000e0f0f8212 */ /* 0x008fc800078e3cff */
[----:B------:R-:W-:-:S04]  /*38650*/  @!P0 LOP3.LUT R14, R15, R14, RZ, 0x3c, !PT ;  /* 0x0000000e0f0e8212 */ /* 0x000fc800078e3cff */
[----:B------:R-:W-:-:S05]  /*38660*/  @!P0 LOP3.LUT R15, R15, R14, RZ, 0x3c, !PT ;  /* 0x0000000e0f0f8212 */ /* 0x000fca00078e3cff */
[----:B------:R0:W2:Y:S02]  /*38670*/  @!P0 LDG.E.U16 R2, [R14.64] ;  /* 0x000000040e028981 */ /* 0x0000a4000c1e1500 */
[----:B0-----:R-:W-:Y:S02]  /*38680*/  @!P1 IMAD.MOV.U32 R14, RZ, RZ, R4 ;  /* 0x000000ffff0e9224 */ /* 0x001fe400078e0004 */
[----:B------:R-:W-:-:S05]  /*38690*/  @!P1 IMAD.MOV.U32 R15, RZ, RZ, R5 ;  /* 0x000000ffff0f9224 */ /* 0x000fca00078e0005 */
[----:B------:R0:W3:Y:S04]  /*386a0*/  @!P1 LDG.E.U16 R13, [R14.64] ;  /* 0x000000040e0d9981 */ /* 0x0000e8000c1e1500 */
[----:B------:R1:W-:Y:S01]  /*386b0*/  STL [R1+0x14], R6 ;  /* 0x0000140601007387 */ /* 0x0003e20000100800 */
[----:B0-----:R-:W-:Y:S02]  /*386c0*/  @!P0 IMAD.MOV.U32 R14, RZ, RZ, R11 ;  /* 0x000000ffff0e8224 */ /* 0x001fe400078e000b */
[----:B------:R-:W-:Y:S01]  /*386d0*/  @!P0 IMAD.MOV.U32 R15, RZ, RZ, R12 ;  /* 0x000000ffff0f8224 */ /* 0x000fe200078e000c */
[----:B-1----:R-:W3:Y:S04]  /*386e0*/  LDL R6, [R1+0x1288] ;  /* 0x0012880001067983 */ /* 0x002ee80000100800 */
[----:B------:R4:W3:Y:S04]  /*386f0*/  @!P0 LDG.E.U16 R10, [R14.64] ;  /* 0x000000040e0a8981 */ /* 0x0008e8000c1e1500 */
[----:B--2---:R0:W-:Y:S04]  /*38700*/  STL [R1+0x10], R2 ;  /* 0x0000100201007387 */ /* 0x0041e80000100800 */
[----:B0-----:R-:W2:Y:S01]  /*38710*/  LDL.LU R2, [R1+0x6350] ;  /* 0x0063500001027983 */ /* 0x001ea20000300800 */
[----:B------:R-:W2:Y:S02]  /*38720*/  LDL R5, [R1+0x127c] ;  /* 0x00127c0001057983 */ /* 0x000ea40000100800 */
[----:B------:R-:W2:Y:S01]  /*38730*/  LDL R4, [R1+0x1280] ;  /* 0x0012800001047983 */ /* 0x000ea20000100800 */
[----:B------:R-:W-:Y:S01]  /*38740*/  PRMT R8, RZ, 0x7610, R8 ;  /* 0x00007610ff087816 */ /* 0x000fe20000000008 */
[----:B----4-:R-:W-:-:S02]  /*38750*/  @!P1 IMAD.MOV.U32 R14, RZ, RZ, R0 ;  /* 0x000000ffff0e9224 */ /* 0x010fc400078e0000 */
[----:B------:R-:W-:-:S05]  /*38760*/  @!P1 IMAD.MOV.U32 R15, RZ, RZ, R9 ;  /* 0x000000ffff0f9224 */ /* 0x000fca00078e0009 */
[----:B------:R0:W4:Y:S04]  /*38770*/  @!P1 LDG.E.U16 R8, [R14.64] ;  /* 0x000000040e089981 */ /* 0x000128000c1e1500 */
[----:B---3--:R1:W-:Y:S01]  /*38780*/  STL [R1+0x8], R10 ;  /* 0x0000080a01007387 */ /* 0x0083e20000100800 */
[----:B------:R-:W3:Y:S02]  /*38790*/  LDL R0, [R1+0x1208] ;  /* 0x0012080001007983 */ /* 0x000ee40000100800 */
[----:B0-----:R-:W-:Y:S02]  /*387a0*/  @!P0 IMAD.MOV.U32 R14, RZ, RZ, R6 ;  /* 0x000000ffff0e8224 */ /* 0x001fe400078e0006 */
[----:B------:R-:W-:Y:S01]  /*387b0*/  @!P0 IMAD.MOV.U32 R15, RZ, RZ, R7 ;  /* 0x000000ffff0f8224 */ /* 0x000fe200078e0007 */
[----:B------:R-:W-:-:S02]  /*387c0*/  PRMT R29, RZ, 0x7610, R29 ;  /* 0x00007610ff1d7816 */ /* 0x000fc4000000001d */
[----:B------:R-:W-:Y:S01]  /*387d0*/  PRMT R28, RZ, 0x7610, R28 ;  /* 0x00007610ff1c7816 */ /* 0x000fe2000000001c */
[----:B------:R-:W3:Y:S04]  /*387e0*/  LDL R7, [R1+0x11fc] ;  /* 0x0011fc0001077983 */ /* 0x000ee80000100800 */
[----:B------:R-:W3:Y:S04]  /*387f0*/  LDL R6, [R1+0x1200] ;  /* 0x0012000001067983 */ /* 0x000ee80000100800 */
[----:B-1----:R-:W3:Y:S01]  /*38800*/  LDL R10, [R1+0x1204] ;  /* 0x00120400010a7983 */ /* 0x002ee20000100800 */
[----:B--2---:R-:W-:-:S06]  /*38810*/  PRMT R2, RZ, 0x7610, R2 ;  /* 0x00007610ff027816 */ /* 0x004fcc0000000002 */
[----:B------:R0:W2:Y:S02]  /*38820*/  @!P0 LDG.E.U16 R2, [R14.64] ;  /* 0x000000040e028981 */ /* 0x0000a4000c1e1500 */
[----:B0-----:R-:W-:Y:S02]  /*38830*/  @!P1 IMAD.MOV.U32 R14, RZ, RZ, R4 ;  /* 0x000000ffff0e9224 */ /* 0x001fe400078e0004 */
[----:B------:R-:W-:-:S05]  /*38840*/  @!P1 IMAD.MOV.U32 R15, RZ, RZ, R5 ;  /* 0x000000ffff0f9224 */ /* 0x000fca00078e0005 */
[----:B------:R3:W4:Y:S02]  /*38850*/  @!P1 LDG.E.U16 R29, [R14.64] ;  /* 0x000000040e1d9981 */ /* 0x000724000c1e1500 */
[----:B---3--:R-:W-:Y:S02]  /*38860*/  @!P0 IMAD.MOV.U32 R14, RZ, RZ, R0 ;  /* 0x000000ffff0e8224 */ /* 0x008fe400078e0000 */
[----:B------:R-:W-:-:S05]  /*38870*/  @!P0 IMAD.MOV.U32 R15, RZ, RZ, R10 ;  /* 0x000000ffff0f8224 */ /* 0x000fca00078e000a */
[----:B------:R0:W3:Y:S04]  /*38880*/  @!P0 LDG.E.U16 R28, [R14.64] ;  /* 0x000000040e1c8981 */ /* 0x0000e8000c1e1500 */
[----:B--2---:R-:W-:Y:S01]  /*38890*/  STL [R1+0x62b0], R2 ;  /* 0x0062b00201007387 */ /* 0x004fe20000100800 */
[----:B------:R-:W2:Y:S02]  /*388a0*/  LDL R9, [R1+0x1184] ;  /* 0x0011840001097983 */ /* 0x000ea40000100800 */
[----:B----4-:R1:W-:Y:S01]  /*388b0*/  STL [R1+0x4], R8 ;  /* 0x0000040801007387 */ /* 0x0103e20000100800 */
[----:B------:R-:W4:Y:S04]  /*388c0*/  LDL R5, [R1+0x117c] ;  /* 0x00117c0001057983 */ /* 0x000f280000100800 */
[----:B------:R-:W4:Y:S04]  /*388d0*/  LDL R4, [R1+0x1180] ;  /* 0x0011800001047983 */ /* 0x000f280000100800 */
[----:B-1----:R-:W4:Y:S04]  /*388e0*/  LDL R8, [R1+0x1188] ;  /* 0x0011880001087983 */ /* 0x002f280000100800 */
[----:B------:R-:W-:Y:S01]  /*388f0*/  STL [R1+0x62b4], R29 ;  /* 0x0062b41d01007387 */ /* 0x000fe20000100800 */
[----:B------:R-:W4:Y:S02]  /*38900*/  LDL R2, [R1+0x1104] ;  /* 0x0011040001027983 */ /* 0x000f240000100800 */
[----:B------:R-:W4:Y:S01]  /*38910*/  LDL R0, [R1+0x1108] ;  /* 0x0011080001007983 */ /* 0x000f220000100800 */
[----:B------:R-:W-:Y:S01]  /*38920*/  PRMT R27, RZ, 0x7610, R27 ;  /* 0x00007610ff1b7816 */ /* 0x000fe2000000001b */
[----:B0-----:R-:W-:-:S02]  /*38930*/  @!P1 IMAD.MOV.U32 R14, RZ, RZ, R6 ;  /* 0x000000ffff0e9224 */ /* 0x001fc400078e0006 */
[----:B------:R-:W-:Y:S01]  /*38940*/  @!P1 IMAD.MOV.U32 R15, RZ, RZ, R7 ;  /* 0x000000ffff0f9224 */ /* 0x000fe200078e0007 */
[----:B------:R-:W-:-:S04]  /*38950*/  PRMT R26, RZ, 0x7610, R26 ;  /* 0x00007610ff1a7816 */ /* 0x000fc8000000001a */
[----:B------:R2:W4:Y:S04]  /*38960*/  @!P1 LDG.E.U16 R27, [R14.64] ;  /* 0x000000040e1b9981 */ /* 0x000528000c1e1500 */
[----:B---3--:R-:W-:Y:S01]  /*38970*/  STL [R1+0x62b8], R28 ;  /* 0x0062b81c01007387 */ /* 0x008fe20000100800 */
[----:B------:R-:W-:Y:S02]  /*38980*/  STL [R1+0xc], R13 ;  /* 0x00000c0d01007387 */ /* 0x000fe40000100800 */
[----:B------:R-:W3:Y:S02]  /*38990*/  LDL R7, [R1+0x10fc] ;  /* 0x0010fc0001077983 */ /* 0x000ee40000100800 */
[----:B------:R-:W3:Y:S02]  /*389a0*/  LDL R6, [R1+0x1100] ;  /* 0x0011000001067983 */ /* 0x000ee40000100800 */
[----:B--2---:R-:W-:-:S02]  /*389b0*/  @!P0 IMAD.MOV.U32 R15, RZ, RZ, R9 ;  /* 0x000000ffff0f8224 */ /* 0x004fc400078e0009 */
[----:B----4-:R-:W-:-:S05]  /*389c0*/  @!P0 IMAD.MOV.U32 R14, RZ, RZ, R8 ;  /* 0x000000ffff0e8224 */ /* 0x010fca00078e0008 */
[----:B------:R0:W2:Y:S01]  /*389d0*/  @!P0 LDG.E.U16 R26, [R14.64] ;  /* 0x000000040e1a8981 */ /* 0x0000a2000c1e1500 */
[----:B------:R-:W-:Y:S02]  /*389e0*/  PRMT R25, RZ, 0x7610, R25 ;  /* 0x00007610ff197816 */ /* 0x000fe40000000019 */
[----:B------:R-:W-:Y:S01]  /*389f0*/  PRMT R24, RZ, 0x7610, R24 ;  /* 0x00007610ff187816 */ /* 0x000fe20000000018 */
[----:B0-----:R-:W-:Y:S02]  /*38a00*/  @!P1 IMAD.MOV.U32 R14, RZ, RZ, R4 ;  /* 0x000000ffff0e9224 */ /* 0x001fe400078e0004 */
[----:B------:R-:W-:-:S05]  /*38a10*/  @!P1 IMAD.MOV.U32 R15, RZ, RZ, R5 ;  /* 0x000000ffff0f9224 */ /* 0x000fca00078e0005 */
[----:B------:R0:W4:Y:S01]  /*38a20*/  @!P1 LDG.E.U16 R25, [R14.64] ;  /* 0x000000040e199981 */ /* 0x000122000c1e1500 */
[----:B------:R-:W-:Y:S01]  /*38a30*/  PRMT R20, RZ, 0x7610, R20 ;  /* 0x00007610ff147816 */ /* 0x000fe20000000014 */
[----:B0-----:R-:W-:Y:S02]  /*38a40*/  @!P0 IMAD.MOV.U32 R14, RZ, RZ, R0 ;  /* 0x000000ffff0e8224 */ /* 0x001fe400078e0000 */
[----:B------:R-:W-:-:S05]  /*38a50*/  @!P0 IMAD.MOV.U32 R15, RZ, RZ, R2 ;  /* 0x000000ffff0f8224 */ /* 0x000fca00078e0002 */
[----:B------:R3:W4:Y:S04]  /*38a60*/  @!P0 LDG.E.U16 R24, [R14.64] ;  /* 0x000000040e188981 */ /* 0x000728000c1e1500 */
[----:B------:R-:W-:Y:S01]  /*38a70*/  STL [R1+0x62bc], R27 ;  /* 0x0062bc1b01007387 */ /* 0x000fe20000100800 */
[----:B---3--:R-:W-:Y:S02]  /*38a80*/  @!P1 IMAD.MOV.U32 R14, RZ, RZ, R6 ;  /* 0x000000ffff0e9224 */ /* 0x008fe400078e0006 */
[----:B------:R-:W-:-:S05]  /*38a90*/  @!P1 IMAD.MOV.U32 R15, RZ, RZ, R7 ;  /* 0x000000ffff0f9224 */ /* 0x000fca00078e0007 */
[----:B------:R-:W3:Y:S04]  /*38aa0*/  @!P1 LDG.E.U16 R20, [R14.64] ;  /* 0x000000040e149981 */ /* 0x000ee8000c1e1500 */
[----:B--2---:R-:W-:Y:S01]  /*38ab0*/  STL [R1+0x62c0], R26 ;  /* 0x0062c01a01007387 */ /* 0x004fe20000100800 */
[----:B------:R-:W2:Y:S02]  /*38ac0*/  LDL R5, [R1+0x1084] ;  /* 0x0010840001057983 */ /* 0x000ea40000100800 */
[----:B------:R-:W2:Y:S01]  /*38ad0*/  LDL R4, [R1+0x1088] ;  /* 0x0010880001047983 */ /* 0x000ea20000100800 */
[----:B----4-:R-:W-:Y:S01]  /*38ae0*/  STL [R1+0x62c4], R25 ;  /* 0x0062c41901007387 */ /* 0x010fe20000100800 */
[----:B------:R-:W4:Y:S02]  /*38af0*/  LDL R2, [R1+0x107c] ;  /* 0x00107c0001027983 */ /* 0x000f240000100800 */
[----:B------:R-:W4:Y:S01]  /*38b00*/  LDL R0, [R1+0x1080] ;  /* 0x0010800001007983 */ /* 0x000f220000100800 */
[----:B------:R-:W-:Y:S01]  /*38b10*/  PRMT R18, RZ, 0x7610, R18 ;  /* 0x00007610ff127816 */ /* 0x000fe20000000012 */
[----:B------:R-:W-:Y:S01]  /*38b20*/  STL [R1+0x62c8], R24 ;  /* 0x0062c81801007387 */ /* 0x000fe20000100800 */
[----:B------:R-:W4:Y:S02]  /*38b30*/  LDL R11, [R1+0x1008] ;  /* 0x00100800010b7983 */ /* 0x000f240000100800 */
[----:B------:R-:W4:Y:S02]  /*38b40*/  LDL R10, [R1+0x2518] ;  /* 0x00251800010a7983 */ /* 0x000f240000100800 */
[----:B------:R-:W4:Y:S01]  /*38b50*/  LDL R8, [R1+0x2514] ;  /* 0x0025140001087983 */ /* 0x000f220000100800 */
[----:B---3--:R-:W-:Y:S01]  /*38b60*/  STL [R1+0x62cc], R20 ;  /* 0x0062cc1401007387 */ /* 0x008fe20000100800 */
[----:B------:R-:W3:Y:S01]  /*38b70*/  LDL R9, [R1+0x2510] ;  /* 0x0025100001097983 */ /* 0x000ee20000100800 */
[----:B------:R-:W-:-:S02]  /*38b80*/  PRMT R16, RZ, 0x7610, R16 ;  /* 0x00007610ff107816 */ /* 0x000fc40000000010 */
[----:B------:R-:W-:Y:S02]  /*38b90*/  PRMT R17, RZ, 0x7610, R17 ;  /* 0x00007610ff117816 */ /* 0x000fe40000000011 */
[----:B------:R-:W-:Y:S01]  /*38ba0*/  PRMT R19, RZ, 0x7610, R19 ;  /* 0x00007610ff137816 */ /* 0x000fe20000000013 */
[----:B------:R-:W3:Y:S04]  /*38bb0*/  LDL R7, [R1+0x2584] ;  /* 0x0025840001077983 */ /* 0x000ee80000100800 */
[----:B------:R-:W3:Y:S01]  /*38bc0*/  LDL R6, [R1+0x2590] ;  /* 0x0025900001067983 */ /* 0x000ee20000100800 */
[----:B--2---:R-:W-:Y:S02]  /*38bd0*/  @!P0 IMAD.MOV.U32 R15, RZ, RZ, R5 ;  /* 0x000000ffff0f8224 */ /* 0x004fe400078e0005 */
[----:B------:R-:W-:-:S02]  /*38be0*/  @!P0 IMAD.MOV.U32 R14, RZ, RZ, R4 ;  /* 0x000000ffff0e8224 */ /* 0x000fc400078e0004 */
[----:B------:R-:W2:Y:S04]  /*38bf0*/  LDL R4, [R1+0x2598] ;  /* 0x0025980001047983 */ /* 0x000ea80000100800 */
[----:B------:R4:W2:Y:S02]  /*38c00*/  @!P0 LDG.E.U16 R18, [R14.64] ;  /* 0x000000040e128981 */ /* 0x0008a4000c1e1500 */
[----:B----4-:R-:W-:Y:S02]  /*38c10*/  @!P1 IMAD.MOV.U32 R15, RZ, RZ, R2 ;  /* 0x000000ffff0f9224 */ /* 0x010fe400078e0002 */
[----:B------:R-:W-:-:S05]  /*38c20*/  @!P1 IMAD.MOV.U32 R14, RZ, RZ, R0 ;  /* 0x000000ffff0e9224 */ /* 0x000fca00078e0000 */
[----:B------:R0:W4:Y:S02]  /*38c30*/  @!P1 LDG.E.U16 R16, [R14.64] ;  /* 0x000000040e109981 */ /* 0x000124000c1e1500 */
[----:B0-----:R-:W-:Y:S02]  /*38c40*/  @!P0 IMAD.MOV.U32 R15, RZ, RZ, R11 ;  /* 0x000000ffff0f8224 */ /* 0x001fe400078e000b */
[----:B------:R-:W-:-:S05]  /*38c50*/  @!P0 IMAD.MOV.U32 R14, RZ, RZ, R10 ;  /* 0x000000ffff0e8224 */ /* 0x000fca00078e000a */
[----:B------:R0:W4:Y:S02]  /*38c60*/  @!P0 LDG.E.U16 R17, [R14.64] ;  /* 0x000000040e118981 */ /* 0x000124000c1e1500 */
[----:B0-----:R-:W-:Y:S02]  /*38c70*/  @!P1 IMAD.MOV.U32 R14, RZ, RZ, R8 ;  /* 0x000000ffff0e9224 */ /* 0x001fe400078e0008 */
[----:B---3--:R-:W-:-:S05]  /*38c80*/  @!P1 IMAD.MOV.U32 R15, RZ, RZ, R9 ;  /* 0x000000ffff0f9224 */ /* 0x008fca00078e0009 */
[----:B------:R0:W3:Y:S04]  /*38c90*/  @!P1 LDG.E.U16 R19, [R14.64] ;  /* 0x000000040e139981 */ /* 0x0000e8000c1e1500 */
[----:B--2---:R-:W-:Y:S01]  /*38ca0*/  STL [R1+0x62ec], R18 ;  /* 0x0062ec1201007387 */ /* 0x004fe20000100800 */
[----:B------:R-:W2:Y:S02]  /*38cb0*/  LDL R5, [R1+0x258c] ;  /* 0x00258c0001057983 */ /* 0x000ea40000100800 */
[----:B------:R-:W2:Y:S02]  /*38cc0*/  LDL R2, [R1+0x2604] ;  /* 0x0026040001027983 */ /* 0x000ea40000100800 */
[----:B------:R-:W2:Y:S01]  /*38cd0*/  LDL R0, [R1+0x2610] ;  /* 0x0026100001007983 */ /* 0x000ea20000100800 */
[----:B------:R-:W-:Y:S01]  /*38ce0*/  PRMT R21, RZ, 0x7610, R21 ;  /* 0x00007610ff157816 */ /* 0x000fe20000000015 */
[----:B0-----:R-:W-:-:S02]  /*38cf0*/  @!P0 IMAD.MOV.U32 R14, RZ, RZ, R6 ;  /* 0x000000ffff0e8224 */ /* 0x001fc400078e0006 */
[----:B------:R-:W-:Y:S01]  /*38d00*/  @!P0 IMAD.MOV.U32 R15, RZ, RZ, R7 ;  /* 0x000000ffff0f8224 */ /* 0x000fe200078e0007 */
[----:B------:R-:W-:-:S04]  /*38d10*/  PRMT R22, RZ, 0x7610, R22 ;  /* 0x00007610ff167816 */ /* 0x000fc80000000016 */
[----:B------:R0:W2:Y:S04]  /*38d20*/  @!P0 LDG.E.U16 R21, [R14.64] ;  /* 0x000000040e158981 */ /* 0x0000a8000c1e1500 */
[----:B----4-:R1:W-:Y:S01]  /*38d30*/  STL [R1+0x62f0], R16 ;  /* 0x0062f01001007387 */ /* 0x0103e20000100800 */
[----:B0-----:R-:W-:-:S03]  /*38d40*/  @!P1 IMAD.MOV.U32 R14, RZ, RZ, R4 ;  /* 0x000000ffff0e9224 */ /* 0x001fc600078e0004 */
[----:B------:R-:W-:Y:S04]  /*38d50*/  STL [R1+0x62f4], R17 ;  /* 0x0062f41101007387 */ /* 0x000fe80000100800 */
[----:B---3--:R-:W-:Y:S01]  /*38d60*/  STL [R1+0x62f8], R19 ;  /* 0x0062f81301007387 */ /* 0x008fe20000100800 */
[----:B-1----:R-:W3:Y:S02]  /*38d70*/  LDL R16, [R1+0x27d4] ;  /* 0x0027d40001107983 */ /* 0x002ee40000100800 */
[----:B------:R-:W4:Y:S02]  /*38d80*/  LDL R13, [R1+0x27e0] ;  /* 0x0027e000010d7983 */ /* 0x000f240000100800 */
[----:B--2---:R-:W-:-:S05]  /*38d90*/  @!P1 IMAD.MOV.U32 R15, RZ, RZ, R5 ;  /* 0x000000ffff0f9224 */ /* 0x004fca00078e0005 */
[----:B------:R0:W2:Y:S01]  /*38da0*/  @!P1 LDG.E.U16 R22, [R14.64] ;  /* 0x000000040e169981 */ /* 0x0000a2000c1e1500 */
[----:B------:R-:W-:Y:S02]  /*38db0*/  PRMT R23, RZ, 0x7610, R23 ;  /* 0x00007610ff177816 */ /* 0x000fe40000000017 */
[----:B------:R-:W-:Y:S01]  /*38dc0*/  PRMT R3, RZ, 0x7610, R3 ;  /* 0x00007610ff037816 */ /* 0x000fe20000000003 */
[----:B0-----:R-:W-:Y:S02]  /*38dd0*/  @!P0 IMAD.MOV.U32 R14, RZ, RZ, R0 ;  /* 0x000000ffff0e8224 */ /* 0x001fe400078e0000 */
[----:B------:R-:W-:-:S05]  /*38de0*/  @!P0 IMAD.MOV.U32 R15, RZ, RZ, R2 ;  /* 0x000000ffff0f8224 */ /* 0x000fca00078e0002 */
[----:B------:R3:W2:Y:S04]  /*38df0*/  @!P0 LDG.E.U16 R23, [R14.64] ;  /* 0x000000040e178981 */ /* 0x0006a8000c1e1500 */
[----:B------:R-:W-:Y:S01]  /*38e00*/  STL [R1+0x62fc], R21 ;  /* 0x0062fc1501007387 */ /* 0x000fe20000100800 */
[----:B---3--:R-:W-:Y:S02]  /*38e10*/  @!P0 IMAD.MOV.U32 R15, RZ, RZ, R16 ;  /* 0x000000ffff0f8224 */ /* 0x008fe400078e0010 */
[----:B----4-:R-:W-:-:S05]  /*38e20*/  @!P0 IMAD.MOV.U32 R14, RZ, RZ, R13 ;  /* 0x000000ffff0e8224 */ /* 0x010fca00078e000d */
[----:B------:R-:W3:Y:S04]  /*38e30*/  @!P0 LDG.E.U16 R3, [R14.64] ;  /* 0x000000040e038981 */ /* 0x000ee8000c1e1500 */
[----:B--2---:R-:W-:Y:S01]  /*38e40*/  STL [R1+0x6300], R22 ;  /* 0x0063001601007387 */ /* 0x004fe20000100800 */
[----:B------:R-:W2:Y:S02]  /*38e50*/  LDL.LU R28, [R1+0xf44] ;  /* 0x000f4400011c7983 */ /* 0x000ea40000300800 */
[----:B------:R-:W4:Y:S02]  /*38e60*/  LDL.LU R29, [R1+0xf3c] ;  /* 0x000f3c00011d7983 */ /* 0x000f240000300800 */
[----:B------:R-:W4:Y:S01]  /*38e70*/  LDL.LU R2, [R1+0xf34] ;  /* 0x000f340001027983 */ /* 0x000f220000300800 */
[----:B------:R-:W4:Y:S01]  /*38e80*/  LDL.LU R4, [R1+0xebc] ;  /* 0x000ebc0001047983 */ /* 0x000f220000300800 */
[----:B------:R-:W4:Y:S02]  /*38e90*/  LDL.LU R5, [R1+0xeb4] ;  /* 0x000eb40001057983 */ /* 0x000f240000300800 */
[----:B------:R-:W4:Y:S02]  /*38ea0*/  LDL.LU R6, [R1+0xeac] ;  /* 0x000eac0001067983 */ /* 0x000f240000300800 */
[----:B------:R-:W4:Y:S01]  /*38eb0*/  LDL.LU R7, [R1+0xea4] ;  /* 0x000ea40001077983 */ /* 0x000f220000300800 */
[----:B------:R-:W4:Y:S04]  /*38ec0*/  LDL.LU R12, [R1+0xe2c] ;  /* 0x000e2c00010c7983 */ /* 0x000f280000300800 */
[----:B------:R-:W0:Y:S01]  /*38ed0*/  S2R R13, SR_TID.X ;  /* 0x00000000000d7919 */ /* 0x000e220000002100 */
[----:B------:R-:W4:Y:S02]  /*38ee0*/  LDL.LU R8, [R1+0xe24] ;  /* 0x000e240001087983 */ /* 0x000f240000300800 */
[----:B------:R-:W4:Y:S02]  /*38ef0*/  LDL.LU R9, [R1+0xe1c] ;  /* 0x000e1c0001097983 */ /* 0x000f240000300800 */
[----:B------:R-:W4:Y:S01]  /*38f00*/  LDL.LU R10, [R1+0xe14] ;  /* 0x000e1400010a7983 */ /* 0x000f220000300800 */
[----:B------:R-:W4:Y:S01]  /*38f10*/  LDL.LU R11, [R1+0xd6c] ;  /* 0x000d6c00010b7983 */ /* 0x000f220000300800 */
[----:B------:R-:W4:Y:S02]  /*38f20*/  LDL.LU R0, [R1+0xd64] ;  /* 0x000d640001007983 */ /* 0x000f240000300800 */
[----:B------:R-:W-:Y:S01]  /*38f30*/  STL [R1+0x6304], R23 ;  /* 0x0063041701007387 */ /* 0x000fe20000100800 */
[----:B0-----:R-:W-:-:S05]  /*38f40*/  LOP3.LUT R13, R13, 0x3f, RZ, 0xc0, !PT ;  /* 0x0000003f0d0d7812 */ /* 0x001fca00078ec0ff */
[----:B------:R-:W-:-:S05]  /*38f50*/  IMAD.SHL.U32 R13, R13, 0x2, RZ ;  /* 0x000000020d0d7824 */ /* 0x000fca00078e00ff */
[----:B------:R-:W-:Y:S01]  /*38f60*/  LOP3.LUT R13, R13, 0x60, RZ, 0x3c, !PT ;  /* 0x000000600d0d7812 */ /* 0x000fe200078e3cff */
[----:B---3--:R0:W-:Y:S04]  /*38f70*/  STL [R1+0x238], R3 ;  /* 0x0002380301007387 */ /* 0x0081e80000100800 */
[----:B0-----:R-:W3:Y:S01]  /*38f80*/  LDL.LU R3, [R1+0xd5c] ;  /* 0x000d5c0001037983 */ /* 0x001ee20000300800 */
        /* <DEDUP_REMOVED lines=11> */
[----:B------:R-:W-:Y:S04]  /*39040*/  STL [R1+0x630c], R14 ;  /* 0x00630c0e01007387 */ /* 0x000fe80000100800 */
[----:B--2---:R-:W-:Y:S01]  /*39050*/  STS.U16 [R13+0x4c80], R28 ;  /* 0x004c801c0d007388 */ /* 0x004fe20000000400 */
[----:B----4-:R-:W-:Y:S03]  /*39060*/  STS.U16 [R13+0x4d00], R29 ;  /* 0x004d001d0d007388 */ /* 0x010fe60000000400 */
[----:B------:R-:W-:Y:S01]  /*39070*/  STS.U16 [R13+0x4d80], R2 ;  /* 0x004d80020d007388 */ /* 0x000fe20000000400 */
[----:B------:R-:W-:Y:S03]  /*39080*/  STS.U16 [R13+0x5c00], R4 ;  /* 0x005c00040d007388 */ /* 0x000fe60000000400 */
[----:B------:R-:W-:Y:S01]  /*39090*/  STS.U16 [R13+0x5c80], R5 ;  /* 0x005c80050d007388 */ /* 0x000fe20000000400 */
[----:B------:R-:W-:Y:S02]  /*390a0*/  STS.U16 [R13+0x5d00], R6 ;  /* 0x005d00060d007388 */ /* 0x000fe40000000400 */
[----:B------:R-:W-:Y:S02]  /*390b0*/  STS.U16 [R13+0x5d80], R7 ;  /* 0x005d80070d007388 */ /* 0x000fe40000000400 */
[----:B------:R0:W-:Y:S02]  /*390c0*/  STS.U16 [R13+0x6c00], R12 ;  /* 0x006c000c0d007388 */ /* 0x0001e40000000400 */
[----:B0-----:R-:W2:Y:S01]  /*390d0*/  LDL.LU R12, [R1+0xd54] ;  /* 0x000d5400010c7983 */ /* 0x001ea20000300800 */
[----:B------:R-:W4:Y:S03]  /*390e0*/  LDL.LU R14, [R1+0x6d4] ;  /* 0x0006d400010e7983 */ /* 0x000f260000300800 */
[----:B------:R-:W-:Y:S01]  /*390f0*/  STS.U16 [R13+0x6c80], R8 ;  /* 0x006c80080d007388 */ /* 0x000fe20000000400 */
[----:B------:R-:W-:Y:S02]  /*39100*/  STS.U16 [R13+0x6d00], R9 ;  /* 0x006d00090d007388 */ /* 0x000fe40000000400 */
[----:B------:R-:W-:Y:S02]  /*39110*/  STS.U16 [R13+0x6d80], R10 ;  /* 0x006d800a0d007388 */ /* 0x000fe40000000400 */
[----:B------:R-:W-:Y:S01]  /*39120*/  STS.U16 [R13+0x7c00], R11 ;  /* 0x007c000b0d007388 */ /* 0x000fe20000000400 */
[----:B------:R-:W-:Y:S04]  /*39130*/  STS.U16 [R13+0x7c80], R0 ;  /* 0x007c80000d007388 */ /* 0x000fe80000000400 */
[----:B----4-:R0:W-:Y:S04]  /*39140*/  STL [R1+0x634c], R14 ;  /* 0x00634c0e01007387 */ /* 0x0101e80000100800 */
[----:B0-----:R-:W4:Y:S01]  /*39150*/  LDL.LU R14, [R1+0x6dc] ;  /* 0x0006dc00010e7983 */ /* 0x001f220000300800 */
[----:B------:R-:W4:Y:S02]  /*39160*/  LDL.LU R0, [R1+0x6cc] ;  /* 0x0006cc0001007983 */ /* 0x000f240000300800 */
[----:B------:R-:W4:Y:S02]  /*39170*/  LDL.LU R15, [R1+0x6c4] ;  /* 0x0006c400010f7983 */ /* 0x000f240000300800 */
[----:B------:R-:W4:Y:S01]  /*39180*/  LDL.LU R23, [R1+0x658] ;  /* 0x0006580001177983 */ /* 0x000f220000300800 */
[----:B------:R-:W4:Y:S01]  /*39190*/  LDL.LU R22, [R1+0x650] ;  /* 0x0006500001167983 */ /* 0x000f220000300800 */
        /* <DEDUP_REMOVED lines=15> */
[----:B---3--:R0:W-:Y:S04]  /*39290*/  STS.U16 [R13+0x7d00], R3 ;  /* 0x007d00030d007388 */ /* 0x0081e80000000400 */
[----:B------:R-:W3:Y:S01]  /*392a0*/  LDL.LU R6, [R1+0x264] ;  /* 0x0002640001067983 */ /* 0x000ee20000300800 */
[----:B--2---:R1:W-:Y:S03]  /*392b0*/  STS.U16 [R13+0x7d80], R12 ;  /* 0x007d800c0d007388 */ /* 0x0043e60000000400 */
[----:B0-----:R-:W2:Y:S01]  /*392c0*/  LDL.LU R3, [R1+0x25c] ;  /* 0x00025c0001037983 */ /* 0x001ea20000300800 */
[----:B------:R-:W2:Y:S02]  /*392d0*/  LDL.LU R7, [R1+0x254] ;  /* 0x0002540001077983 */ /* 0x000ea40000300800 */
[----:B------:R-:W2:Y:S02]  /*392e0*/  LDL.LU R8, [R1+0x1ec] ;  /* 0x0001ec0001087983 */ /* 0x000ea40000300800 */
[----:B------:R-:W2:Y:S01]  /*392f0*/  LDL.LU R9, [R1+0x1d4] ;  /* 0x0001d40001097983 */ /* 0x000ea20000300800 */
[----:B------:R-:W2:Y:S01]  /*39300*/  LDL.LU R10, [R1+0x1d0] ;  /* 0x0001d000010a7983 */ /* 0x000ea20000300800 */
[----:B------:R-:W2:Y:S02]  /*39310*/  LDL.LU R11, [R1+0x1cc] ;  /* 0x0001cc00010b7983 */ /* 0x000ea40000300800 */
[----:B-1----:R-:W2:Y:S01]  /*39320*/  LDL.LU R12, [R1+0x170] ;  /* 0x00017000010c7983 */ /* 0x002ea20000300800 */
[----:B----4-:R0:W-:Y:S04]  /*39330*/  STS.U16 [R13+0x8c00], R14 ;  /* 0x008c000e0d007388 */ /* 0x0101e80000000400 */
[----:B0-----:R-:W4:Y:S04]  /*39340*/  LDL.LU R14, [R1+0x634c] ;  /* 0x00634c00010e7983 */ /* 0x001f280000300800 */
[----:B----4-:R-:W-:Y:S01]  /*39350*/  STS.U16 [R13+0x8c80], R14 ;  /* 0x008c800e0d007388 */ /* 0x010fe20000000400 */
[----:B------:R0:W-:Y:S02]  /*39360*/  STS.U16 [R13+0x8d00], R0 ;  /* 0x008d00000d007388 */ /* 0x0001e40000000400 */
        /* <DEDUP_REMOVED lines=18> */
[----:B---3--:R-:W-:Y:S01]  /*39490*/  STS.U16 [R13+0xdc80], R6 ;  /* 0x00dc80060d007388 */ /* 0x008fe20000000400 */
[----:B--2---:R1:W-:Y:S03]  /*394a0*/  STS.U16 [R13+0xdd00], R3 ;  /* 0x00dd00030d007388 */ /* 0x0043e60000000400 */
[----:B0-----:R-:W2:Y:S04]  /*394b0*/  LDL.LU R0, [R1+0x168] ;  /* 0x0001680001007983 */ /* 0x001ea80000300800 */
[----:B-1----:R-:W0:Y:S01]  /*394c0*/  S2R R3, SR_TID.X ;  /* 0x0000000000037919 */ /* 0x002e220000002100 */
[----:B------:R-:W-:Y:S02]  /*394d0*/  STS.U16 [R13+0xdd80], R7 ;  /* 0x00dd80070d007388 */ /* 0x000fe40000000400 */
[----:B------:R-:W-:Y:S02]  /*394e0*/  STS.U16 [R13+0xec00], R8 ;  /* 0x00ec00080d007388 */ /* 0x000fe40000000400 */
[----:B------:R-:W-:Y:S01]  /*394f0*/  STS.U16 [R13+0xec80], R9 ;  /* 0x00ec80090d007388 */ /* 0x000fe20000000400 */
[----:B------:R1:W-:Y:S01]  /*39500*/  STS.U16 [R13+0xed00], R10 ;  /* 0x00ed000a0d007388 */ /* 0x0003e20000000400 */
[----:B0-----:R-:W-:-:S05]  /*39510*/  LOP3.LUT R3, R3, 0x3f, RZ, 0xc0, !PT ;  /* 0x0000003f03037812 */ /* 0x001fca00078ec0ff */
[----:B-1----:R-:W-:-:S05]  /*39520*/  IMAD.SHL.U32 R10, R3, 0x2, RZ ;  /* 0x00000002030a7824 */ /* 0x002fca00078e00ff */
[----:B------:R-:W-:-:S05]  /*39530*/  LOP3.LUT R10, R10, 0x70, RZ, 0x3c, !PT ;  /* 0x000000700a0a7812 */ /* 0x000fca00078e3cff */
[----:B------:R0:W-:Y:S04]  /*39540*/  STL [R1+0x6340], R10 ;  /* 0x0063400a01007387 */ /* 0x0001e80000100800 */
[----:B0-----:R-:W3:Y:S04]  /*39550*/  LDL.LU R10, [R1+0x154] ;  /* 0x00015400010a7983 */ /* 0x001ee80000300800 */
[----:B---3--:R0:W-:Y:S04]  /*39560*/  STL [R1+0x6348], R10 ;  /* 0x0063480a01007387 */ /* 0x0081e80000100800 */
[----:B0-----:R-:W3:Y:S01]  /*39570*/  LDL.LU R10, [R1+0x160] ;  /* 0x00016000010a7983 */ /* 0x001ee20000300800 */
[----:B------:R-:W4:Y:S03]  /*39580*/  LDL.LU R14, [R1+0xfcc] ;  /* 0x000fcc00010e7983 */ /* 0x000f260000300800 */
[----:B----4-:R0:W-:Y:S04]  /*39590*/  STL [R1+0x633c], R14 ;  /* 0x00633c0e01007387 */ /* 0x0101e80000100800 */
[----:B0-----:R-:W4:Y:S04]  /*395a0*/  LDL.LU R14, [R1+0xfd0] ;  /* 0x000fd000010e7983 */ /* 0x001f280000300800 */
[----:B------:R-:W-:Y:S01]  /*395b0*/  STS.U16 [R13+0xed80], R11 ;  /* 0x00ed800b0d007388 */ /* 0x000fe20000000400 */
[----:B------:R-:W-:Y:S02]  /*395c0*/  STS.U16 [R13+0xfc00], R12 ;  /* 0x00fc000c0d007388 */ /* 0x000fe40000000400 */
[----:B--2---:R-:W-:Y:S01]  /*395d0*/  STS.U16 [R13+0xfc80], R0 ;  /* 0x00fc80000d007388 */ /* 0x004fe20000000400 */
[----:B----4-:R0:W-:Y:S01]  /*395e0*/  STL [R1+0x6344], R14 ;  /* 0x0063440e01007387 */ /* 0x0101e20000100800 */
[----:B------:R-:W2:Y:S02]  /*395f0*/  LDL.LU R15, [R1+0xfc8] ;  /* 0x000fc800010f7983 */ /* 0x000ea40000300800 */
[----:B------:R-:W4:Y:S02]  /*39600*/  LDL.LU R23, [R1+0xfc4] ;  /* 0x000fc40001177983 */ /* 0x000f240000300800 */
        /* <DEDUP_REMOVED lines=15> */
[----:B0-----:R-:W-:-:S02]  /*39700*/  IMAD.SHL.U32 R14, R3, 0x2, RZ ;  /* 0x00000002030e7824 */ /* 0x001fc400078e00ff */
[----:B------:R-:W2:Y:S01]  /*39710*/  LDL.LU R5, [R1+0xf14] ;  /* 0x000f140001057983 */ /* 0x000ea20000300800 */
[----:B------:R-:W2:Y:S01]  /*39720*/  LDL.LU R6, [R1+0xe9c] ;  /* 0x000e9c0001067983 */ /* 0x000ea20000300800 */
[----:B------:R-:W2:Y:S02]  /*39730*/  LDL.LU R7, [R1+0xe94] ;  /* 0x000e940001077983 */ /* 0x000ea40000300800 */
[----:B------:R-:W2:Y:S02]  /*39740*/  LDL.LU R8, [R1+0xe8c] ;  /* 0x000e8c0001087983 */ /* 0x000ea40000300800 */
[----:B------:R-:W2:Y:S01]  /*39750*/  LDL.LU R9, [R1+0xe84] ;  /* 0x000e840001097983 */ /* 0x000ea20000300800 */
[----:B------:R-:W-:Y:S01]  /*39760*/  LOP3.LUT R14, R14, 0x60, RZ, 0x3c, !PT ;  /* 0x000000600e0e7812 */ /* 0x000fe200078e3cff */
[----:B------:R-:W2:Y:S01]  /*39770*/  LDL.LU R11, [R1+0xe0c] ;  /* 0x000e0c00010b7983 */ /* 0x000ea20000300800 */
[----:B------:R-:W2:Y:S02]  /*39780*/  LDL.LU R12, [R1+0xe04] ;  /* 0x000e0400010c7983 */ /* 0x000ea40000300800 */
[----:B------:R-:W2:Y:S02]  /*39790*/  LDL.LU R13, [R1+0xdfc] ;  /* 0x000dfc00010d7983 */ /* 0x000ea40000300800 */
[----:B------:R-:W2:Y:S01]  /*397a0*/  LDL.LU R0, [R1+0xdf4] ;  /* 0x000df40001007983 */ /* 0x000ea20000300800 */
[----:B------:R-:W2:Y:S04]  /*397b0*/  LDL.LU R3, [R1+0xd4c] ;  /* 0x000d4c0001037983 */ /* 0x000ea80000300800 */
[----:B---3--:R0:W-:Y:S04]  /*397c0*/  STS.U16 [R14+0xfd00], R10 ;  /* 0x00fd000a0e007388 */ /* 0x0081e80000000400 */
[----:B0-----:R-:W3:Y:S04]  /*397d0*/  LDL.LU R10, [R1+0x6348] ;  /* 0x00634800010a7983 */ /* 0x001ee80000300800 */
[----:B---3--:R0:W-:Y:S04]  /*397e0*/  STS.U16 [R14+0xfd80], R10 ;  /* 0x00fd800a0e007388 */ /* 0x0081e80000000400 */
[----:B0-----:R-:W3:Y:S01]  /*397f0*/  LDL.LU R14, [R1+0x6344] ;  /* 0x00634400010e7983 */ /* 0x001ee20000300800 */
[----:B------:R-:W3:Y:S03]  /*39800*/  LDL.LU R10, [R1+0x6340] ;  /* 0x00634000010a7983 */ /* 0x000ee60000300800 */
[----:B---3--:R0:W-:Y:S04]  /*39810*/  STS.U16 [R10+0xe00], R14 ;  /* 0x000e000e0a007388 */ /* 0x0081e80000000400 */
[----:B0-----:R-:W3:Y:S04]  /*39820*/  LDL.LU R14, [R1+0x633c] ;  /* 0x00633c00010e7983 */ /* 0x001ee80000300800 */
[----:B---3--:R0:W-:Y:S04]  /*39830*/  STS.U16 [R10+0xe80], R14 ;  /* 0x000e800e0a007388 */ /* 0x0081e80000000400 */
[----:B0-----:R-:W3:Y:S04]  /*39840*/  LDL.LU R14, [R1+0x6bc] ;  /* 0x0006bc00010e7983 */ /* 0x001ee80000300800 */
[----:B---3--:R0:W-:Y:S04]  /*39850*/  STL [R1+0x6330], R14 ;  /* 0x0063300e01007387 */ /* 0x0081e80000100800 */
[----:B0-----:R-:W3:Y:S04]  /*39860*/  LDL.LU R14, [R1+0xd34] ;  /* 0x000d3400010e7983 */ /* 0x001ee80000300800 */
[----:B---3--:R0:W-:Y:S04]  /*39870*/  STL [R1+0x6334], R14 ;  /* 0x0063340e01007387 */ /* 0x0081e80000100800 */
[----:B0-----:R-:W3:Y:S01]  /*39880*/  LDL.LU R14, [R1+0xd3c] ;  /* 0x000d3c00010e7983 */ /* 0x001ee20000300800 */
[----:B--2---:R-:W-:Y:S02]  /*39890*/  STS.U16 [R10+0xf00], R15 ;  /* 0x000f000f0a007388 */ /* 0x004fe40000000400 */
        /* <DEDUP_REMOVED lines=27> */
[----:B------:R-:W3:Y:S02]  /*39a50*/  LDL.LU R27, [R1+0x3ac] ;  /* 0x0003ac00011b7983 */ /* 0x000ee40000300800 */
[----:B------:R1:W-:Y:S02]  /*39a60*/  STS.U16 [R10+0x4e00], R29 ;  /* 0x004e001d0a007388 */ /* 0x0003e40000000400 */
[----:B------:R1:W-:Y:S01]  /*39a70*/  STS.U16 [R10+0x4e80], R2 ;  /* 0x004e80020a007388 */ /* 0x0003e20000000400 */
[----:B------:R1:W-:Y:S01]  /*39a80*/  STS.U16 [R10+0x4f00], R4 ;  /* 0x004f00040a007388 */ /* 0x0003e20000000400 */
[----:B------:R1:W-:Y:S02]  /*39a90*/  STS.U16 [R10+0x4f80], R5 ;  /* 0x004f80050a007388 */ /* 0x0003e40000000400 */
[----:B------:R1:W-:Y:S01]  /*39aa0*/  STS.U16 [R10+0x5e00], R6 ;  /* 0x005e00060a007388 */ /* 0x0003e20000000400 */
[----:B0-----:R-:W3:Y:S01]  /*39ab0*/  LDL.LU R28, [R1+0x3a8] ;  /* 0x0003a800011c7983 */ /* 0x001ee20000300800 */
[----:B-1----:R-:W3:Y:S03]  /*39ac0*/  LDL.LU R29, [R1+0x3a4] ;  /* 0x0003a400011d7983 */ /* 0x002ee60000300800 */
[----:B------:R-:W3:Y:S04]  /*39ad0*/  LDL.LU R2, [R1+0x2b4] ;  /* 0x0002b40001027983 */ /* 0x000ee80000300800 */
[----:B------:R-:W3:Y:S01]  /*39ae0*/  LDL.LU R4, [R1+0x2ac] ;  /* 0x0002ac0001047983 */ /* 0x000ee20000300800 */
[----:B------:R-:W3:Y:S02]  /*39af0*/  LDL.LU R5, [R1+0x2a8] ;  /* 0x0002a80001057983 */ /* 0x000ee40000300800 */
[----:B------:R0:W-:Y:S02]  /*39b00*/  STS.U16 [R10+0x5e80], R7 ;  /* 0x005e80070a007388 */ /* 0x0001e40000000400 */
[----:B------:R-:W3:Y:S01]  /*39b10*/  LDL.LU R6, [R1+0x2a4] ;  /* 0x0002a40001067983 */ /* 0x000ee20000300800 */
[----:B------:R1:W-:Y:S01]  /*39b20*/  STS.U16 [R10+0x5f00], R8 ;  /* 0x005f00080a007388 */ /* 0x0003e20000000400 */
[----:B------:R1:W-:Y:S02]  /*39b30*/  STS.U16 [R10+0x5f80], R9 ;  /* 0x005f80090a007388 */ /* 0x0003e40000000400 */
[----:B------:R1:W-:Y:S02]  /*39b40*/  STS.U16 [R10+0x6e00], R11 ;  /* 0x006e000b0a007388 */ /* 0x0003e40000000400 */
[----:B------:R1:W-:Y:S01]  /*39b50*/  STS.U16 [R10+0x6e80], R12 ;  /* 0x006e800c0a007388 */ /* 0x0003e20000000400 */
[----:B------:R1:W-:Y:S04]  /*39b60*/  STS.U16 [R10+0x6f00], R13 ;  /* 0x006f000d0a007388 */ /* 0x0003e80000000400 */
[----:B0-----:R-:W3:Y:S01]  /*39b70*/  LDL.LU R7, [R1+0x24c] ;  /* 0x00024c0001077983 */ /* 0x001ee20000300800 */
[----:B-1----:R-:W3:Y:S03]  /*39b80*/  LDL.LU R8, [R1+0x244] ;  /* 0x0002440001087983 */ /* 0x002ee60000300800 */
[----:B------:R-:W3:Y:S04]  /*39b90*/  LDL.LU R9, [R1+0x240] ;  /* 0x0002400001097983 */ /* 0x000ee80000300800 */
[----:B------:R-:W3:Y:S01]  /*39ba0*/  LDL.LU R11, [R1+0x23c] ;  /* 0x00023c00010b7983 */ /* 0x000ee20000300800 */
[----:B------:R-:W3:Y:S02]  /*39bb0*/  LDL.LU R12, [R1+0x1c8] ;  /* 0x0001c800010c7983 */ /* 0x000ee40000300800 */
[----:B------:R0:W-:Y:S02]  /*39bc0*/  STS.U16 [R10+0x6f80], R0 ;  /* 0x006f80000a007388 */ /* 0x0001e40000000400 */
[----:B------:R-:W3:Y:S01]  /*39bd0*/  LDL.LU R13, [R1+0x1c4] ;  /* 0x0001c400010d7983 */ /* 0x000ee20000300800 */
        /* <DEDUP_REMOVED lines=9> */
[----:B--2---:R-:W-:Y:S01]  /*39c70*/  STS.U16 [R10+0x8e00], R14 ;  /* 0x008e000e0a007388 */ /* 0x004fe20000000400 */
[----:B---3--:R-:W-:Y:S02]  /*39c80*/  STS.U16 [R10+0x8e80], R15 ;  /* 0x008e800f0a007388 */ /* 0x008fe40000000400 */
        /* <DEDUP_REMOVED lines=66> */
[----:B--2---:R0:W-:Y:S04]  /*3a0b0*/  STS.U16 [R10+0xff80], R3 ;  /* 0x00ff80030a007388 */ /* 0x0041e80000000400 */
[----:B0-----:R-:W0:Y:S04]  /*3a0c0*/  S2R R3, SR_TID.X ;  /* 0x0000000000037919 */ /* 0x001e280000002100 */
[----:B------:R-:W2:Y:S01]  /*3a0d0*/  LDL.LU R10, [R1+0x6320] ;  /* 0x00632000010a7983 */ /* 0x000ea20000300800 */
[----:B0-----:R-:W-:-:S05]  /*3a0e0*/  LOP3.LUT R3, R3, 0x3f, RZ, 0xc0, !PT ;  /* 0x0000003f03037812 */ /* 0x001fca00078ec0ff */
[----:B------:R-:W-:-:S05]  /*3a0f0*/  IMAD.SHL.U32 R3, R3, 0x2, RZ ;  /* 0x0000000203037824 */ /* 0x000fca00078e00ff */
[----:B---3--:R0:W-:Y:S04]  /*3a100*/  STS.U16 [R3+0x10000], R11 ;  /* 0x0100000b03007388 */ /* 0x0081e80000000400 */
[----:B----4-:R1:W-:Y:S04]  /*3a110*/  STS.U16 [R3+0x10080], R12 ;  /* 0x0100800c03007388 */ /* 0x0103e80000000400 */
[----:B------:R3:W-:Y:S04]  /*3a120*/  STS.U16 [R3+0x10800], R13 ;  /* 0x0108000d03007388 */ /* 0x0007e80000000400 */
[----:B------:R4:W-:Y:S04]  /*3a130*/  STS.U16 [R3+0x10880], R0 ;  /* 0x0108800003007388 */ /* 0x0009e80000000400 */
[----:B0-----:R-:W2:Y:S01]  /*3a140*/  LDL.LU R11, [R1+0x631c] ;  /* 0x00631c00010b7983 */ /* 0x001ea20000300800 */
[----:B-1----:R-:W2:Y:S02]  /*3a150*/  LDL.LU R12, [R1+0x6318] ;  /* 0x00631800010c7983 */ /* 0x002ea40000300800 */
[----:B---3--:R-:W3:Y:S02]  /*3a160*/  LDL.LU R13, [R1+0x6314] ;  /* 0x00631400010d7983 */ /* 0x008ee40000300800 */
[----:B----4-:R-:W4:Y:S01]  /*3a170*/  LDL.LU R0, [R1+0x6310] ;  /* 0x0063100001007983 */ /* 0x010f220000300800 */
[----:B------:R0:W-:Y:S04]  /*3a180*/  STS.U16 [R3+0x16000], R7 ;  /* 0x0160000703007388 */ /* 0x0001e80000000400 */
[----:B------:R1:W-:Y:S04]  /*3a190*/  STS.U16 [R3+0x16080], R8 ;  /* 0x0160800803007388 */ /* 0x0003e80000000400 */
[----:B------:R1:W-:Y:S04]  /*3a1a0*/  STS.U16 [R3+0x16800], R9 ;  /* 0x0168000903007388 */ /* 0x0003e80000000400 */
[----:B0-----:R-:W3:Y:S01]  /*3a1b0*/  LDL.LU R7, [R1+0xa8] ;  /* 0x0000a80001077983 */ /* 0x001ee20000300800 */
[----:B-1----:R-:W3:Y:S02]  /*3a1c0*/  LDL.LU R8, [R1+0xa4] ;  /* 0x0000a40001087983 */ /* 0x002ee40000300800 */
[----:B------:R-:W3:Y:S01]  /*3a1d0*/  LDL.LU R9, [R1+0xa0] ;  /* 0x0000a00001097983 */ /* 0x000ee20000300800 */
[----:B------:R0:W-:Y:S04]  /*3a1e0*/  STS.U16 [R3+0x11000], R14 ;  /* 0x0110000e03007388 */ /* 0x0001e80000000400 */
[----:B------:R1:W-:Y:S04]  /*3a1f0*/  STS.U16 [R3+0x11080], R15 ;  /* 0x0110800f03007388 */ /* 0x0003e80000000400 */
[----:B------:R1:W-:Y:S04]  /*3a200*/  STS.U16 [R3+0x11800], R23 ;  /* 0x0118001703007388 */ /* 0x0003e80000000400 */
[----:B------:R1:W-:Y:S04]  /*3a210*/  STS.U16 [R3+0x11880], R22 ;  /* 0x0118801603007388 */ /* 0x0003e80000000400 */
[----:B------:R1:W-:Y:S04]  /*3a220*/  STS.U16 [R3+0x12000], R21 ;  /* 0x0120001503007388 */ /* 0x0003e80000000400 */
[----:B------:R1:W-:Y:S04]  /*3a230*/  STS.U16 [R3+0x12080], R19 ;  /* 0x0120801303007388 */ /* 0x0003e80000000400 */
[----:B0-----:R-:W3:Y:S01]  /*3a240*/  LDL.LU R14, [R1+0x9c] ;  /* 0x00009c00010e7983 */ /* 0x001ee20000300800 */
[----:B-1----:R-:W3:Y:S02]  /*3a250*/  LDL.LU R15, [R1+0x98] ;  /* 0x00009800010f7983 */ /* 0x002ee40000300800 */
        /* <DEDUP_REMOVED lines=32> */
[----:B--2---:R-:W-:Y:S04]  /*3a460*/  STS.U16 [R3+0x17880], R10 ;  /* 0x0178800a03007388 */ /* 0x004fe80000000400 */
[----:B------:R-:W-:Y:S04]  /*3a470*/  STL [R1+0x60ec], R11 ;  /* 0x0060ec0b01007387 */ /* 0x000fe80000100800 */
[----:B----4-:R0:W-:Y:S01]  /*3a480*/  STS.U16 [R3+0x16880], R0 ;  /* 0x0168800003007388 */ /* 0x0101e20000000400 */
[----:B------:R-:W-:Y:S02]  /*3a490*/  STL [R1+0x60f4], R11 ;  /* 0x0060f40b01007387 */ /* 0x000fe40000100800 */
[----:B------:R-:W-:Y:S02]  /*3a4a0*/  STL [R1+0x60f8], R11 ;  /* 0x0060f80b01007387 */ /* 0x000fe40000100800 */
[----:B------:R-:W-:Y:S01]  /*3a4b0*/  STL [R1+0x6100], R11 ;  /* 0x0061000b01007387 */ /* 0x000fe20000100800 */
[----:B---3--:R-:W-:Y:S04]  /*3a4c0*/  STS.U16 [R3+0x17000], R13 ;  /* 0x0170000d03007388 */ /* 0x008fe80000000400 */
[----:B------:R-:W-:Y:S04]  /*3a4d0*/  STS.U16 [R3+0x17080], R12 ;  /* 0x0170800c03007388 */ /* 0x000fe80000000400 */
[----:B------:R-:W-:Y:S01]  /*3a4e0*/  STS.U16 [R3+0x17800], R11 ;  /* 0x0178000b03007388 */ /* 0x000fe20000000400 */
[----:B0-----:R-:W-:-:S03]  /*3a4f0*/  LOP3.LUT R0, R3, 0x10, RZ, 0x3c, !PT ;  /* 0x0000001003007812 */ /* 0x001fc600078e3cff */
[----:B------:R-:W-:Y:S01]  /*3a500*/  STL [R1+0x60e8], R10 ;  /* 0x0060e80a01007387 */ /* 0x000fe20000100800 */
[----:B------:R-:W-:Y:S03]  /*3a510*/  STL [R1+0x60f0], R10 ;  /* 0x0060f00a01007387 */ /* 0x000fe60000100800 */
[----:B------:R0:W-:Y:S01]  /*3a520*/  STS.U16 [R0+0x10100], R7 ;  /* 0x0101000700007388 */ /* 0x0001e20000000400 */
[----:B------:R1:W-:Y:S02]  /*3a530*/  STS.U16 [R0+0x10180], R8 ;  /* 0x0101800800007388 */ /* 0x0003e40000000400 */
[----:B------:R2:W-:Y:S01]  /*3a540*/  STS.U16 [R0+0x10900], R9 ;  /* 0x0109000900007388 */ /* 0x0005e20000000400 */
[----:B0-----:R-:W3:Y:S01]  /*3a550*/  LDL.LU R7, [R1+0x44] ;  /* 0x0000440001077983 */ /* 0x001ee20000300800 */
[----:B-1----:R-:W4:Y:S02]  /*3a560*/  LDL.LU R8, [R1+0x38] ;  /* 0x0000380001087983 */ /* 0x002f240000300800 */
[----:B--2---:R-:W2:Y:S01]  /*3a570*/  LDL.LU R9, [R1+0x34] ;  /* 0x0000340001097983 */ /* 0x004ea20000300800 */
        /* <DEDUP_REMOVED lines=34> */
[----:B------:R-:W2:Y:S04]  /*3a7a0*/  LDL.LU R27, [R1+0x18] ;  /* 0x00001800011b7983 */ /* 0x000ea80000300800 */
[----:B------:R0:W-:Y:S01]  /*3a7b0*/  STS.U16 [R0+0x15180], R29 ;  /* 0x0151801d00007388 */ /* 0x0001e20000000400 */
[----:B------:R-:W2:Y:S02]  /*3a7c0*/  LDL.LU R28, [R1+0x14] ;  /* 0x00001400011c7983 */ /* 0x000ea40000300800 */
[----:B------:R1:W-:Y:S01]  /*3a7d0*/  STS.U16 [R0+0x15900], R2 ;  /* 0x0159000200007388 */ /* 0x0003e20000000400 */
[----:B0-----:R-:W2:Y:S01]  /*3a7e0*/  LDL.LU R29, [R1+0x10] ;  /* 0x00001000011d7983 */ /* 0x001ea20000300800 */
[----:B-1----:R-:W2:Y:S03]  /*3a7f0*/  LDL.LU R2, [R1+0xc] ;  /* 0x00000c0001027983 */ /* 0x002ea60000300800 */
[----:B---3--:R0:W-:Y:S01]  /*3a800*/  STS.U16 [R0+0x15980], R7 ;  /* 0x0159800700007388 */ /* 0x0081e20000000400 */
[----:B----4-:R1:W-:Y:S02]  /*3a810*/  STS.U16 [R0+0x16100], R8 ;  /* 0x0161000800007388 */ /* 0x0103e40000000400 */
[----:B--2---:R2:W-:Y:S01]  /*3a820*/  STS.U16 [R0+0x16180], R9 ;  /* 0x0161800900007388 */ /* 0x0045e20000000400 */
[----:B0-----:R-:W3:Y:S01]  /*3a830*/  LDL.LU R7, [R1+0x62dc] ;  /* 0x0062dc0001077983 */ /* 0x001ee20000300800 */
[----:B-1----:R-:W4:Y:S03]  /*3a840*/  LDL.LU R8, [R1+0x62d8] ;  /* 0x0062d80001087983 */ /* 0x002f260000300800 */
[----:B--2---:R-:W2:Y:S04]  /*3a850*/  LDL.LU R9, [R1+0x62d4] ;  /* 0x0062d40001097983 */ /* 0x004ea80000300800 */
[----:B--2---:R-:W-:Y:S01]  /*3a860*/  STL [R1+0x60d0], R9 ;  /* 0x0060d00901007387 */ /* 0x004fe20000100800 */
[----:B------:R-:W-:Y:S02]  /*3a870*/  STL [R1+0x60d4], R9 ;  /* 0x0060d40901007387 */ /* 0x000fe40000100800 */
[----:B------:R-:W-:Y:S02]  /*3a880*/  STL [R1+0x60dc], R9 ;  /* 0x0060dc0901007387 */ /* 0x000fe40000100800 */
[----:B------:R-:W-:Y:S01]  /*3a890*/  STL [R1+0x60e4], R9 ;  /* 0x0060e40901007387 */ /* 0x000fe20000100800 */
[----:B----4-:R-:W-:Y:S01]  /*3a8a0*/  STL [R1+0x60cc], R8 ;  /* 0x0060cc0801007387 */ /* 0x010fe20000100800 */
[----:B------:R-:W-:Y:S02]  /*3a8b0*/  STL [R1+0x60d8], R8 ;  /* 0x0060d80801007387 */ /* 0x000fe40000100800 */
[----:B------:R-:W-:Y:S01]  /*3a8c0*/  STL [R1+0x60e0], R8 ;  /* 0x0060e00801007387 */ /* 0x000fe20000100800 */
[----:B------:R-:W-:Y:S01]  /*3a8d0*/  STS.U16 [R0+0x16900], R9 ;  /* 0x0169000900007388 */ /* 0x000fe20000000400 */
[----:B---3--:R-:W-:Y:S02]  /*3a8e0*/  STL [R1+0x60b8], R7 ;  /* 0x0060b80701007387 */ /* 0x008fe40000100800 */
[----:B------:R-:W-:Y:S02]  /*3a8f0*/  STS.U16 [R0+0x16980], R8 ;  /* 0x0169800800007388 */ /* 0x000fe40000000400 */
[----:B------:R-:W-:Y:S01]  /*3a900*/  STL [R1+0x60c0], R7 ;  /* 0x0060c00701007387 */ /* 0x000fe20000100800 */
[----:B------:R-:W-:Y:S04]  /*3a910*/  STS.U16 [R0+0x17100], R7 ;  /* 0x0171000700007388 */ /* 0x000fe80000000400 */
[----:B------:R-:W-:Y:S01]  /*3a920*/  STL [R1+0x60c8], R7 ;  /* 0x0060c80701007387 */ /* 0x000fe20000100800 */
[----:B------:R-:W-:Y:S02]  /*3a930*/  STS.U16 [R0+0x17180], R6 ;  /* 0x0171800600007388 */ /* 0x000fe40000000400 */
[----:B------:R-:W-:Y:S02]  /*3a940*/  STL [R1+0x60bc], R6 ;  /* 0x0060bc0601007387 */ /* 0x000fe40000100800 */
[----:B------:R-:W-:Y:S01]  /*3a950*/  STL [R1+0x60c4], R6 ;  /* 0x0060c40601007387 */ /* 0x000fe20000100800 */
[----:B------:R0:W-:Y:S01]  /*3a960*/  STS.U16 [R0+0x17900], R5 ;  /* 0x0179000500007388 */ /* 0x0001e20000000400 */
[----:B------:R1:W-:Y:S03]  /*3a970*/  STS.U16 [R0+0x17980], R4 ;  /* 0x0179800400007388 */ /* 0x0003e60000000400 */
[----:B0-----:R-:W2:Y:S01]  /*3a980*/  LDL.LU R5, [R1+0x4] ;  /* 0x0000040001057983 */ /* 0x001ea20000300800 */
[----:B-1----:R-:W3:Y:S02]  /*3a990*/  LDL.LU R0, [R1+0x62d0] ;  /* 0x0062d00001007983 */ /* 0x002ee40000300800 */
[----:B------:R-:W2:Y:S01]  /*3a9a0*/  LDL.LU R4, [R1+0x8] ;  /* 0x0000080001047983 */ /* 0x000ea20000300800 */
[----:B---3--:R0:W-:Y:S01]  /*3a9b0*/  STS.U16 [R0+0x10200], R20 ;  /* 0x0102001400007388 */ /* 0x0081e20000000400 */
[----:B------:R1:W-:Y:S02]  /*3a9c0*/  STS.U16 [R0+0x10280], R24 ;  /* 0x0102801800007388 */ /* 0x0003e40000000400 */
[----:B------:R3:W-:Y:S02]  /*3a9d0*/  STS.U16 [R0+0x10a00], R25 ;  /* 0x010a001900007388 */ /* 0x0007e40000000400 */
[----:B------:R2:W-:Y:S01]  /*3a9e0*/  STS.U16 [R0+0x10a80], R26 ;  /* 0x010a801a00007388 */ /* 0x0005e20000000400 */
[----:B------:R2:W-:Y:S01]  /*3a9f0*/  STS.U16 [R0+0x11200], R27 ;  /* 0x0112001b00007388 */ /* 0x0005e20000000400 */
[----:B------:R2:W-:Y:S03]  /*3aa00*/  STS.U16 [R0+0x11280], R28 ;  /* 0x0112801c00007388 */ /* 0x0005e60000000400 */
[----:B0-----:R-:W4:Y:S01]  /*3aa10*/  LDL.LU R20, [R1+0x62cc] ;  /* 0x0062cc0001147983 */ /* 0x001f220000300800 */
[----:B-1----:R-:W4:Y:S02]  /*3aa20*/  LDL.LU R24, [R1+0x62c8] ;  /* 0x0062c80001187983 */ /* 0x002f240000300800 */
[----:B---3--:R-:W3:Y:S02]  /*3aa30*/  LDL.LU R25, [R1+0x62c4] ;  /* 0x0062c40001197983 */ /* 0x008ee40000300800 */
[----:B--2---:R-:W2:Y:S01]  /*3aa40*/  LDL.LU R26, [R1+0x62c0] ;  /* 0x0062c000011a7983 */ /* 0x004ea20000300800 */
[----:B------:R-:W2:Y:S01]  /*3aa50*/  LDL.LU R27, [R1+0x62bc] ;  /* 0x0062bc00011b7983 */ /* 0x000ea20000300800 */
[----:B------:R-:W2:Y:S03]  /*3aa60*/  LDL.LU R28, [R1+0x62b8] ;  /* 0x0062b800011c7983 */ /* 0x000ea60000300800 */
[----:B------:R0:W-:Y:S01]  /*3aa70*/  STS.U16 [R0+0x11a00], R29 ;  /* 0x011a001d00007388 */ /* 0x0001e20000000400 */
[----:B------:R1:W-:Y:S03]  /*3aa80*/  STS.U16 [R0+0x11a80], R2 ;  /* 0x011a800200007388 */ /* 0x0003e60000000400 */
[----:B0-----:R-:W2:Y:S01]  /*3aa90*/  LDL.LU R29, [R1+0x62b4] ;  /* 0x0062b400011d7983 */ /* 0x001ea20000300800 */
[----:B-1----:R-:W2:Y:S02]  /*3aaa0*/  LDL.LU R2, [R1+0x62b0] ;  /* 0x0062b00001027983 */ /* 0x002ea40000300800 */
[----:B------:R-:W-:Y:S02]  /*3aab0*/  STS.U16 [R0+0x12200], R4 ;  /* 0x0122000400007388 */ /* 0x000fe40000000400 */
[----:B------:R-:W-:Y:S01]  /*3aac0*/  STS.U16 [R0+0x12280], R5 ;  /* 0x0122800500007388 */ /* 0x000fe20000000400 */
[----:B--2---:R0:W-:Y:S04]  /*3aad0*/  STS.U16 [R0+0x12a00], R2 ;  /* 0x012a000200007388 */ /* 0x0041e80000000400 */
[----:B0-----:R-:W2:Y:S01]  /*3aae0*/  LDL.LU R2, [R1+0x62ac] ;  /* 0x0062ac0001027983 */ /* 0x001ea20000300800 */
[----:B------:R-:W3:Y:S02]  /*3aaf0*/  LDL R5, [R1+0x14f4] ;  /* 0x0014f40001057983 */ /* 0x000ee40000100800 */
[----:B------:R-:W3:Y:S02]  /*3ab00*/  LDL R4, [R1+0x14f8] ;  /* 0x0014f80001047983 */ /* 0x000ee40000100800 */
[----:B------:R-:W-:Y:S01]  /*3ab10*/  STS.U16 [R0+0x12a80], R29 ;  /* 0x012a801d00007388 */ /* 0x000fe20000000400 */
[----:B------:R-:W-:Y:S01]  /*3ab20*/  STS.U16 [R0+0x13200], R28 ;  /* 0x0132001c00007388 */ /* 0x000fe20000000400 */
[----:B------:R-:W-:Y:S02]  /*3ab30*/  STS.U16 [R0+0x13280], R27 ;  /* 0x0132801b00007388 */ /* 0x000fe40000000400 */
[----:B------:R-:W-:Y:S01]  /*3ab40*/  STS.U16 [R0+0x13a00], R26 ;  /* 0x013a001a00007388 */ /* 0x000fe20000000400 */
[----:B--2---:R-:W-:-:S06]  /*3ab50*/  PRMT R2, RZ, 0x7610, R2 ;  /* 0x00007610ff027816 */ /* 0x004fcc0000000002 */
[----:B---3--:R-:W2:Y:S04]  /*3ab60*/  @!P0 LDG.E.U16 R2, [R4.64] ;  /* 0x0000000404028981 */ /* 0x008ea8000c1e1500 */
[----:B------:R-:W-:Y:S01]  /*3ab70*/  STS.U16 [R0+0x13a80], R25 ;  /* 0x013a801900007388 */ /* 0x000fe20000000400 */
[----:B----4-:R-:W-:Y:S02]  /*3ab80*/  STS.U16 [R0+0x14200], R24 ;  /* 0x0142001800007388 */ /* 0x010fe40000000400 */
[----:B------:R-:W-:Y:S02]  /*3ab90*/  STS.U16 [R0+0x14280], R20 ;  /* 0x0142801400007388 */ /* 0x000fe40000000400 */
[----:B------:R-:W-:Y:S01]  /*3aba0*/  STS.U16 [R0+0x14a00], R18 ;  /* 0x014a001200007388 */ /* 0x000fe20000000400 */
[----:B------:R-:W-:Y:S01]  /*3abb0*/  STS.U16 [R0+0x14a80], R16 ;  /* 0x014a801000007388 */ /* 0x000fe20000000400 */
[----:B------:R-:W-:Y:S02]  /*3abc0*/  STS.U16 [R0+0x15200], R17 ;  /* 0x0152001100007388 */ /* 0x000fe40000000400 */
[----:B------:R-:W-:Y:S02]  /*3abd0*/  STS.U16 [R0+0x15280], R19 ;  /* 0x0152801300007388 */ /* 0x000fe40000000400 */
[----:B------:R-:W-:Y:S01]  /*3abe0*/  STS.U16 [R0+0x15a00], R21 ;  /* 0x015a001500007388 */ /* 0x000fe20000000400 */
[----:B------:R-:W-:Y:S04]  /*3abf0*/  STS.U16 [R0+0x15a80], R22 ;  /* 0x015a801600007388 */ /* 0x000fe80000000400 */
[----:B------:R-:W-:Y:S01]  /*3ac00*/  STL [R1+0x60b4], R28 ;  /* 0x0060b41c01007387 */ /* 0x000fe20000100800 */
[----:B------:R0:W-:Y:S03]  /*3ac10*/  STS.U16 [R0+0x16200], R23 ;  /* 0x0162001700007388 */ /* 0x0001e60000000400 */
[----:B0-----:R-:W3:Y:S04]  /*3ac20*/  LDL.LU R0, [R1+0x62a8] ;  /* 0x0062a80001007983 */ /* 0x001ee80000300800 */
[----:B--2---:R0:W-:Y:S04]  /*3ac30*/  STL [R1+0x234], R2 ;  /* 0x0002340201007387 */ /* 0x0041e80000100800 */
[----:B0-----:R-:W2:Y:S01]  /*3ac40*/  LDL.LU R2, [R1+0x62a4] ;  /* 0x0062a40001027983 */ /* 0x001ea20000300800 */
[----:B------:R-:W4:Y:S02]  /*3ac50*/  LDL R4, [R1+0x14ec] ;  /* 0x0014ec0001047983 */ /* 0x000f240000100800 */
[----:B------:R-:W4:Y:S01]  /*3ac60*/  LDL R5, [R1+0x14f0] ;  /* 0x0014f00001057983 */ /* 0x000f220000100800 */
[----:B---3--:R-:W-:-:S02]  /*3ac70*/  PRMT R0, RZ, 0x7610, R0 ;  /* 0x00007610ff007816 */ /* 0x008fc40000000000 */
[----:B----4-:R-:W-:-:S04]  /*3ac80*/  @!P1 LOP3.LUT R5, R5, R4, RZ, 0x3c, !PT ;  /* 0x0000000405059212 */ /* 0x010fc800078e3cff */
[----:B------:R-:W-:-:S04]  /*3ac90*/  @!P1 LOP3.LUT R4, R5, R4, RZ, 0x3c, !PT ;  /* 0x0000000405049212 */ /* 0x000fc800078e3cff */
[----:B------:R-:W-:-:S05]  /*3aca0*/  @!P1 LOP3.LUT R5, R5, R4, RZ, 0x3c, !PT ;  /* 0x0000000405059212 */ /* 0x000fca00078e3cff */
[----:B------:R-:W3:Y:S04]  /*3acb0*/  @!P1 LDG.E.U16 R0, [R4.64] ;  /* 0x0000000404009981 */ /* 0x000ee8000c1e1500 */
[----:B---3--:R0:W-:Y:S04]  /*3acc0*/  STL [R1+0x230], R0 ;  /* 0x0002300001007387 */ /* 0x0081e80000100800 */
[----:B0-----:R-:W3:Y:S01]  /*3acd0*/  LDL.LU R0, [R1+0x62a0] ;  /* 0x0062a00001007983 */ /* 0x001ee20000300800 */
[----:B------:R-:W4:Y:S02]  /*3ace0*/  LDL R4, [R1+0x14e4] ;  /* 0x0014e40001047983 */ /* 0x000f240000100800 */
[----:B------:R-:W4:Y:S01]  /*3acf0*/  LDL R5, [R1+0x14e8] ;  /* 0x0014e80001057983 */ /* 0x000f220000100800 */
[----:B--2---:R-:W-:-:S02]  /*3ad00*/  PRMT R2, RZ, 0x7610, R2 ;  /* 0x00007610ff027816 */ /* 0x004fc40000000002 */
[----:B----4-:R-:W-:-:S04]  /*3ad10*/  @!P0 LOP3.LUT R5, R5, R4, RZ, 0x3c, !PT ;  /* 0x0000000405058212 */ /* 0x010fc800078e3cff */
[----:B------:R-:W-:-:S04]  /*3ad20*/  @!P0 LOP3.LUT R4, R5, R4, RZ, 0x3c, !PT ;  /* 0x0000000405048212 */ /* 0x000fc800078e3cff */
[----:B------:R-:W-:-:S05]  /*3ad30*/  @!P0 LOP3.LUT R5, R5, R4, RZ, 0x3c, !PT ;  /* 0x0000000405058212 */ /* 0x000fca00078e3cff */
[----:B------:R-:W2:Y:S04]  /*3ad40*/  @!P0 LDG.E.U16 R2, [R4.64] ;  /* 0x0000000404028981 */ /* 0x000ea8000c1e1500 */
        /* <DEDUP_REMOVED lines=778> */
[----:B------:R-:W-:-:S02]  /*3ddf0*/  PRMT R3, RZ, 0x7610, R3 ;  /* 0x00007610ff037816 */ /* 0x000fc40000000003 */
[----:B----4-:R-:W-:-:S04]  /*3de00*/  @!P1 LOP3.LUT R5, R5, R4, RZ, 0x3c, !PT ;  /* 0x0000000405059212 */ /* 0x010fc800078e3cff */
[----:B------:R-:W-:-:S04]  /*3de10*/  @!P1 LOP3.LUT R4, R5, R4, RZ, 0x3c, !PT ;  /* 0x0000000405049212 */ /* 0x000fc800078e3cff */
[----:B------:R-:W-:-:S05]  /*3de20*/  @!P1 LOP3.LUT R5, R5, R4, RZ, 0x3c, !PT ;  /* 0x0000000405059212 */ /* 0x000fca00078e3cff */
[----:B------:R0:W4:Y:S04]  /*3de30*/  @!P1 LDG.E.U16 R3, [R4.64] ;  /* 0x0000000404039981 */ /* 0x000128000c1e1500 */
[----:B0-----:R-:W3:Y:S04]  /*3de40*/  LDL R4, [R1+0x1074] ;  /* 0x0010740001047983 */ /* 0x001ee80000100800 */
[----:B------:R-:W3:Y:S01]  /*3de50*/  LDL R5, [R1+0x1078] ;  /* 0x0010780001057983 */ /* 0x000ee20000100800 */
[----:B--2---:R-:W-:Y:S02]  /*3de60*/  PRMT R2, RZ, 0x7610, R2 ;  /* 0x00007610ff027816 */ /* 0x004fe40000000002 */
[----:B---3--:R-:W-:-:S04]  /*3de70*/  @!P0 LOP3.LUT R5, R5, R4, RZ, 0x3c, !PT ;  /* 0x0000000405058212 */ /* 0x008fc800078e3cff */
[----:B------:R-:W-:-:S04]  /*3de80*/  @!P0 LOP3.LUT R4, R5, R4, RZ, 0x3c, !PT ;  /* 0x0000000405048212 */ /* 0x000fc800078e3cff */
[----:B------:R-:W-:-:S05]  /*3de90*/  @!P0 LOP3.LUT R5, R5, R4, RZ, 0x3c, !PT ;  /* 0x0000000405058212 */ /* 0x000fca00078e3cff */
[----:B------:R-:W2:Y:S04]  /*3dea0*/  @!P0 LDG.E.U16 R2, [R4.64] ;  /* 0x0000000404028981 */ /* 0x000ea8000c1e1500 */
[----:B----4-:R-:W-:Y:S04]  /*3deb0*/  STL [R1+0x6040], R3 ;  /* 0x0060400301007387 */ /* 0x010fe80000100800 */
        /* <DEDUP_REMOVED lines=68> */
[----:B------:R-:W-:Y:S01]  /*3e300*/  @!P0 LOP3.LUT R5, R5, R4, RZ, 0x3c, !PT ;  /* 0x0000000405058212 */ /* 0x000fe200078e3cff */
[----:B----4-:R-:W-:Y:S04]  /*3e310*/  STL [R1+0x606c], R3 ;  /* 0x00606c0301007387 */ /* 0x010fe80000100800 */
[----:B------:R0:W2:Y:S04]  /*3e320*/  @!P0 LDG.E.U16 R2, [R4.64] ;  /* 0x0000000404028981 */ /* 0x0000a8000c1e1500 */
[----:B0-----:R-:W3:Y:S04]  /*3e330*/  LDL R4, [R1+0x102c] ;  /* 0x00102c0001047983 */ /* 0x001ee80000100800 */
[----:B------:R-:W3:Y:S01]  /*3e340*/  LDL R5, [R1+0x1030] ;  /* 0x0010300001057983 */ /* 0x000ee20000100800 */
[----:B------:R-:W-:-:S02]  /*3e350*/  PRMT R0, RZ, 0x7610, R0 ;  /* 0x00007610ff007816 */ /* 0x000fc40000000000 */
[----:B---3--:R-:W-:-:S04]  /*3e360*/  @!P1 LOP3.LUT R5, R5, R4, RZ, 0x3c, !PT ;  /* 0x0000000405059212 */ /* 0x008fc800078e3cff */
[----:B------:R-:W-:-:S04]  /*3e370*/  @!P1 LOP3.LUT R4, R5, R4, RZ, 0x3c, !PT ;  /* 0x0000000405049212 */ /* 0x000fc800078e3cff */
[----:B------:R-:W-:Y:S01]  /*3e380*/  @!P1 LOP3.LUT R5, R5, R4, RZ, 0x3c, !PT ;  /* 0x0000000405059212 */ /* 0x000fe200078e3cff */
[----:B--2---:R-:W-:Y:S04]  /*3e390*/  STL [R1+0x6044], R2 ;  /* 0x0060440201007387 */ /* 0x004fe80000100800 */
[----:B------:R0:W2:Y:S04]  /*3e3a0*/  @!P1 LDG.E.U16 R0, [R4.64] ;  /* 0x0000000404009981 */ /* 0x0000a8000c1e1500 */
[----:B0-----:R-:W3:Y:S04]  /*3e3b0*/  LDL R4, [R1+0x250c] ;  /* 0x00250c0001047983 */ /* 0x001ee80000100800 */
[----:B------:R-:W3:Y:S01]  /*3e3c0*/  LDL R5, [R1+0x2520] ;  /* 0x0025200001057983 */ /* 0x000ee20000100800 */
[----:B------:R-:W-:-:S02]  /*3e3d0*/  PRMT R14, RZ, 0x7610, R14 ;  /* 0x00007610ff0e7816 */ /* 0x000fc4000000000e */
[----:B---3--:R-:W-:-:S04]  /*3e3e0*/  @!P0 LOP3.LUT R5, R5, R4, RZ, 0x3c, !PT ;  /* 0x0000000405058212 */ /* 0x008fc800078e3cff */
[----:B------:R-:W-:-:S04]  /*3e3f0*/  @!P0 LOP3.LUT R4, R5, R4, RZ, 0x3c, !PT ;  /* 0x0000000405048212 */ /* 0x000fc800078e3cff */
[----:B------:R-:W-:-:S05]  /*3e400*/  @!P0 LOP3.LUT R5, R5, R4, RZ, 0x3c, !PT ;  /* 0x0000000405058212 */ /* 0x000fca00078e3cff */
[----:B------:R-:W3:Y:S04]  /*3e410*/  @!P0 LDG.E.U16 R14, [R4.64] ;  /* 0x00000004040e8981 */ /* 0x000ee8000c1e1500 */
[----:B--2---:R-:W-:Y:S04]  /*3e420*/  STL [R1+0x6048], R0 ;  /* 0x0060480001007387 */ /* 0x004fe80000100800 */
[----:B---3--:R0:W-:Y:S04]  /*3e430*/  STL [R1+0xa4], R14 ;  /* 0x0000a40e01007387 */ /* 0x0081e80000100800 */
        /* <DEDUP_REMOVED lines=79> */
[----:B------:R0:W3:Y:S04]  /*3e930*/  @!P1 LDG.E.U16 R15, [R4.64] ;  /* 0x00000004040f9981 */ /* 0x0000e8000c1e1500 */
[----:B0-----:R-:W4:Y:S04]  /*3e940*/  LDL R4, [R1+0x2784] ;  /* 0x0027840001047983 */ /* 0x001f280000100800 */
[----:B------:R-:W4:Y:S01]  /*3e950*/  LDL R5, [R1+0x2790] ;  /* 0x0027900001057983 */ /* 0x000f220000100800 */
[----:B------:R-:W-:Y:S02]  /*3e960*/  PRMT R13, RZ, 0x7610, R13 ;  /* 0x00007610ff0d7816 */ /* 0x000fe4000000000d */
[----:B----4-:R-:W-:-:S04]  /*3e970*/  @!P0 LOP3.LUT R5, R5, R4, RZ, 0x3c, !PT ;  /* 0x0000000405058212 */ /* 0x010fc800078e3cff */
[----:B------:R-:W-:-:S04]  /*3e980*/  @!P0 LOP3.LUT R4, R5, R4, RZ, 0x3c, !PT ;  /* 0x0000000405048212 */ /* 0x000fc800078e3cff */
[----:B------:R-:W-:Y:S01]  /*3e990*/  @!P0 LOP3.LUT R5, R5, R4, RZ, 0x3c, !PT ;  /* 0x0000000405058212 */ /* 0x000fe200078e3cff */
[----:B---3--:R0:W-:Y:S04]  /*3e9a0*/  STL [R1+0x4c], R15 ;  /* 0x00004c0f01007387 */ /* 0x0081e80000100800 */
[----:B------:R1:W3:Y:S01]  /*3e9b0*/  @!P0 LDG.E.U16 R13, [R4.64] ;  /* 0x00000004040d8981 */ /* 0x0002e2000c1e1500 */
[----:B------:R-:W-:Y:S02]  /*3e9c0*/  PRMT R12, RZ, 0x7610, R12 ;  /* 0x00007610ff0c7816 */ /* 0x000fe4000000000c */
[----:B------:R-:W-:Y:S01]  /*3e9d0*/  PRMT R11, RZ, 0x7610, R11 ;  /* 0x00007610ff0b7816 */ /* 0x000fe2000000000b */
[----:B0-----:R-:W4:Y:S04]  /*3e9e0*/  LDL R15, [R1+0x2620] ;  /* 0x00262000010f7983 */ /* 0x001f280000100800 */
[----:B-1----:R-:W2:Y:S04]  /*3e9f0*/  LDL R4, [R1+0x278c] ;  /* 0x00278c0001047983 */ /* 0x002ea80000100800 */
[----:B------:R-:W2:Y:S02]  /*3ea00*/  LDL R5, [R1+0x2798] ;  /* 0x0027980001057983 */ /* 0x000ea40000100800 */
[----:B--2---:R-:W-:-:S04]  /*3ea10*/  @!P1 LOP3.LUT R5, R5, R4, RZ, 0x3c, !PT ;  /* 0x0000000405059212 */ /* 0x004fc800078e3cff */
[----:B------:R-:W-:-:S04]  /*3ea20*/  @!P1 LOP3.LUT R4, R5, R4, RZ, 0x3c, !PT ;  /* 0x0000000405049212 */ /* 0x000fc800078e3cff */
[----:B------:R-:W-:-:S05]  /*3ea30*/  @!P1 LOP3.LUT R5, R5, R4, RZ, 0x3c, !PT ;  /* 0x0000000405059212 */ /* 0x000fca00078e3cff */
[----:B------:R0:W2:Y:S04]  /*3ea40*/  @!P1 LDG.E.U16 R12, [R4.64] ;  /* 0x00000004040c9981 */ /* 0x0000a8000c1e1500 */
[----:B0-----:R-:W2:Y:S04]  /*3ea50*/  LDL R4, [R1+0x253c] ;  /* 0x00253c0001047983 */ /* 0x001ea80000100800 */
[----:B------:R-:W2:Y:S02]  /*3ea60*/  LDL R5, [R1+0x2548] ;  /* 0x0025480001057983 */ /* 0x000ea40000100800 */
        /* <DEDUP_REMOVED lines=26> */
[----:B----4-:R-:W-:Y:S01]  /*3ec10*/  @!P0 IMAD.MOV.U32 R4, RZ, RZ, R15 ;  /* 0x000000ffff048224 */ /* 0x010fe200078e000f */
[----:B------:R-:W-:Y:S01]  /*3ec20*/  PRMT R3, RZ, 0x7610, R3 ;  /* 0x00007610ff037816 */ /* 0x000fe20000000003 */
[----:B------:R-:W4:Y:S04]  /*3ec30*/  LDL R15, [R1+0x2794] ;  /* 0x00279400010f7983 */ /* 0x000f280000100800 */
[----:B--2---:R0:W2:Y:S04]  /*3ec40*/  @!P0 LDG.E.U16 R14, [R4.64] ;  /* 0x00000004040e8981 */ /* 0x0040a8000c1e1500 */
[----:B0-----:R-:W2:Y:S04]  /*3ec50*/  LDL R4, [R1+0x261c] ;  /* 0x00261c0001047983 */ /* 0x001ea80000100800 */
[----:B------:R-:W2:Y:S02]  /*3ec60*/  LDL R5, [R1+0x2628] ;  /* 0x0026280001057983 */ /* 0x000ea40000100800 */
        /* <DEDUP_REMOVED lines=40> */
[----:B------:R0:W2:Y:S01]  /*3eef0*/  @!P1 LDG.E.U16 R10, [R4.64] ;  /* 0x00000004040a9981 */ /* 0x0000a2000c1e1500 */
[----:B------:R-:W-:Y:S01]  /*3ef00*/  PRMT R11, RZ, 0x7610, R11 ;  /* 0x00007610ff0b7816 */ /* 0x000fe2000000000b */
[----:B0-----:R-:W-:Y:S02]  /*3ef10*/  @!P0 IMAD.MOV.U32 R4, RZ, RZ, R14 ;  /* 0x000000ffff048224 */ /* 0x001fe400078e000e */
[----:B----4-:R-:W-:-:S05]  /*3ef20*/  @!P0 IMAD.MOV.U32 R5, RZ, RZ, R15 ;  /* 0x000000ffff058224 */ /* 0x010fca00078e000f */
[----:B------:R0:W4:Y:S04]  /*3ef30*/  @!P0 LDG.E.U16 R11, [R4.64] ;  /* 0x00000004040b8981 */ /* 0x000128000c1e1500 */
[----:B--2---:R1:W-:Y:S04]  /*3ef40*/  STL [R1+0x28], R10 ;  /* 0x0000280a01007387 */ /* 0x0043e80000100800 */
[----:B-1----:R-:W2:Y:S01]  /*3ef50*/  LDL.LU R10, [R1+0x60e8] ;  /* 0x0060e800010a7983 */ /* 0x002ea20000300800 */
[----:B0-----:R-:W2:Y:S02]  /*3ef60*/  LDL R4, [R1+0x279c] ;  /* 0x00279c0001047983 */ /* 0x001ea40000100800 */
[----:B------:R-:W2:Y:S02]  /*3ef70*/  LDL R5, [R1+0x27a8] ;  /* 0x0027a80001057983 */ /* 0x000ea40000100800 */
[----:B------:R-:W3:Y:S01]  /*3ef80*/  LDL R15, [R1+0x26a4] ;  /* 0x0026a400010f7983 */ /* 0x000ee20000100800 */
[----:B------:R-:W3:Y:S01]  /*3ef90*/  LDL R14, [R1+0x26b0] ;  /* 0x0026b000010e7983 */ /* 0x000ee20000100800 */
[----:B----4-:R-:W-:Y:S01]  /*3efa0*/  STL [R1+0x60b0], R11 ;  /* 0x0060b00b01007387 */ /* 0x010fe20000100800 */
[----:B--2---:R-:W-:-:S02]  /*3efb0*/  @!P1 LOP3.LUT R5, R5, R4, RZ, 0x3c, !PT ;  /* 0x0000000405059212 */ /* 0x004fc400078e3cff */
[----:B------:R-:W-:Y:S02]  /*3efc0*/  PRMT R10, RZ, 0x7610, R10 ;  /* 0x00007610ff0a7816 */ /* 0x000fe4000000000a */
[----:B------:R-:W-:-:S04]  /*3efd0*/  @!P1 LOP3.LUT R4, R5, R4, RZ, 0x3c, !PT ;  /* 0x0000000405049212 */ /* 0x000fc800078e3cff */
[----:B------:R-:W-:-:S05]  /*3efe0*/  @!P1 LOP3.LUT R5, R5, R4, RZ, 0x3c, !PT ;  /* 0x0000000405059212 */ /* 0x000fca00078e3cff */
[----:B------:R0:W2:Y:S04]  /*3eff0*/  @!P1 LDG.E.U16 R10, [R4.64] ;  /* 0x00000004040a9981 */ /* 0x0000a8000c1e1500 */
[----:B0-----:R-:W4:Y:S04]  /*3f000*/  LDL R4, [R1+0x25a4] ;  /* 0x0025a40001047983 */ /* 0x001f280000100800 */
[----:B------:R-:W4:Y:S01]  /*3f010*/  LDL R5, [R1+0x25b0] ;  /* 0x0025b00001057983 */ /* 0x000f220000100800 */
[----:B------:R-:W-:Y:S02]  /*3f020*/  PRMT R9, RZ, 0x7610, R9 ;  /* 0x00007610ff097816 */ /* 0x000fe40000000009 */
[----:B----4-:R-:W-:-:S04]  /*3f030*/  @!P0 LOP3.LUT R5, R5, R4, RZ, 0x3c, !PT ;  /* 0x0000000405058212 */ /* 0x010fc800078e3cff */
[----:B------:R-:W-:-:S04]  /*3f040*/  @!P0 LOP3.LUT R4, R5, R4, RZ, 0x3c, !PT ;  /* 0x0000000405048212 */ /* 0x000fc800078e3cff */
[----:B------:R-:W-:-:S05]  /*3f050*/  @!P0 LOP3.LUT R5, R5, R4, RZ, 0x3c, !PT ;  /* 0x0000000405058212 */ /* 0x000fca00078e3cff */
[----:B------:R-:W4:Y:S04]  /*3f060*/  @!P0 LDG.E.U16 R9, [R4.64] ;  /* 0x0000000404098981 */ /* 0x000f28000c1e1500 */
[----:B----4-:R0:W-:Y:S04]  /*3f070*/  STL [R1+0x70], R9 ;  /* 0x0000700901007387 */ /* 0x0101e80000100800 */
[----:B0-----:R-:W4:Y:S01]  /*3f080*/  LDL.LU R9, [R1+0x60e4] ;  /* 0x0060e40001097983 */ /* 0x001f220000300800 */
        /* <DEDUP_REMOVED lines=11> */
[----:B----4-:R-:W-:-:S02]  /*3f140*/  PRMT R9, RZ, 0x7610, R9 ;  /* 0x00007610ff097816 */ /* 0x010fc40000000009 */
[----:B--2---:R-:W-:-:S04]  /*3f150*/  @!P0 LOP3.LUT R5, R5, R4, RZ, 0x3c, !PT ;  /* 0x0000000405058212 */ /* 0x004fc800078e3cff */
        /* <DEDUP_REMOVED lines=10> */
[----:B------:R-:W-:Y:S02]  /*3f200*/  @!P1 LOP3.LUT R5, R5, R4, RZ, 0x3c, !PT ;  /* 0x0000000405059212 */ /* 0x000fe400078e3cff */
[----:B--2---:R-:W-:-:S03]  /*3f210*/  PRMT R9, RZ, 0x7610, R9 ;  /* 0x00007610ff097816 */ /* 0x004fc60000000009 */
[----:B------:R3:W2:Y:S02]  /*3f220*/  @!P1 LDG.E.U16 R8, [R4.64] ;  /* 0x0000000404089981 */ /* 0x0006a4000c1e1500 */
[----:B---3--:R-:W-:Y:S02]  /*3f230*/  @!P0 IMAD.MOV.U32 R4, RZ, RZ, R14 ;  /* 0x000000ffff048224 */ /* 0x008fe400078e000e */
[----:B------:R-:W-:-:S05]  /*3f240*/  @!P0 IMAD.MOV.U32 R5, RZ, RZ, R15 ;  /* 0x000000ffff058224 */ /* 0x000fca00078e000f */
[----:B------:R-:W3:Y:S04]  /*3f250*/  @!P0 LDG.E.U16 R9, [R4.64] ;  /* 0x0000000404098981 */ /* 0x000ee8000c1e1500 */
[----:B--2---:R0:W-:Y:S04]  /*3f260*/  STL [R1+0x64], R8 ;  /* 0x0000640801007387 */ /* 0x0041e80000100800 */
[----:B0-----:R-:W2:Y:S01]  /*3f270*/  LDL.LU R8, [R1+0x60d8] ;  /* 0x0060d80001087983 */ /* 0x001ea20000300800 */
[----:B------:R-:W4:Y:S02]  /*3f280*/  LDL R15, [R1+0x27ac] ;  /* 0x0027ac00010f7983 */ /* 0x000f240000100800 */
[----:B------:R-:W2:Y:S01]  /*3f290*/  LDL R14, [R1+0x27b8] ;  /* 0x0027b800010e7983 */ /* 0x000ea20000100800 */
        /* <DEDUP_REMOVED lines=11> */
[----:B---3--:R-:W-:Y:S02]  /*3f350*/  PRMT R9, RZ, 0x7610, R9 ;  /* 0x00007610ff097816 */ /* 0x008fe40000000009 */
        /* <DEDUP_REMOVED lines=28> */
[----:B--2---:R-:W-:Y:S01]  /*3f520*/  STL [R1+0x6094], R9 ;  /* 0x0060940901007387 */ /* 0x004fe20000100800 */
[----:B0-----:R-:W2:Y:S01]  /*3f530*/  LDL R5, [R1+0x2544] ;  /* 0x0025440001057983 */ /* 0x001ea20000100800 */
[----:B------:R-:W-:Y:S01]  /*3f540*/  PRMT R7, RZ, 0x7610, R7 ;  /* 0x00007610ff077816 */ /* 0x000fe20000000007 */
[----:B---3--:R-:W-:Y:S01]  /*3f550*/  @!P0 IMAD.MOV.U32 R4, RZ, RZ, R11 ;  /* 0x000000ffff048224 */ /* 0x008fe200078e000b */
[----:B------:R-:W3:Y:S04]  /*3f560*/  LDL R15, [R1+0x263c] ;  /* 0x00263c00010f7983 */ /* 0x000ee80000100800 */
[----:B------:R-:W3:Y:S04]  /*3f570*/  LDL R14, [R1+0x2648] ;  /* 0x00264800010e7983 */ /* 0x000ee80000100800 */
[----:B--2---:R-:W2:Y:S04]  /*3f580*/  @!P0 LDG.E.U16 R7, [R4.64] ;  /* 0x0000000404078981 */ /* 0x004ea8000c1e1500 */
[----:B----4-:R-:W-:Y:S01]  /*3f590*/  STL [R1+0x6098], R8 ;  /* 0x0060980801007387 */ /* 0x010fe20000100800 */
[----:B------:R-:W4:Y:S03]  /*3f5a0*/  LDL R11, [R1+0x26c0] ;  /* 0x0026c000010b7983 */ /* 0x000f260000100800 */
        /* <DEDUP_REMOVED lines=25> */
[----:B------:R-:W-:Y:S02]  /*3f740*/  @!P0 LOP3.LUT R5, R5, R4, RZ, 0x3c, !PT ;  /* 0x0000000405058212 */ /* 0x000fe400078e3cff */
[----:B------:R-:W-:-:S03]  /*3f750*/  PRMT R7, RZ, 0x7610, R7 ;  /* 0x00007610ff077816 */ /* 0x000fc60000000007 */
[----:B------:R3:W2:Y:S02]  /*3f760*/  @!P0 LDG.E.U16 R6, [R4.64] ;  /* 0x0000000404068981 */ /* 0x0006a4000c1e1500 */
[----:B---3--:R-:W-:Y:S02]  /*3f770*/  @!P1 IMAD.MOV.U32 R4, RZ, RZ, R14 ;  /* 0x000000ffff049224 */ /* 0x008fe400078e000e */
[----:B------:R-:W-:-:S05]  /*3f780*/  @!P1 IMAD.MOV.U32 R5, RZ, RZ, R15 ;  /* 0x000000ffff059224 */ /* 0x000fca00078e000f */
[----:B------:R-:W3:Y:S04]  /*3f790*/  @!P1 LDG.E.U16 R7, [R4.64] ;  /* 0x0000000404079981 */ /* 0x000ee8000c1e1500 */
[----:B--2---:R0:W-:Y:S04]  /*3f7a0*/  STL [R1+0x3c], R6 ;  /* 0x00003c0601007387 */ /* 0x0041e80000100800 */
[----:B0-----:R-:W2:Y:S01]  /*3f7b0*/  LDL.LU R6, [R1+0x60bc] ;  /* 0x0060bc0001067983 */ /* 0x001ea20000300800 */
[----:B------:R-:W2:Y:S02]  /*3f7c0*/  LDL R15, [R1+0x273c] ;  /* 0x00273c00010f7983 */ /* 0x000ea40000100800 */
[----:B------:R-:W2:Y:S01]  /*3f7d0*/  LDL R14, [R1+0x2748] ;  /* 0x00274800010e7983 */ /* 0x000ea20000100800 */
[----:B---3--:R0:W-:Y:S04]  /*3f7e0*/  STL [R1+0x38], R7 ;  /* 0x0000380701007387 */ /* 0x0081e80000100800 */
[----:B0-----:R-:W3:Y:S01]  /*3f7f0*/  LDL.LU R7, [R1+0x60b8] ;  /* 0x0060b80001077983 */ /* 0x001ee20000300800 */
[----:B------:R-:W2:Y:S01]  /*3f800*/  LDL R5, [R1+0x26b4] ;  /* 0x0026b40001057983 */ /* 0x000ea20000100800 */
[----:B------:R-:W-:Y:S01]  /*3f810*/  PRMT R8, RZ, 0x7610, R8 ;  /* 0x00007610ff087816 */ /* 0x000fe20000000008 */
        /* <DEDUP_REMOVED lines=11> */
[----:B------:R-:W-:Y:S02]  /*3f8d0*/  PRMT R0, RZ, 0x7610, R0 ;  /* 0x00007610ff007816 */ /* 0x000fe40000000000 */
[----:B------:R-:W-:Y:S01]  /*3f8e0*/  PRMT R29, RZ, 0x7610, R29 ;  /* 0x00007610ff1d7816 */ /* 0x000fe2000000001d */
[----:B0-----:R-:W2:Y:S04]  /*3f8f0*/  LDL R8, [R1+0x27c0] ;  /* 0x0027c00001087983 */ /* 0x001ea80000100800 */
[----:B-1----:R-:W2:Y:S04]  /*3f900*/  LDL R4, [R1+0x2734] ;  /* 0x0027340001047983 */ /* 0x002ea80000100800 */
[----:B------:R-:W2:Y:S02]  /*3f910*/  LDL R5, [R1+0x2740] ;  /* 0x0027400001057983 */ /* 0x000ea40000100800 */
[----:B--2---:R-:W-:-:S04]  /*3f920*/  @!P0 LOP3.LUT R5, R5, R4, RZ, 0x3c, !PT ;  /* 0x0000000405058212 */ /* 0x004fc800078e3cff */
[----:B------:R-:W-:-:S04]  /*3f930*/  @!P0 LOP3.LUT R4, R5, R4, RZ, 0x3c, !PT ;  /* 0x0000000405048212 */ /* 0x000fc800078e3cff */
[----:B------:R-:W-:-:S05]  /*3f940*/  @!P0 LOP3.LUT R5, R5, R4, RZ, 0x3c, !PT ;  /* 0x0000000405058212 */ /* 0x000fca00078e3cff */
[----:B------:R0:W2:Y:S02]  /*3f950*/  @!P0 LDG.E.U16 R0, [R4.64] ;  /* 0x0000000404008981 */ /* 0x0000a4000c1e1500 */
[----:B0-----:R-:W-:Y:S02]  /*3f960*/  @!P1 IMAD.MOV.U32 R4, RZ, RZ, R14 ;  /* 0x000000ffff049224 */ /* 0x001fe400078e000e */
[----:B------:R-:W-:-:S05]  /*3f970*/  @!P1 IMAD.MOV.U32 R5, RZ, RZ, R15 ;  /* 0x000000ffff059224 */ /* 0x000fca00078e000f */
[----:B------:R0:W2:Y:S01]  /*3f980*/  @!P1 LDG.E.U16 R29, [R4.64] ;  /* 0x00000004041d9981 */ /* 0x0000a2000c1e1500 */
[----:B---3--:R-:W-:-:S03]  /*3f990*/  PRMT R7, RZ, 0x7610, R7 ;  /* 0x00007610ff077816 */ /* 0x008fc60000000007 */
[----:B------:R1:W-:Y:S01]  /*3f9a0*/  STL [R1+0x6070], R2 ;  /* 0x0060700201007387 */ /* 0x0003e20000100800 */
[----:B0-----:R-:W-:Y:S02]  /*3f9b0*/  @!P0 IMAD.MOV.U32 R4, RZ, RZ, R8 ;  /* 0x000000ffff048224 */ /* 0x001fe400078e0008 */
[----:B----4-:R-:W-:Y:S01]  /*3f9c0*/  @!P0 IMAD.MOV.U32 R5, RZ, RZ, R11 ;  /* 0x000000ffff058224 */ /* 0x010fe200078e000b */
[----:B-1----:R-:W3:Y:S04]  /*3f9d0*/  LDL R2, [R1+0x2558] ;  /* 0x0025580001027983 */ /* 0x002ee80000100800 */
[----:B------:R0:W4:Y:S04]  /*3f9e0*/  @!P0 LDG.E.U16 R7, [R4.64] ;  /* 0x0000000404078981 */ /* 0x000128000c1e1500 */
[----:B--2---:R1:W-:Y:S01]  /*3f9f0*/  STL [R1+0x6074], R0 ;  /* 0x0060740001007387 */ /* 0x0043e20000100800 */
[----:B------:R-:W2:Y:S02]  /*3fa00*/  LDL R15, [R1+0x25c4] ;  /* 0x0025c400010f7983 */ /* 0x000ea40000100800 */
[----:B------:R-:W2:Y:S01]  /*3fa10*/  LDL R14, [R1+0x25d0] ;  /* 0x0025d000010e7983 */ /* 0x000ea20000100800 */
[----:B------:R-:W-:Y:S01]  /*3fa20*/  STL [R1+0x6078], R29 ;  /* 0x0060781d01007387 */ /* 0x000fe20000100800 */
[----:B0-----:R-:W2:Y:S02]  /*3fa30*/  LDL R4, [R1+0x27bc] ;  /* 0x0027bc0001047983 */ /* 0x001ea40000100800 */
[----:B------:R-:W2:Y:S01]  /*3fa40*/  LDL R5, [R1+0x27c8] ;  /* 0x0027c80001057983 */ /* 0x000ea20000100800 */
[----:B------:R-:W-:Y:S01]  /*3fa50*/  PRMT R6, RZ, 0x7610, R6 ;  /* 0x00007610ff067816 */ /* 0x000fe20000000006 */
[----:B------:R-:W3:Y:S04]  /*3fa60*/  LDL R11, [R1+0x25cc] ;  /* 0x0025cc00010b7983 */ /* 0x000ee80000100800 */
[----:B------:R-:W3:Y:S04]  /*3fa70*/  LDL R8, [R1+0x25d8] ;  /* 0x0025d80001087983 */ /* 0x000ee80000100800 */
[----:B----4-:R0:W-:Y:S01]  /*3fa80*/  STL [R1+0x607c], R7 ;  /* 0x00607c0701007387 */ /* 0x0101e20000100800 */
[----:B--2---:R-:W-:-:S04]  /*3fa90*/  @!P1 LOP3.LUT R5, R5, R4, RZ, 0x3c, !PT ;  /* 0x0000000405059212 */ /* 0x004fc800078e3cff */
[----:B------:R-:W-:-:S04]  /*3faa0*/  @!P1 LOP3.LUT R4, R5, R4, RZ, 0x3c, !PT ;  /* 0x0000000405049212 */ /* 0x000fc800078e3cff */
[----:B------:R-:W-:-:S05]  /*3fab0*/  @!P1 LOP3.LUT R5, R5, R4, RZ, 0x3c, !PT ;  /* 0x0000000405059212 */ /* 0x000fca00078e3cff */
[----:B------:R2:W4:Y:S04]  /*3fac0*/  @!P1 LDG.E.U16 R6, [R4.64] ;  /* 0x0000000404069981 */ /* 0x000528000c1e1500 */
[----:B--2---:R-:W2:Y:S01]  /*3fad0*/  LDL R5, [R1+0x254c] ;  /* 0x00254c0001057983 */ /* 0x004ea20000100800 */
[----:B-1----:R-:W-:Y:S01]  /*3fae0*/  PRMT R0, RZ, 0x7610, R0 ;  /* 0x00007610ff007816 */ /* 0x002fe20000000000 */
[----:B---3--:R-:W-:Y:S01]  /*3faf0*/  @!P1 IMAD.MOV.U32 R4, RZ, RZ, R2 ;  /* 0x000000ffff049224 */ /* 0x008fe200078e0002 */
[----:B0-----:R-:W-:-:S04]  /*3fb00*/  PRMT R7, RZ, 0x7610, R7 ;  /* 0x00007610ff077816 */ /* 0x001fc80000000007 */
[----:B--2---:R0:W2:Y:S02]  /*3fb10*/  @!P1 LDG.E.U16 R0, [R4.64] ;  /* 0x0000000404009981 */ /* 0x0040a4000c1e1500 */
[----:B0-----:R-:W-:Y:S02]  /*3fb20*/  @!P0 IMAD.MOV.U32 R4, RZ, RZ, R14 ;  /* 0x000000ffff048224 */ /* 0x001fe400078e000e */
[----:B------:R-:W-:-:S05]  /*3fb30*/  @!P0 IMAD.MOV.U32 R5, RZ, RZ, R15 ;  /* 0x000000ffff058224 */ /* 0x000fca00078e000f */
[----:B------:R0:W3:Y:S01]  /*3fb40*/  @!P0 LDG.E.U16 R7, [R4.64] ;  /* 0x0000000404078981 */ /* 0x0000e2000c1e1500 */
[----:B------:R-:W-:-:S03]  /*3fb50*/  PRMT R3, RZ, 0x7610, R3 ;  /* 0x00007610ff037816 */ /* 0x000fc60000000003 */
[----:B----4-:R-:W-:Y:S01]  /*3fb60*/  STL [R1+0x6080], R6 ;  /* 0x0060800601007387 */ /* 0x010fe20000100800 */
[----:B------:R-:W4:Y:S02]  /*3fb70*/  LDL R2, [R1+0x264c] ;  /* 0x00264c0001027983 */ /* 0x000f240000100800 */
[----:B0-----:R-:W-:Y:S02]  /*3fb80*/  @!P1 IMAD.MOV.U32 R4, RZ, RZ, R8 ;  /* 0x000000ffff049224 */ /* 0x001fe400078e0008 */
[----:B------:R-:W-:-:S05]  /*3fb90*/  @!P1 IMAD.MOV.U32 R5, RZ, RZ, R11 ;  /* 0x000000ffff059224 */ /* 0x000fca00078e000b */
[----:B------:R0:W4:Y:S04]  /*3fba0*/  @!P1 LDG.E.U16 R3, [R4.64] ;  /* 0x0000000404039981 */ /* 0x000128000c1e1500 */
[----:B--2---:R1:W-:Y:S01]  /*3fbb0*/  STL [R1+0x1c], R0 ;  /* 0x00001c0001007387 */ /* 0x0043e20000100800 */
[----:B------:R-:W2:Y:S03]  /*3fbc0*/  LDL R15, [R1+0x26c4] ;  /* 0x0026c400010f7983 */ /* 0x000ea60000100800 */
[----:B-1----:R-:W2:Y:S04]  /*3fbd0*/  LDL R0, [R1+0x2658] ;  /* 0x0026580001007983 */ /* 0x002ea80000100800 */
[----:B---3--:R1:W-:Y:S01]  /*3fbe0*/  STL [R1+0x18], R7 ;  /* 0x0000180701007387 */ /* 0x0083e20000100800 */
[----:B0-----:R-:W3:Y:S02]  /*3fbf0*/  LDL R4, [R1+0x2644] ;  /* 0x0026440001047983 */ /* 0x001ee40000100800 */
[----:B------:R-:W3:Y:S01]  /*3fc00*/  LDL R5, [R1+0x2650] ;  /* 0x0026500001057983 */ /* 0x000ee20000100800 */
[----:B------:R-:W-:Y:S01]  /*3fc10*/  PRMT R28, RZ, 0x7610, R28 ;  /* 0x00007610ff1c7816 */ /* 0x000fe2000000001c */
[----:B------:R-:W2:Y:S04]  /*3fc20*/  LDL R14, [R1+0x26cc] ;  /* 0x0026cc00010e7983 */ /* 0x000ea80000100800 */
[----:B------:R-:W2:Y:S04]  /*3fc30*/  LDL R11, [R1+0x26d8] ;  /* 0x0026d800010b7983 */ /* 0x000ea80000100800 */
[----:B------:R-:W2:Y:S04]  /*3fc40*/  LDL R8, [R1+0x2744] ;  /* 0x0027440001087983 */ /* 0x000ea80000100800 */
[----:B-1----:R-:W2:Y:S01]  /*3fc50*/  LDL R7, [R1+0x26d0] ;  /* 0x0026d00001077983 */ /* 0x002ea20000100800 */
[----:B---3--:R-:W-:-:S04]  /*3fc60*/  @!P0 LOP3.LUT R5, R5, R4, RZ, 0x3c, !PT ;  /* 0x0000000405058212 */ /* 0x008fc800078e3cff */
[----:B------:R-:W-:-:S04]  /*3fc70*/  @!P0 LOP3.LUT R4, R5, R4, RZ, 0x3c, !PT ;  /* 0x0000000405048212 */ /* 0x000fc800078e3cff */
[----:B------:R-:W-:-:S05]  /*3fc80*/  @!P0 LOP3.LUT R5, R5, R4, RZ, 0x3c, !PT ;  /* 0x0000000405058212 */ /* 0x000fca00078e3cff */
[----:B------:R2:W3:Y:S04]  /*3fc90*/  @!P0 LDG.E.U16 R28, [R4.64] ;  /* 0x00000004041c8981 */ /* 0x0004e8000c1e1500 */
[----:B----4-:R0:W-:Y:S01]  /*3fca0*/  STL [R1+0x14], R3 ;  /* 0x0000140301007387 */ /* 0x0101e20000100800 */
[----:B------:R-:W-:Y:S02]  /*3fcb0*/  PRMT R29, RZ, 0x7610, R29 ;  /* 0x00007610ff1d7816 */ /* 0x000fe4000000001d */
[----:B------:R-:W-:Y:S01]  /*3fcc0*/  PRMT R6, RZ, 0x7610, R6 ;  /* 0x00007610ff067816 */ /* 0x000fe20000000006 */
[----:B--2---:R-:W-:Y:S01]  /*3fcd0*/  @!P1 IMAD.MOV.U32 R4, RZ, RZ, R0 ;  /* 0x000000ffff049224 */ /* 0x004fe200078e0000 */
[----:B0-----:R-:W2:Y:S01]  /*3fce0*/  LDL R3, [R1+0x2750] ;  /* 0x0027500001037983 */ /* 0x001ea20000100800 */
[----:B------:R-:W-:-:S05]  /*3fcf0*/  @!P1 IMAD.MOV.U32 R5, RZ, RZ, R2 ;  /* 0x000000ffff059224 */ /* 0x000fca00078e0002 */
[----:B------:R0:W4:Y:S02]  /*3fd00*/  @!P1 LDG.E.U16 R29, [R4.64] ;  /* 0x00000004041d9981 */ /* 0x000124000c1e1500 */
[----:B0-----:R-:W-:Y:S02]  /*3fd10*/  @!P0 IMAD.MOV.U32 R4, RZ, RZ, R7 ;  /* 0x000000ffff048224 */ /* 0x001fe400078e0007 */
[----:B------:R-:W-:-:S05]  /*3fd20*/  @!P0 IMAD.MOV.U32 R5, RZ, RZ, R15 ;  /* 0x000000ffff058224 */ /* 0x000fca00078e000f */
[----:B------:R0:W4:Y:S04]  /*3fd30*/  @!P0 LDG.E.U16 R6, [R4.64] ;  /* 0x0000000404068981 */ /* 0x000128000c1e1500 */
[----:B---3--:R1:W-:Y:S04]  /*3fd40*/  STL [R1+0x10], R28 ;  /* 0x0000101c01007387 */ /* 0x0083e80000100800 */
[----:B-1----:R-:W3:Y:S01]  /*3fd50*/  LDL.LU R28, [R1+0x60b4] ;  /* 0x0060b400011c7983 */ /* 0x002ee20000300800 */
[----:B------:R-:W3:Y:S02]  /*3fd60*/  LDL R2, [R1+0x274c] ;  /* 0x00274c0001027983 */ /* 0x000ee40000100800 */
[----:B------:R-:W3:Y:S01]  /*3fd70*/  LDL R0, [R1+0x2758] ;  /* 0x0027580001007983 */ /* 0x000ee20000100800 */
[----:B------:R-:W-:Y:S01]  /*3fd80*/  PRMT R9, RZ, 0x7610, R9 ;  /* 0x00007610ff097816 */ /* 0x000fe20000000009 */
[----:B0-----:R-:W-:-:S02]  /*3fd90*/  @!P1 IMAD.MOV.U32 R4, RZ, RZ, R11 ;  /* 0x000000ffff049224 */ /* 0x001fc400078e000b */
[----:B------:R-:W-:Y:S01]  /*3fda0*/  @!P1 IMAD.MOV.U32 R5, RZ, RZ, R14 ;  /* 0x000000ffff059224 */ /* 0x000fe200078e000e */
[----:B------:R-:W-:Y:S01]  /*3fdb0*/  PRMT R27, RZ, 0x7610, R27 ;  /* 0x00007610ff1b7816 */ /* 0x000fe2000000001b */
[----:B------:R-:W3:Y:S04]  /*3fdc0*/  LDL R7, [R1+0x27c4] ;  /* 0x0027c40001077983 */ /* 0x000ee80000100800 */
[----:B------:R2:W3:Y:S02]  /*3fdd0*/  @!P1 LDG.E.U16 R9, [R4.64] ;  /* 0x0000000404099981 */ /* 0x0004e4000c1e1500 */
[----:B--2---:R-:W-:Y:S02]  /*3fde0*/  @!P0 IMAD.MOV.U32 R4, RZ, RZ, R3 ;  /* 0x000000ffff048224 */ /* 0x004fe400078e0003 */
[----:B------:R-:W-:Y:S01]  /*3fdf0*/  @!P0 IMAD.MOV.U32 R5, RZ, RZ, R8 ;  /* 0x000000ffff058224 */ /* 0x000fe200078e0008 */
[----:B----4-:R0:W-:Y:S01]  /*3fe00*/  STL [R1+0x8], R6 ;  /* 0x0000080601007387 */ /* 0x0101e20000100800 */
[----:B------:R-:W2:Y:S02]  /*3fe10*/  LDL R11, [R1+0x27cc] ;  /* 0x0027cc00010b7983 */ /* 0x000ea40000100800 */
[----:B------:R-:W4:Y:S01]  /*3fe20*/  LDL R3, [R1+0x27d8] ;  /* 0x0027d80001037983 */ /* 0x000f220000100800 */
[----:B0-----:R-:W2:Y:S01]  /*3fe30*/  LDL R6, [R1+0x27d0] ;  /* 0x0027d00001067983 */ /* 0x001ea20000100800 */
[----:B---3--:R-:W-:Y:S01]  /*3fe40*/  PRMT R28, RZ, 0x7610, R28 ;  /* 0x00007610ff1c7816 */ /* 0x008fe2000000001c */
[----:B------:R-:W-:-:S02]  /*3fe50*/  @!P1 IMAD.MOV.U32 R15, RZ, RZ, R2 ;  /* 0x000000ffff0f9224 */ /* 0x000fc400078e0002 */
[----:B------:R-:W-:-:S03]  /*3fe60*/  @!P1 IMAD.MOV.U32 R14, RZ, RZ, R0 ;  /* 0x000000ffff0e9224 */ /* 0x000fc600078e0000 */
[----:B------:R0:W3:Y:S04]  /*3fe70*/  @!P0 LDG.E.U16 R28, [R4.64] ;  /* 0x00000004041c8981 */ /* 0x0000e8000c1e1500 */
[----:B------:R1:W4:Y:S01]  /*3fe80*/  @!P1 LDG.E.U16 R27, [R14.64] ;  /* 0x000000040e1b9981 */ /* 0x000322000c1e1500 */
[----:B0-----:R-:W-:Y:S01]  /*3fe90*/  PRMT R5, RZ, 0x7610, R5 ;  /* 0x00007610ff057816 */ /* 0x001fe20000000005 */
[----:B-1----:R-:W-:Y:S02]  /*3fea0*/  @!P0 IMAD.MOV.U32 R15, RZ, RZ, R7 ;  /* 0x000000ffff0f8224 */ /* 0x002fe400078e0007 */
[----:B--2---:R-:W-:-:S05]  /*3feb0*/  @!P0 IMAD.MOV.U32 R14, RZ, RZ, R6 ;  /* 0x000000ffff0e8224 */ /* 0x004fca00078e0006 */
[----:B------:R0:W2:Y:S04]  /*3fec0*/  @!P0 LDG.E.U16 R5, [R14.64] ;  /* 0x000000040e058981 */ /* 0x0000a8000c1e1500 */
[----:B---3--:R-:W-:Y:S01]  /*3fed0*/  STL [R1+0x6050], R28 ;  /* 0x0060501c01007387 */ /* 0x008fe20000100800 */
[----:B------:R-:W3:Y:S02]  /*3fee0*/  LDL R2, [R1+0x2554] ;  /* 0x0025540001027983 */ /* 0x000ee40000100800 */
[----:B------:R-:W3:Y:S02]  /*3fef0*/  LDL R0, [R1+0x2560] ;  /* 0x0025600001007983 */ /* 0x000ee40000100800 */
[----:B----4-:R-:W-:Y:S01]  /*3ff00*/  STL [R1+0x6054], R27 ;  /* 0x0060541b01007387 */ /* 0x010fe20000100800 */
[----:B------:R1:W-:Y:S01]  /*3ff10*/  STL [R1+0x4], R9 ;  /* 0x0000040901007387 */ /* 0x0003e20000100800 */
[----:B------:R-:W4:Y:S01]  /*3ff20*/  LDL R8, [R1+0x2568] ;  /* 0x0025680001087983 */ /* 0x000f220000100800 */
[----:B------:R-:W-:Y:S01]  /*3ff30*/  PRMT R4, RZ, 0x7610, R4 ;  /* 0x00007610ff047816 */ /* 0x000fe20000000004 */
[----:B0-----:R-:W-:-:S02]  /*3ff40*/  @!P1 IMAD.MOV.U32 R14, RZ, RZ, R3 ;  /* 0x000000ffff0e9224 */ /* 0x001fc400078e0003 */
[----:B------:R-:W-:Y:S01]  /*3ff50*/  @!P1 IMAD.MOV.U32 R15, RZ, RZ, R11 ;  /* 0x000000ffff0f9224 */ /* 0x000fe200078e000b */
[----:B------:R-:W-:Y:S01]  /*3ff60*/  PRMT R26, RZ, 0x7610, R26 ;  /* 0x00007610ff1a7816 */ /* 0x000fe2000000001a */
[----:B------:R-:W4:Y:S04]  /*3ff70*/  LDL R7, [R1+0x25d4] ;  /* 0x0025d40001077983 */ /* 0x000f280000100800 */
[----:B------:R3:W4:Y:S04]  /*3ff80*/  @!P1 LDG.E.U16 R4, [R14.64] ;  /* 0x000000040e049981 */ /* 0x000728000c1e1500 */
[----:B-1----:R-:W4:Y:S04]  /*3ff90*/  LDL R9, [R1+0x255c] ;  /* 0x00255c0001097983 */ /* 0x002f280000100800 */
[----:B------:R-:W4:Y:S01]  /*3ffa0*/  LDL R6, [R1+0x25e0] ;  /* 0x0025e00001067983 */ /* 0x000f220000100800 */
[----:B------:R-:W-:-:S03]  /*3ffb0*/  PRMT R22, RZ, 0x7610, R22 ;  /* 0x00007610ff167816 */ /* 0x000fc60000000016 */
[----:B--2---:R0:W-:Y:S01]  /*3ffc0*/  STL [R1+0x6058], R5 ;  /* 0x0060580501007387 */ /* 0x0041e20000100800 */
[----:B------:R-:W-:Y:S02]  /*3ffd0*/  STL [R1+0xc], R29 ;  /* 0x00000c1d01007387 */ /* 0x000fe40000100800 */
[----:B------:R-:W2:Y:S01]  /*3ffe0*/  LDL R3, [R1+0x25e8] ;  /* 0x0025e80001037983 */ /* 0x000ea20000100800 */
[----:B0-----:R-:W2:Y:S01]  /*3fff0*/  LDL R5, [R1+0x25dc] ;  /* 0x0025dc0001057983 */ /* 0x001ea20000100800 */
[----:B---3--:R-:W-:Y:S02]  /*40000*/  @!P0 IMAD.MOV.U32 R15, RZ, RZ, R2 ;  /* 0x000000ffff0f8224 */ /* 0x008fe400078e0002 */
[----:B------:R-:W-:-:S05]  /*40010*/  @!P0 IMAD.MOV.U32 R14, RZ, RZ, R0 ;  /* 0x000000ffff0e8224 */ /* 0x000fca00078e0000 */
[----:B------:R4:W3:Y:S02]  /*40020*/  @!P0 LDG.E.U16 R26, [R14.64] ;  /* 0x000000040e1a8981 */ /* 0x0008e4000c1e1500 */
[----:B----4-:R-:W-:Y:S02]  /*40030*/  @!P1 IMAD.MOV.U32 R14, RZ, RZ, R8 ;  /* 0x000000ffff0e9224 */ /* 0x010fe400078e0008 */
[----:B------:R-:W-:-:S05]  /*40040*/  @!P1 IMAD.MOV.U32 R15, RZ, RZ, R9 ;  /* 0x000000ffff0f9224 */ /* 0x000fca00078e0009 */
[----:B------:R0:W4:Y:S04]  /*40050*/  @!P1 LDG.E.U16 R22, [R14.64] ;  /* 0x000000040e169981 */ /* 0x000128000c1e1500 */
[----:B------:R1:W-:Y:S01]  /*40060*/  STL [R1+0x605c], R4 ;  /* 0x00605c0401007387 */ /* 0x0003e20000100800 */
[----:B------:R-:W4:Y:S02]  /*40070*/  LDL R2, [R1+0x2654] ;  /* 0x0026540001027983 */ /* 0x000f240000100800 */
[----:B------:R-:W4:Y:S01]  /*40080*/  LDL R0, [R1+0x2660] ;  /* 0x0026600001007983 */ /* 0x000f220000100800 */
[----:B------:R-:W-:Y:S02]  /*40090*/  PRMT R20, RZ, 0x7610, R20 ;  /* 0x00007610ff147816 */ /* 0x000fe40000000014 */
[----:B------:R-:W-:Y:S01]  /*400a0*/  PRMT R18, RZ, 0x7610, R18 ;  /* 0x00007610ff127816 */ /* 0x000fe20000000012 */
[----:B0-----:R-:W-:-:S02]  /*400b0*/  @!P0 IMAD.MOV.U32 R14, RZ, RZ, R6 ;  /* 0x000000ffff0e8224 */ /* 0x001fc400078e0006 */
[----:B------:R-:W-:-:S05]  /*400c0*/  @!P0 IMAD.MOV.U32 R15, RZ, RZ, R7 ;  /* 0x000000ffff0f8224 */ /* 0x000fca00078e0007 */
[----:B------:R2:W4:Y:S02]  /*400d0*/  @!P0 LDG.E.U16 R20, [R14.64] ;  /* 0x000000040e148981 */ /* 0x000524000c1e1500 */
[----:B--2---:R-:W-:Y:S02]  /*400e0*/  @!P1 IMAD.MOV.U32 R14, RZ, RZ, R3 ;  /* 0x000000ffff0e9224 */ /* 0x004fe400078e0003 */
[----:B------:R-:W-:-:S05]  /*400f0*/  @!P1 IMAD.MOV.U32 R15, RZ, RZ, R5 ;  /* 0x000000ffff0f9224 */ /* 0x000fca00078e0005 */
[----:B------:R0:W2:Y:S04]  /*40100*/  @!P1 LDG.E.U16 R18, [R14.64] ;  /* 0x000000040e129981 */ /* 0x0000a8000c1e1500 */
[----:B---3--:R-:W-:Y:S04]  /*40110*/  STL [R1+0x604c], R26 ;  /* 0x00604c1a01007387 */ /* 0x008fe80000100800 */
[----:B----4-:R-:W-:Y:S01]  /*40120*/  STL [R1+0x6060], R22 ;  /* 0x0060601601007387 */ /* 0x010fe20000100800 */
[----:B------:R-:W3:Y:S02]  /*40130*/  LDL R7, [R1+0x265c] ;  /* 0x00265c0001077983 */ /* 0x000ee40000100800 */
[----:B------:R-:W4:Y:S01]  /*40140*/  LDL R6, [R1+0x2668] ;  /* 0x0026680001067983 */ /* 0x000f220000100800 */
[----:B------:R-:W-:Y:S01]  /*40150*/  PRMT R16, RZ, 0x7610, R16 ;  /* 0x00007610ff107816 */ /* 0x000fe20000000010 */
[----:B0-----:R-:W-:-:S02]  /*40160*/  @!P0 IMAD.MOV.U32 R14, RZ, RZ, R0 ;  /* 0x000000ffff0e8224 */ /* 0x001fc400078e0000 */
[----:B------:R-:W-:-:S05]  /*40170*/  @!P0 IMAD.MOV.U32 R15, RZ, RZ, R2 ;  /* 0x000000ffff0f8224 */ /* 0x000fca00078e0002 */
[----:B------:R3:W4:Y:S01]  /*40180*/  @!P0 LDG.E.U16 R16, [R14.64] ;  /* 0x000000040e108981 */ /* 0x000722000c1e1500 */
[----:B------:R-:W-:-:S03]  /*40190*/  PRMT R17, RZ, 0x7610, R17 ;  /* 0x00007610ff117816 */ /* 0x000fc60000000011 */
[----:B------:R0:W-:Y:S04]  /*401a0*/  STL [R1+0x6064], R20 ;  /* 0x0060641401007387 */ /* 0x0001e80000100800 */
[----:B--2---:R2:W-:Y:S01]  /*401b0*/  STL [R1+0x6068], R18 ;  /* 0x0060681201007387 */ /* 0x0045e20000100800 */
[----:B------:R-:W4:Y:S02]  /*401c0*/  LDL R5, [R1+0x26d4] ;  /* 0x0026d40001057983 */ /* 0x000f240000100800 */
[----:B-1----:R-:W4:Y:S01]  /*401d0*/  LDL R4, [R1+0x26e0] ;  /* 0x0026e00001047983 */ /* 0x002f220000100800 */
[----:B0-----:R-:W4:Y:S04]  /*401e0*/  LDL R20, [R1+0x26dc] ;  /* 0x0026dc0001147983 */ /* 0x001f280000100800 */
[----:B------:R-:W4:Y:S01]  /*401f0*/  LDL R3, [R1+0x26e8] ;  /* 0x0026e80001037983 */ /* 0x000f220000100800 */
[----:B------:R-:W4:Y:S02]  /*40200*/  LDL.LU R0, [R1+0x84] ;  /* 0x0000840001007983 */ /* 0x000f240000300800 */
[----:B------:R-:W4:Y:S02]  /*40210*/  LDL.LU R2, [R1+0x78] ;  /* 0x0000780001027983 */ /* 0x000f240000300800 */
[----:B------:R-:W4:Y:S01]  /*40220*/  LDL.LU R9, [R1+0x74] ;  /* 0x0000740001097983 */ /* 0x000f220000300800 */
[----:B------:R-:W4:Y:S01]  /*40230*/  LDL.LU R11, [R1+0x50] ;  /* 0x00005000010b7983 */ /* 0x000f220000300800 */
[----:B---3--:R-:W-:-:S02]  /*40240*/  @!P1 IMAD.MOV.U32 R15, RZ, RZ, R7 ;  /* 0x000000ffff0f9224 */ /* 0x008fc400078e0007 */
[----:B----4-:R-:W-:-:S05]  /*40250*/  @!P1 IMAD.MOV.U32 R14, RZ, RZ, R6 ;  /* 0x000000ffff0e9224 */ /* 0x010fca00078e0006 */
[----:B------:R0:W3:Y:S04]  /*40260*/  @!P1 LDG.E.U16 R17, [R14.64] ;  /* 0x000000040e119981 */ /* 0x0000e8000c1e1500 */
[----:B------:R1:W-:Y:S01]  /*40270*/  STL [R1+0x6084], R16 ;  /* 0x0060841001007387 */ /* 0x0003e20000100800 */
[----:B--2---:R-:W2:Y:S02]  /*40280*/  LDL R18, [R1+0x2754] ;  /* 0x0027540001127983 */ /* 0x004ea40000100800 */
[----:B------:R-:W4:Y:S02]  /*40290*/  LDL R7, [R1+0x275c] ;  /* 0x00275c0001077983 */ /* 0x000f240000100800 */
[----:B------:R-:W2:Y:S01]  /*402a0*/  LDL R6, [R1+0x2768] ;  /* 0x0027680001067983 */ /* 0x000ea20000100800 */
[----:B-1----:R-:W2:Y:S01]  /*402b0*/  LDL R16, [R1+0x2760] ;  /* 0x0027600001107983 */ /* 0x002ea20000100800 */
[----:B0-----:R-:W-:-:S02]  /*402c0*/  @!P0 IMAD.MOV.U32 R15, RZ, RZ, R5 ;  /* 0x000000ffff0f8224 */ /* 0x001fc400078e0005 */
[----:B------:R-:W-:Y:S01]  /*402d0*/  @!P0 IMAD.MOV.U32 R14, RZ, RZ, R4 ;  /* 0x000000ffff0e8224 */ /* 0x000fe200078e0004 */
[----:B---3--:R-:W-:Y:S01]  /*402e0*/  STL [R1+0x6088], R17 ;  /* 0x0060881101007387 */ /* 0x008fe20000100800 */
[----:B------:R-:W3:Y:S02]  /*402f0*/  LDL R5, [R1+0x27dc] ;  /* 0x0027dc0001057983 */ /* 0x000ee40000100800 */
[----:B------:R-:W3:Y:S01]  /*40300*/  LDL R4, [R1+0x27e4] ;  /* 0x0027e40001047983 */ /* 0x000ee20000100800 */
[----:B------:R-:W-:Y:S02]  /*40310*/  PRMT R19, RZ, 0x7610, R19 ;  /* 0x00007610ff137816 */ /* 0x000fe40000000013 */
[----:B------:R-:W-:Y:S02]  /*40320*/  PRMT R21, RZ, 0x7610, R21 ;  /* 0x00007610ff157816 */ /* 0x000fe40000000015 */
[----:B------:R-:W-:Y:S02]  /*40330*/  PRMT R23, RZ, 0x7610, R23 ;  /* 0x00007610ff177816 */ /* 0x000fe40000000017 */
[----:B------:R-:W-:-:S02]  /*40340*/  PRMT R24, RZ, 0x7610, R24 ;  /* 0x00007610ff187816 */ /* 0x000fc40000000018 */
[----:B------:R-:W-:Y:S01]  /*40350*/  PRMT R25, RZ, 0x7610, R25 ;  /* 0x00007610ff197816 */ /* 0x000fe20000000019 */
[----:B------:R-:W3:Y:S04]  /*40360*/  LDL.LU R8, [R1+0x4c] ;  /* 0x00004c0001087983 */ /* 0x000ee80000300800 */
[----:B------:R0:W3:Y:S02]  /*40370*/  @!P0 LDG.E.U16 R19, [R14.64] ;  /* 0x000000040e138981 */ /* 0x0000e4000c1e1500 */
[----:B0-----:R-:W-:Y:S02]  /*40380*/  @!P1 IMAD.MOV.U32 R14, RZ, RZ, R3 ;  /* 0x000000ffff0e9224 */ /* 0x001fe400078e0003 */
[----:B------:R-:W-:-:S05]  /*40390*/  @!P1 IMAD.MOV.U32 R15, RZ, RZ, R20 ;  /* 0x000000ffff0f9224 */ /* 0x000fca00078e0014 */
[----:B------:R2:W3:Y:S02]  /*403a0*/  @!P1 LDG.E.U16 R21, [R14.64] ;  /* 0x000000040e159981 */ /* 0x0004e4000c1e1500 */
[----:B--2---:R-:W-:Y:S02]  /*403b0*/  @!P0 IMAD.MOV.U32 R14, RZ, RZ, R16 ;  /* 0x000000ffff0e8224 */ /* 0x004fe400078e0010 */
[----:B------:R-:W-:-:S05]  /*403c0*/  @!P0 IMAD.MOV.U32 R15, RZ, RZ, R18 ;  /* 0x000000ffff0f8224 */ /* 0x000fca00078e0012 */
[----:B------:R0:W2:Y:S02]  /*403d0*/  @!P0 LDG.E.U16 R23, [R14.64] ;  /* 0x000000040e178981 */ /* 0x0000a4000c1e1500 */
[----:B0-----:R-:W-:Y:S02]  /*403e0*/  @!P1 IMAD.MOV.U32 R14, RZ, RZ, R6 ;  /* 0x000000ffff0e9224 */ /* 0x001fe400078e0006 */
[----:B----4-:R-:W-:-:S05]  /*403f0*/  @!P1 IMAD.MOV.U32 R15, RZ, RZ, R7 ;  /* 0x000000ffff0f9224 */ /* 0x010fca00078e0007 */
[----:B------:R3:W4:Y:S02]  /*40400*/  @!P1 LDG.E.U16 R24, [R14.64] ;  /* 0x000000040e189981 */ /* 0x000724000c1e1500 */
[----:B---3--:R-:W-:Y:S02]  /*40410*/  @!P1 IMAD.MOV.U32 R15, RZ, RZ, R5 ;  /* 0x000000ffff0f9224 */ /* 0x008fe400078e0005 */
[----:B------:R-:W-:-:S05]  /*40420*/  @!P1 IMAD.MOV.U32 R14, RZ, RZ, R4 ;  /* 0x000000ffff0e9224 */ /* 0x000fca00078e0004 */
[----:B------:R-:W3:Y:S04]  /*40430*/  @!P1 LDG.E.U16 R25, [R14.64] ;  /* 0x000000040e199981 */ /* 0x000ee8000c1e1500 */
[----:B------:R-:W0:Y:S04]  /*40440*/  S2R R3, SR_TID.X ;  /* 0x0000000000037919 */ /* 0x000e280000002100 */
[----:B------:R-:W-:Y:S01]  /*40450*/  STL [R1+0x608c], R19 ;  /* 0x00608c1301007387 */ /* 0x000fe20000100800 */
[----:B0-----:R-:W-:-:S05]  /*40460*/  LOP3.LUT R3, R3, 0x3f, RZ, 0xc0, !PT ;  /* 0x0000003f03037812 */ /* 0x001fca00078ec0ff */
[----:B------:R-:W-:Y:S01]  /*40470*/  IMAD.SHL.U32 R29, R3, 0x2, RZ ;  /* 0x00000002031d7824 */ /* 0x000fe200078e00ff */
[----:B------:R-:W-:Y:S04]  /*40480*/  STL [R1+0x6090], R21 ;  /* 0x0060901501007387 */ /* 0x000fe80000100800 */
[----:B------:R-:W-:Y:S01]  /*40490*/  LOP3.LUT R29, R29, 0x20, RZ, 0x3c, !PT ;  /* 0x000000201d1d7812 */ /* 0x000fe200078e3cff */
[----:B--2---:R-:W-:Y:S04]  /*404a0*/  STL [R1+0x609c], R23 ;  /* 0x00609c1701007387 */ /* 0x004fe80000100800 */
[----:B------:R0:W-:Y:S01]  /*404b0*/  STS.U16 [R29+0x16280], R0 ;  /* 0x016280001d007388 */ /* 0x0001e20000000400 */
[----:B------:R1:W-:Y:S02]  /*404c0*/  STS.U16 [R29+0x16a00], R2 ;  /* 0x016a00021d007388 */ /* 0x0003e40000000400 */
[----:B------:R-:W-:Y:S02]  /*404d0*/  STS.U16 [R29+0x16a80], R9 ;  /* 0x016a80091d007388 */ /* 0x000fe40000000400 */
[----:B------:R2:W-:Y:S01]  /*404e0*/  STS.U16 [R29+0x17200], R11 ;  /* 0x0172000b1d007388 */ /* 0x0005e20000000400 */
[----:B----4-:R-:W-:Y:S01]  /*404f0*/  STL [R1+0x60a0], R24 ;  /* 0x0060a01801007387 */ /* 0x010fe20000100800 */
[----:B0-----:R-:W-:-:S03]  /*40500*/  IMAD.SHL.U32 R0, R3, 0x2, RZ ;  /* 0x0000000203007824 */ /* 0x001fc600078e00ff */
[----:B------:R-:W-:Y:S01]  /*40510*/  STS.U16 [R29+0x17280], R8 ;  /* 0x017280081d007388 */ /* 0x000fe20000000400 */
[----:B------:R-:W-:Y:S02]  /*40520*/  STS.U16 [R29+0x17a00], R13 ;  /* 0x017a000d1d007388 */ /* 0x000fe40000000400 */
[----:B------:R-:W-:Y:S01]  /*40530*/  STS.U16 [R29+0x17a80], R12 ;  /* 0x017a800c1d007388 */ /* 0x000fe20000000400 */
[----:B---3--:R0:W-:Y:S01]  /*40540*/  STL [R1+0x60a4], R25 ;  /* 0x0060a41901007387 */ /* 0x0081e20000100800 */
[----:B-1----:R-:W3:Y:S02]  /*40550*/  LDL.LU R2, [R1+0x234] ;  /* 0x0002340001027983 */ /* 0x002ee40000300800 */
[----:B--2---:R-:W2:Y:S02]  /*40560*/  LDL.LU R11, [R1+0x230] ;  /* 0x00023000010b7983 */ /* 0x004ea40000300800 */
[----:B------:R-:W4:Y:S01]  /*40570*/  LDL.LU R3, [R1+0x20c] ;  /* 0x00020c0001037983 */ /* 0x000f220000300800 */
        /* <DEDUP_REMOVED lines=21> */
[----:B------:R-:W4:Y:S01]  /*406d0*/  LDL.LU R12, [R1+0x208] ;  /* 0x00020800010c7983 */ /* 0x000f220000300800 */
[----:B------:R-:W-:Y:S01]  /*406e0*/  LOP3.LUT R0, R0, 0x30, RZ, 0x3c, !PT ;  /* 0x0000003000007812 */ /* 0x000fe200078e3cff */
[----:B------:R-:W4:Y:S01]  /*406f0*/  LDL.LU R7, [R1+0x60] ;  /* 0x0000600001077983 */ /* 0x000f220000300800 */
[----:B------:R-:W4:Y:S04]  /*40700*/  LDL.LU R29, [R1+0x5c] ;  /* 0x00005c00011d7983 */ /* 0x000f280000300800 */
[----:B---3--:R0:W-:Y:S01]  /*40710*/  STS.U16 [R0+0x10300], R2 ;  /* 0x0103000200007388 */ /* 0x0081e20000000400 */
[----:B--2---:R1:W-:Y:S02]  /*40720*/  STS.U16 [R0+0x10380], R11 ;  /* 0x0103800b00007388 */ /* 0x0043e40000000400 */
[----:B----4-:R2:W-:Y:S01]  /*40730*/  STS.U16 [R0+0x10b00], R3 ;  /* 0x010b000300007388 */ /* 0x0105e20000000400 */
[----:B0-----:R-:W3:Y:S01]  /*40740*/  LDL.LU R2, [R1+0x2c] ;  /* 0x00002c0001027983 */ /* 0x001ee20000300800 */
[----:B-1----:R-:W4:Y:S03]  /*40750*/  LDL.LU R11, [R1+0x60b0] ;  /* 0x0060b000010b7983 */ /* 0x002f260000300800 */
[----:B--2---:R-:W2:Y:S04]  /*40760*/  LDL.LU R3, [R1+0x60ac] ;  /* 0x0060ac0001037983 */ /* 0x004ea80000300800 */
[----:B------:R-:W-:Y:S01]  /*40770*/  STS.U16 [R0+0x10b80], R12 ;  /* 0x010b800c00007388 */ /* 0x000fe20000000400 */
[----:B------:R-:W-:Y:S02]  /*40780*/  STS.U16 [R0+0x11300], R13 ;  /* 0x0113000d00007388 */ /* 0x000fe40000000400 */
[----:B------:R-:W-:Y:S02]  /*40790*/  STS.U16 [R0+0x11380], R25 ;  /* 0x0113801900007388 */ /* 0x000fe40000000400 */
[----:B------:R-:W-:Y:S01]  /*407a0*/  STS.U16 [R0+0x11b00], R14 ;  /* 0x011b000e00007388 */ /* 0x000fe20000000400 */
[----:B------:R-:W-:Y:S01]  /*407b0*/  STS.U16 [R0+0x11b80], R15 ;  /* 0x011b800f00007388 */ /* 0x000fe20000000400 */
[----:B------:R0:W-:Y:S03]  /*407c0*/  STS.U16 [R0+0x12300], R9 ;  /* 0x0123000900007388 */ /* 0x0001e60000000400 */
[----:B0-----:R-:W4:Y:S01]  /*407d0*/  LDL.LU R9, [R1+0x28] ;  /* 0x0000280001097983 */ /* 0x001f220000300800 */
[----:B------:R-:W4:Y:S02]  /*407e0*/  LDL.LU R25, [R1+0x22c] ;  /* 0x00022c0001197983 */ /* 0x000f240000300800 */
        /* <DEDUP_REMOVED lines=14> */
[----:B0-----:R-:W0:Y:S04]  /*408d0*/  S2R R8, SR_TID.X ;  /* 0x0000000000087919 */ /* 0x001e280000002100 */
[----:B------:R-:W-:Y:S01]  /*408e0*/  STS.U16 [R0+0x15b80], R28 ;  /* 0x015b801c00007388 */ /* 0x000fe20000000400 */
[----:B------:R-:W-:Y:S03]  /*408f0*/  STS.U16 [R0+0x16300], R6 ;  /* 0x0163000600007388 */ /* 0x000fe60000000400 */
[----:B--2---:R0:W-:Y:S01]  /*40900*/  STS.U16 [R0+0x16380], R3 ;  /* 0x0163800300007388 */ /* 0x0041e20000000400 */
[----:B------:R-:W-:Y:S02]  /*40910*/  STS.U16 [R0+0x16b00], R7 ;  /* 0x016b000700007388 */ /* 0x000fe40000000400 */
[----:B------:R-:W-:Y:S02]  /*40920*/  STS.U16 [R0+0x16b80], R29 ;  /* 0x016b801d00007388 */ /* 0x000fe40000000400 */
[----:B---3--:R1:W-:Y:S01]  /*40930*/  STS.U16 [R0+0x17300], R2 ;  /* 0x0173000200007388 */ /* 0x0083e20000000400 */
[C---:B0-----:R-:W-:Y:S01]  /*40940*/  LOP3.LUT R3, R8.reuse, 0x3f, RZ, 0xc0, !PT ;  /* 0x0000003f08037812 */ /* 0x041fe200078ec0ff */
[----:B------:R-:W-:Y:S01]  /*40950*/  LOP3.LUT R8, R8, 0x3f, RZ, 0xc0, !PT ;  /* 0x0000003f08087812 */ /* 0x000fe200078ec0ff */
[----:B----4-:R0:W-:Y:S01]  /*40960*/  STL [R1+0x60a8], R25 ;  /* 0x0060a81901007387 */ /* 0x0101e20000100800 */
[----:B------:R-:W2:Y:S02]  /*40970*/  LDL.LU R24, [R1+0x228] ;  /* 0x0002280001187983 */ /* 0x000ea40000300800 */
[----:B-1----:R-:W3:Y:S02]  /*40980*/  LDL.LU R0, [R1+0x204] ;  /* 0x0002040001007983 */ /* 0x002ee40000300800 */
[----:B------:R-:W4:Y:S01]  /*40990*/  LDL.LU R2, [R1+0x200] ;  /* 0x0002000001027983 */ /* 0x000f220000300800 */
[----:B------:R-:W2:Y:S01]  /*409a0*/  LDL.LU R23, [R1+0x1dc] ;  /* 0x0001dc0001177983 */ /* 0x000ea20000300800 */
[----:B0-----:R-:W-:-:S03]  /*409b0*/  IMAD.SHL.U32 R25, R8, 0x2, RZ ;  /* 0x0000000208197824 */ /* 0x001fc600078e00ff */
        /* <DEDUP_REMOVED lines=9> */
[----:B------:R-:W-:Y:S01]  /*40a50*/  LOP3.LUT R25, R25, 0x30, RZ, 0x3c, !PT ;  /* 0x0000003019197812 */ /* 0x000fe200078e3cff */
[----:B------:R-:W2:Y:S02]  /*40a60*/  LDL.LU R20, [R1+0xec] ;  /* 0x0000ec0001147983 */ /* 0x000ea40000300800 */
[----:B------:R-:W2:Y:S01]  /*40a70*/  LDL.LU R22, [R1+0xe8] ;  /* 0x0000e80001167983 */ /* 0x000ea20000300800 */
[----:B------:R-:W2:Y:S01]  /*40a80*/  LDL.LU R26, [R1+0xc4] ;  /* 0x0000c400011a7983 */ /* 0x000ea20000300800 */
[----:B------:R-:W2:Y:S02]  /*40a90*/  LDL.LU R4, [R1+0xc0] ;  /* 0x0000c00001047983 */ /* 0x000ea40000300800 */
[----:B------:R-:W2:Y:S01]  /*40aa0*/  LDL.LU R5, [R1+0x9c] ;  /* 0x00009c0001057983 */ /* 0x000ea20000300800 */
[----:B------:R0:W-:Y:S01]  /*40ab0*/  STS.U16 [R25+0x17380], R9 ;  /* 0x0173800919007388 */ /* 0x0001e20000000400 */
[----:B------:R-:W2:Y:S02]  /*40ac0*/  LDL.LU R27, [R1+0x98] ;  /* 0x00009800011b7983 */ /* 0x000ea40000300800 */
[----:B------:R1:W-:Y:S02]  /*40ad0*/  STS.U16 [R25+0x17b00], R11 ;  /* 0x017b000b19007388 */ /* 0x0003e40000000400 */
[----:B------:R1:W-:Y:S01]  /*40ae0*/  STS.U16 [R25+0x17b80], R10 ;  /* 0x017b800a19007388 */ /* 0x0003e20000000400 */
[----:B0-----:R-:W2:Y:S01]  /*40af0*/  LDL.LU R9, [R1+0x70] ;  /* 0x0000700001097983 */ /* 0x001ea20000300800 */
[----:B------:R-:W2:Y:S02]  /*40b00*/  LDL.LU R28, [R1+0x6c] ;  /* 0x00006c00011c7983 */ /* 0x000ea40000300800 */
[----:B------:R-:W2:Y:S02]  /*40b10*/  LDL.LU R6, [R1+0x68] ;  /* 0x0000680001067983 */ /* 0x000ea40000300800 */
[----:B------:R-:W2:Y:S01]  /*40b20*/  LDL.LU R7, [R1+0x64] ;  /* 0x0000640001077983 */ /* 0x000ea20000300800 */
[----:B------:R-:W2:Y:S01]  /*40b30*/  LDL.LU R29, [R1+0x58] ;  /* 0x00005800011d7983 */ /* 0x000ea20000300800 */
[----:B-1----:R-:W2:Y:S02]  /*40b40*/  LDL.LU R11, [R1+0x1b0] ;  /* 0x0001b000010b7983 */ /* 0x002ea40000300800 */
[----:B------:R-:W2:Y:S02]  /*40b50*/  LDL.LU R25, [R1+0x60a8] ;  /* 0x0060a80001197983 */ /* 0x000ea40000300800 */
[----:B------:R-:W3:Y:S02]  /*40b60*/  LDL.LU R10, [R1+0x1b4] ;  /* 0x0001b400010a7983 */ /* 0x000ee40000300800 */
[----:B------:R-:W-:-:S05]  /*40b70*/  IMAD.SHL.U32 R21, R3, 0x2, RZ ;  /* 0x0000000203157824 */ /* 0x000fca00078e00ff */
[----:B------:R-:W-:-:S05]  /*40b80*/  LOP3.LUT R21, R21, 0x40, RZ, 0x3c, !PT ;  /* 0x0000004015157812 */ /* 0x000fca00078e3cff */
[----:B--2---:R0:W-:Y:S01]  /*40b90*/  STS.U16 [R21+0x10400], R25 ;  /* 0x0104001915007388 */ /* 0x0041e20000000400 */
[----:B------:R1:W-:Y:S02]  /*40ba0*/  STS.U16 [R21+0x10480], R24 ;  /* 0x0104801815007388 */ /* 0x0003e40000000400 */
[----:B---3--:R2:W-:Y:S02]  /*40bb0*/  STS.U16 [R21+0x10c00], R0 ;  /* 0x010c000015007388 */ /* 0x0085e40000000400 */
[----:B----4-:R3:W-:Y:S01]  /*40bc0*/  STS.U16 [R21+0x10c80], R2 ;  /* 0x010c800215007388 */ /* 0x0107e20000000400 */
[----:B------:R3:W-:Y:S01]  /*40bd0*/  STS.U16 [R21+0x11400], R23 ;  /* 0x0114001715007388 */ /* 0x0007e20000000400 */
[----:B------:R3:W-:Y:S02]  /*40be0*/  STS.U16 [R21+0x11480], R8 ;  /* 0x0114800815007388 */ /* 0x0007e40000000400 */
[----:B------:R-:W-:Y:S02]  /*40bf0*/  STS.U16 [R21+0x11c00], R10 ;  /* 0x011c000a15007388 */ /* 0x000fe40000000400 */
[----:B------:R-:W-:Y:S01]  /*40c00*/  STS.U16 [R21+0x11c80], R11 ;  /* 0x011c800b15007388 */ /* 0x000fe20000000400 */
[----:B------:R-:W-:Y:S04]  /*40c10*/  STS.U16 [R21+0x12400], R12 ;  /* 0x0124000c15007388 */ /* 0x000fe80000000400 */
[----:B0-----:R-:W4:Y:S01]  /*40c20*/  LDL.LU R25, [R1+0x60a4] ;  /* 0x0060a40001197983 */ /* 0x001f220000300800 */
[----:B-1----:R-:W4:Y:S02]  /*40c30*/  LDL.LU R24, [R1+0x60a0] ;  /* 0x0060a00001187983 */ /* 0x002f240000300800 */
[----:B------:R-:W-:Y:S02]  /*40c40*/  STS.U16 [R21+0x12480], R13 ;  /* 0x0124800d15007388 */ /* 0x000fe40000000400 */
[----:B--2---:R-:W2:Y:S01]  /*40c50*/  LDL.LU R0, [R1+0x54] ;  /* 0x0000540001007983 */ /* 0x004ea20000300800 */
[----:B------:R-:W-:Y:S04]  /*40c60*/  STS.U16 [R21+0x12c00], R14 ;  /* 0x012c000e15007388 */ /* 0x000fe80000000400 */
[----:B---3--:R-:W3:Y:S01]  /*40c70*/  LDL.LU R2, [R1+0x24] ;  /* 0x0000240001027983 */ /* 0x008ee20000300800 */
        /* <DEDUP_REMOVED lines=9> */
[----:B------:R-:W-:Y:S01]  /*40d10*/  STS.U16 [R21+0x15400], R5 ;  /* 0x0154000515007388 */ /* 0x000fe20000000400 */
[----:B------:R-:W4:Y:S01]  /*40d20*/  LDL.LU R23, [R1+0x609c] ;  /* 0x00609c0001177983 */ /* 0x000f220000300800 */
[----:B------:R-:W-:Y:S02]  /*40d30*/  STS.U16 [R21+0x15480], R27 ;  /* 0x0154801b15007388 */ /* 0x000fe40000000400 */
[----:B------:R-:W4:Y:S02]  /*40d40*/  LDL.LU R8, [R1+0x6098] ;  /* 0x0060980001087983 */ /* 0x000f240000300800 */
[----:B------:R0:W-:Y:S02]  /*40d50*/  STS.U16 [R21+0x15c00], R9 ;  /* 0x015c000915007388 */ /* 0x0001e40000000400 */
[----:B0-----:R-:W4:Y:S01]  /*40d60*/  LDL.LU R9, [R1+0x20] ;  /* 0x0000200001097983 */ /* 0x001f220000300800 */
[----:B------:R-:W4:Y:S02]  /*40d70*/  LDL.LU R19, [R1+0x224] ;  /* 0x0002240001137983 */ /* 0x000f240000300800 */
[----:B------:R-:W4:Y:S02]  /*40d80*/  LDL.LU R17, [R1+0x220] ;  /* 0x0002200001117983 */ /* 0x000f240000300800 */
[----:B------:R-:W4:Y:S01]  /*40d90*/  LDL.LU R12, [R1+0x1fc] ;  /* 0x0001fc00010c7983 */ /* 0x000f220000300800 */
[----:B------:R-:W4:Y:S04]  /*40da0*/  LDL.LU R13, [R1+0x1f8] ;  /* 0x0001f800010d7983 */ /* 0x000f280000300800 */
[----:B------:R-:W-:Y:S01]  /*40db0*/  STS.U16 [R21+0x15c80], R28 ;  /* 0x015c801c15007388 */ /* 0x000fe20000000400 */
[----:B------:R-:W4:Y:S02]  /*40dc0*/  LDL.LU R26, [R1+0x1d4] ;  /* 0x0001d400011a7983 */ /* 0x000f240000300800 */
[----:B------:R0:W-:Y:S02]  /*40dd0*/  STS.U16 [R21+0x16400], R6 ;  /* 0x0164000615007388 */ /* 0x0001e40000000400 */
[----:B------:R-:W4:Y:S01]  /*40de0*/  LDL.LU R16, [R1+0x1d0] ;  /* 0x0001d00001107983 */ /* 0x000f220000300800 */
[----:B------:R1:W-:Y:S01]  /*40df0*/  STS.U16 [R21+0x16480], R7 ;  /* 0x0164800715007388 */ /* 0x0003e20000000400 */
[----:B------:R1:W-:Y:S03]  /*40e00*/  STS.U16 [R21+0x16c00], R29 ;  /* 0x016c001d15007388 */ /* 0x0003e60000000400 */
[----:B0-----:R-:W4:Y:S01]  /*40e10*/  LDL.LU R6, [R1+0x1ac] ;  /* 0x0001ac0001067983 */ /* 0x001f220000300800 */
[----:B-1----:R-:W4:Y:S02]  /*40e20*/  LDL.LU R7, [R1+0x1a8] ;  /* 0x0001a80001077983 */ /* 0x002f240000300800 */
[----:B------:R-:W4:Y:S01]  /*40e30*/  LDL.LU R29, [R1+0x184] ;  /* 0x00018400011d7983 */ /* 0x000f220000300800 */
[----:B--2---:R0:W-:Y:S01]  /*40e40*/  STS.U16 [R21+0x16c80], R0 ;  /* 0x016c800015007388 */ /* 0x0041e20000000400 */
[----:B---3--:R1:W-:Y:S03]  /*40e50*/  STS.U16 [R21+0x17400], R2 ;  /* 0x0174000215007388 */ /* 0x0083e60000000400 */
[----:B0-----:R-:W2:Y:S01]  /*40e60*/  LDL.LU R0, [R1+0x180] ;  /* 0x0001800001007983 */ /* 0x001ea20000300800 */
[----:B-1----:R-:W3:Y:S02]  /*40e70*/  LDL.LU R2, [R1+0x15c] ;  /* 0x00015c0001027983 */ /* 0x002ee40000300800 */
        /* <DEDUP_REMOVED lines=10> */
[----:B------:R-:W2:Y:S04]  /*40f20*/  LDL.LU R28, [R1+0x40] ;  /* 0x00004000011c7983 */ /* 0x000ea80000300800 */
[----:B----4-:R0:W-:Y:S04]  /*40f30*/  STS.U16 [R21+0x17480], R9 ;  /* 0x0174800915007388 */ /* 0x0101e80000000400 */
[----:B0-----:R-:W4:Y:S01]  /*40f40*/  LDL.LU R9, [R1+0x6094] ;  /* 0x0060940001097983 */ /* 0x001f220000300800 */
[----:B------:R-:W-:-:S05]  /*40f50*/  IMAD.SHL.U32 R3, R3, 0x2, RZ ;  /* 0x0000000203037824 */ /* 0x000fca00078e00ff */
[----:B------:R-:W-:Y:S01]  /*40f60*/  LOP3.LUT R3, R3, 0x50, RZ, 0x3c, !PT ;  /* 0x0000005003037812 */ /* 0x000fe200078e3cff */
[----:B----4-:R0:W-:Y:S01]  /*40f70*/  STS.U16 [R21+0x17c00], R9 ;  /* 0x017c000915007388 */ /* 0x0101e20000000400 */
[----:B------:R1:W-:Y:S03]  /*40f80*/  STS.U16 [R21+0x17c80], R8 ;  /* 0x017c800815007388 */ /* 0x0003e60000000400 */
[----:B0-----:R-:W4:Y:S01]  /*40f90*/  LDL.LU R9, [R1+0x134] ;  /* 0x0001340001097983 */ /* 0x001f220000300800 */
[----:B-1----:R-:W4:Y:S02]  /*40fa0*/  LDL.LU R21, [R1+0x6090] ;  /* 0x0060900001157983 */ /* 0x002f240000300800 */
[----:B------:R-:W4:Y:S02]  /*40fb0*/  LDL.LU R8, [R1+0x158] ;  /* 0x0001580001087983 */ /* 0x000f240000300800 */
[----:B------:R0:W-:Y:S01]  /*40fc0*/  STS.U16 [R3+0x10500], R19 ;  /* 0x0105001303007388 */ /* 0x0001e20000000400 */
[----:B------:R1:W-:Y:S01]  /*40fd0*/  STS.U16 [R3+0x10580], R17 ;  /* 0x0105801103007388 */ /* 0x0003e20000000400 */
[----:B------:R2:W-:Y:S02]  /*40fe0*/  STS.U16 [R3+0x10d00], R12 ;  /* 0x010d000c03007388 */ /* 0x0005e40000000400 */
[----:B------:R3:W-:Y:S02]  /*40ff0*/  STS.U16 [R3+0x10d80], R13 ;  /* 0x010d800d03007388 */ /* 0x0007e40000000400 */
[----:B------:R3:W-:Y:S01]  /*41000*/  STS.U16 [R3+0x11500], R26 ;  /* 0x0115001a03007388 */ /* 0x0007e20000000400 */
[----:B------:R3:W-:Y:S04]  /*41010*/  STS.U16 [R3+0x11580], R16 ;  /* 0x0115801003007388 */ /* 0x0007e80000000400 */
[----:B0-----:R-:W4:Y:S01]  /*41020*/  LDL.LU R19, [R1+0x608c] ;  /* 0x00608c0001137983 */ /* 0x001f220000300800 */
[----:B-1----:R-:W4:Y:S02]  /*41030*/  LDL.LU R17, [R1+0x6088] ;  /* 0x0060880001117983 */ /* 0x002f240000300800 */
[----:B--2---:R-:W2:Y:S02]  /*41040*/  LDL.LU R12, [R1+0x3c] ;  /* 0x00003c00010c7983 */ /* 0x004ea40000300800 */
[----:B---3--:R-:W2:Y:S01]  /*41050*/  LDL.LU R13, [R1+0x38] ;  /* 0x00003800010d7983 */ /* 0x008ea20000300800 */
[----:B------:R-:W2:Y:S01]  /*41060*/  LDL.LU R26, [R1+0x34] ;  /* 0x00003400011a7983 */ /* 0x000ea20000300800 */
[----:B------:R-:W2:Y:S03]  /*41070*/  LDL.LU R16, [R1+0x6084] ;  /* 0x0060840001107983 */ /* 0x000ea60000300800 */
[----:B------:R0:W-:Y:S01]  /*41080*/  STS.U16 [R3+0x11d00], R6 ;  /* 0x011d000603007388 */ /* 0x0001e20000000400 */
[----:B------:R1:W-:Y:S02]  /*41090*/  STS.U16 [R3+0x11d80], R7 ;  /* 0x011d800703007388 */ /* 0x0003e40000000400 */
[----:B------:R1:W-:Y:S02]  /*410a0*/  STS.U16 [R3+0x12500], R29 ;  /* 0x0125001d03007388 */ /* 0x0003e40000000400 */
[----:B------:R1:W-:Y:S01]  /*410b0*/  STS.U16 [R3+0x12580], R0 ;  /* 0x0125800003007388 */ /* 0x0003e20000000400 */
[----:B------:R1:W-:Y:S04]  /*410c0*/  STS.U16 [R3+0x12d00], R2 ;  /* 0x012d000203007388 */ /* 0x0003e80000000400 */
[----:B0-----:R-:W2:Y:S01]  /*410d0*/  LDL.LU R6, [R1+0x6080] ;  /* 0x0060800001067983 */ /* 0x001ea20000300800 */
[----:B-1----:R-:W2:Y:S03]  /*410e0*/  LDL.LU R7, [R1+0x607c] ;  /* 0x00607c0001077983 */ /* 0x002ea60000300800 */
[----:B------:R-:W2:Y:S01]  /*410f0*/  LDL.LU R29, [R1+0x6078] ;  /* 0x00607800011d7983 */ /* 0x000ea20000300800 */
[----:B------:R-:W2:Y:S03]  /*41100*/  LDL.LU R0, [R1+0x6074] ;  /* 0x0060740001007983 */ /* 0x000ea60000300800 */
[----:B------:R-:W2:Y:S04]  /*41110*/  LDL.LU R2, [R1+0x6070] ;  /* 0x0060700001027983 */ /* 0x000ea80000300800 */
[----:B----4-:R-:W-:Y:S01]  /*41120*/  STS.U16 [R3+0x12d80], R8 ;  /* 0x012d800803007388 */ /* 0x010fe20000000400 */
[----:B------:R-:W-:Y:S02]  /*41130*/  STS.U16 [R3+0x13500], R9 ;  /* 0x0135000903007388 */ /* 0x000fe40000000400 */
[----:B------:R-:W-:Y:S02]  /*41140*/  STS.U16 [R3+0x13580], R10 ;  /* 0x0135800a03007388 */ /* 0x000fe40000000400 */
[----:B------:R-:W-:Y:S01]  /*41150*/  STS.U16 [R3+0x13d00], R11 ;  /* 0x013d000b03007388 */ /* 0x000fe20000000400 */
[----:B------:R0:W-:Y:S01]  /*41160*/  STS.U16 [R3+0x13d80], R14 ;  /* 0x013d800e03007388 */ /* 0x0001e20000000400 */
[----:B------:R-:W-:Y:S02]  /*41170*/  STS.U16 [R3+0x14500], R15 ;  /* 0x0145000f03007388 */ /* 0x000fe40000000400 */
[----:B------:R1:W-:Y:S02]  /*41180*/  STS.U16 [R3+0x14580], R18 ;  /* 0x0145801203007388 */ /* 0x0003e40000000400 */
[----:B------:R4:W-:Y:S01]  /*41190*/  STS.U16 [R3+0x14d00], R20 ;  /* 0x014d001403007388 */ /* 0x0009e20000000400 */
[----:B------:R2:W-:Y:S01]  /*411a0*/  STS.U16 [R3+0x14d80], R22 ;  /* 0x014d801603007388 */ /* 0x0005e20000000400 */
[----:B------:R2:W-:Y:S02]  /*411b0*/  STS.U16 [R3+0x15500], R4 ;  /* 0x0155000403007388 */ /* 0x0005e40000000400 */
[----:B------:R2:W-:Y:S01]  /*411c0*/  STS.U16 [R3+0x15580], R5 ;  /* 0x0155800503007388 */ /* 0x0005e20000000400 */
[----:B0-----:R-:W3:Y:S01]  /*411d0*/  LDL.LU R14, [R1+0x21c] ;  /* 0x00021c00010e7983 */ /* 0x001ee20000300800 */
[----:B-1----:R-:W3:Y:S02]  /*411e0*/  LDL.LU R18, [R1+0x1f0] ;  /* 0x0001f00001127983 */ /* 0x002ee40000300800 */
[----:B----4-:R-:W4:Y:S01]  /*411f0*/  LDL.LU R20, [R1+0x1cc] ;  /* 0x0001cc0001147983 */ /* 0x010f220000300800 */
[----:B--2---:R-:W2:Y:S01]  /*41200*/  LDL.LU R22, [R1+0x1c8] ;  /* 0x0001c80001167983 */ /* 0x004ea20000300800 */
[----:B------:R-:W2:Y:S02]  /*41210*/  LDL.LU R4, [R1+0x1a4] ;  /* 0x0001a40001047983 */ /* 0x000ea40000300800 */
[----:B------:R0:W-:Y:S02]  /*41220*/  STS.U16 [R3+0x15d00], R27 ;  /* 0x015d001b03007388 */ /* 0x0001e40000000400 */
[----:B------:R-:W2:Y:S01]  /*41230*/  LDL.LU R5, [R1+0x1a0] ;  /* 0x0001a00001057983 */ /* 0x000ea20000300800 */
[----:B------:R1:W-:Y:S01]  /*41240*/  STS.U16 [R3+0x15d80], R28 ;  /* 0x015d801c03007388 */ /* 0x0003e20000000400 */
[----:B------:R1:W-:Y:S02]  /*41250*/  STS.U16 [R3+0x16500], R12 ;  /* 0x0165000c03007388 */ /* 0x0003e40000000400 */
[----:B------:R1:W-:Y:S02]  /*41260*/  STS.U16 [R3+0x16580], R13 ;  /* 0x0165800d03007388 */ /* 0x0003e40000000400 */
[----:B------:R-:W-:Y:S01]  /*41270*/  STS.U16 [R3+0x16d00], R26 ;  /* 0x016d001a03007388 */ /* 0x000fe20000000400 */
[----:B0-----:R-:W2:Y:S01]  /*41280*/  LDL.LU R27, [R1+0x17c] ;  /* 0x00017c00011b7983 */ /* 0x001ea20000300800 */
[----:B-1----:R-:W2:Y:S02]  /*41290*/  LDL.LU R28, [R1+0x178] ;  /* 0x00017800011c7983 */ /* 0x002ea40000300800 */
[----:B------:R-:W2:Y:S01]  /*412a0*/  LDL.LU R8, [R1+0x150] ;  /* 0x0001500001087983 */ /* 0x000ea20000300800 */
[----:B------:R-:W2:Y:S04]  /*412b0*/  LDL.LU R9, [R1+0x12c] ;  /* 0x00012c0001097983 */ /* 0x000ea80000300800 */
[----:B------:R-:W2:Y:S01]  /*412c0*/  LDL.LU R10, [R1+0x128] ;  /* 0x00012800010a7983 */ /* 0x000ea20000300800 */
[----:B------:R-:W2:Y:S03]  /*412d0*/  LDL.LU R11, [R1+0x104] ;  /* 0x00010400010b7983 */ /* 0x000ea60000300800 */
[----:B------:R-:W-:Y:S01]  /*412e0*/  STS.U16 [R3+0x16d80], R2 ;  /* 0x016d800203007388 */ /* 0x000fe20000000400 */
[----:B------:R-:W2:Y:S02]  /*412f0*/  LDL.LU R12, [R1+0x100] ;  /* 0x00010000010c7983 */ /* 0x000ea40000300800 */
[----:B------:R0:W-:Y:S02]  /*41300*/  STS.U16 [R3+0x17500], R0 ;  /* 0x0175000003007388 */ /* 0x0001e40000000400 */
[----:B------:R-:W2:Y:S01]  /*41310*/  LDL.LU R13, [R1+0xdc] ;  /* 0x0000dc00010d7983 */ /* 0x000ea20000300800 */
[----:B------:R1:W-:Y:S01]  /*41320*/  STS.U16 [R3+0x17580], R29 ;  /* 0x0175801d03007388 */ /* 0x0003e20000000400 */
[----:B------:R1:W-:Y:S02]  /*41330*/  STS.U16 [R3+0x17d00], R7 ;  /* 0x017d000703007388 */ /* 0x0003e40000000400 */
[----:B------:R1:W-:Y:S01]  /*41340*/  STS.U16 [R3+0x17d80], R6 ;  /* 0x017d800603007388 */ /* 0x0003e20000000400 */
[----:B0-----:R-:W2:Y:S01]  /*41350*/  LDL.LU R0, [R1+0xd8] ;  /* 0x0000d80001007983 */ /* 0x001ea20000300800 */
[----:B------:R-:W2:Y:S02]  /*41360*/  LDL.LU R2, [R1+0xb4] ;  /* 0x0000b40001027983 */ /* 0x000ea40000300800 */
[----:B-1----:R-:W2:Y:S02]  /*41370*/  LDL.LU R29, [R1+0x154] ;  /* 0x00015400011d7983 */ /* 0x002ea40000300800 */
[----:B------:R-:W2:Y:S01]  /*41380*/  LDL.LU R7, [R1+0x1f4] ;  /* 0x0001f40001077983 */ /* 0x000ea20000300800 */
[----:B------:R-:W2:Y:S01]  /*41390*/  LDL.LU R3, [R1+0x606c] ;  /* 0x00606c0001037983 */ /* 0x000ea20000300800 */
[----:B------:R-:W2:Y:S03]  /*413a0*/  LDL.LU R6, [R1+0x218] ;  /* 0x0002180001067983 */ /* 0x000ea60000300800 */
[----:B------:R-:W0:Y:S02]  /*413b0*/  S2R R15, SR_TID.X ;  /* 0x00000000000f7919 */ /* 0x000e240000002100 */
[----:B0-----:R-:W-:-:S05]  /*413c0*/  LOP3.LUT R15, R15, 0x3f, RZ, 0xc0, !PT ;  /* 0x0000003f0f0f7812 */ /* 0x001fca00078ec0ff */
[----:B------:R-:W-:-:S05]  /*413d0*/  IMAD.SHL.U32 R26, R15, 0x2, RZ ;  /* 0x000000020f1a7824 */ /* 0x000fca00078e00ff */
[----:B------:R-:W-:-:S05]  /*413e0*/  LOP3.LUT R26, R26, 0x60, RZ, 0x3c, !PT ;  /* 0x000000601a1a7812 */ /* 0x000fca00078e3cff */
[----:B---3--:R0:W-:Y:S04]  /*413f0*/  STS.U16 [R26+0x10600], R14 ;  /* 0x0106000e1a007388 */ /* 0x0081e80000000400 */
[----:B0-----:R-:W3:Y:S04]  /*41400*/  LDL.LU R14, [R1+0x48] ;  /* 0x00004800010e7983 */ /* 0x001ee80000300800 */
[----:B--2---:R-:W-:Y:S01]  /*41410*/  STS.U16 [R26+0x10680], R6 ;  /* 0x010680061a007388 */ /* 0x004fe20000000400 */
[----:B------:R-:W-:Y:S02]  /*41420*/  STS.U16 [R26+0x10e00], R7 ;  /* 0x010e00071a007388 */ /* 0x000fe40000000400 */
[----:B------:R0:W-:Y:S02]  /*41430*/  STS.U16 [R26+0x10e80], R18 ;  /* 0x010e80121a007388 */ /* 0x0001e40000000400 */
[----:B----4-:R1:W-:Y:S01]  /*41440*/  STS.U16 [R26+0x11600], R20 ;  /* 0x011600141a007388 */ /* 0x0103e20000000400 */
[----:B------:R2:W-:Y:S01]  /*41450*/  STS.U16 [R26+0x11680], R22 ;  /* 0x011680161a007388 */ /* 0x0005e20000000400 */
[----:B------:R4:W-:Y:S02]  /*41460*/  STS.U16 [R26+0x11e00], R4 ;  /* 0x011e00041a007388 */ /* 0x0009e40000000400 */
[----:B------:R4:W-:Y:S02]  /*41470*/  STS.U16 [R26+0x11e80], R5 ;  /* 0x011e80051a007388 */ /* 0x0009e40000000400 */
[----:B------:R4:W-:Y:S01]  /*41480*/  STS.U16 [R26+0x12600], R27 ;  /* 0x0126001b1a007388 */ /* 0x0009e20000000400 */
[----:B0-----:R-:W3:Y:S01]  /*41490*/  LDL.LU R18, [R1+0x1c] ;  /* 0x00001c0001127983 */ /* 0x001ee20000300800 */
[----:B-1----:R-:W3:Y:S02]  /*414a0*/  LDL.LU R20, [R1+0x18] ;  /* 0x0000180001147983 */ /* 0x002ee40000300800 */
[----:B--2---:R-:W2:Y:S02]  /*414b0*/  LDL.LU R22, [R1+0x14] ;  /* 0x0000140001167983 */ /* 0x004ea40000300800 */
[----:B----4-:R-:W4:Y:S01]  /*414c0*/  LDL.LU R4, [R1+0x10] ;  /* 0x0000100001047983 */ /* 0x010f220000300800 */
[----:B------:R-:W4:Y:S04]  /*414d0*/  LDL.LU R5, [R1+0xc] ;  /* 0x00000c0001057983 */ /* 0x000f280000300800 */
[----:B------:R0:W-:Y:S01]  /*414e0*/  STS.U16 [R26+0x12680], R28 ;  /* 0x0126801c1a007388 */ /* 0x0001e20000000400 */
[----:B------:R-:W4:Y:S03]  /*414f0*/  LDL.LU R27, [R1+0x8] ;  /* 0x00000800011b7983 */ /* 0x000f260000300800 */
[----:B0-----:R-:W4:Y:S01]  /*41500*/  LDL.LU R28, [R1+0x4] ;  /* 0x00000400011c7983 */ /* 0x001f220000300800 */
[----:B------:R-:W-:Y:S02]  /*41510*/  STS.U16 [R26+0x12e00], R29 ;  /* 0x012e001d1a007388 */ /* 0x000fe40000000400 */
[----:B------:R-:W-:Y:S02]  /*41520*/  STS.U16 [R26+0x12e80], R8 ;  /* 0x012e80081a007388 */ /* 0x000fe40000000400 */
[----:B------:R-:W-:Y:S01]  /*41530*/  STS.U16 [R26+0x13600], R9 ;  /* 0x013600091a007388 */ /* 0x000fe20000000400 */
[----:B------:R-:W-:Y:S01]  /*41540*/  STS.U16 [R26+0x13680], R10 ;  /* 0x0136800a1a007388 */ /* 0x000fe20000000400 */
[----:B------:R-:W-:Y:S02]  /*41550*/  STS.U16 [R26+0x13e00], R11 ;  /* 0x013e000b1a007388 */ /* 0x000fe40000000400 */
[----:B------:R-:W-:Y:S02]  /*41560*/  STS.U16 [R26+0x13e80], R12 ;  /* 0x013e800c1a007388 */ /* 0x000fe40000000400 */
[----:B------:R-:W-:Y:S01]  /*41570*/  STS.U16 [R26+0x14600], R13 ;  /* 0x0146000d1a007388 */ /* 0x000fe20000000400 */
[----:B------:R0:W-:Y:S01]  /*41580*/  STS.U16 [R26+0x14680], R0 ;  /* 0x014680001a007388 */ /* 0x0001e20000000400 */
[----:B------:R1:W-:Y:S02]  /*41590*/  STS.U16 [R26+0x14e00], R2 ;  /* 0x014e00021a007388 */ /* 0x0003e40000000400 */
[----:B------:R1:W-:Y:S01]  /*415a0*/  STS.U16 [R26+0x14e80], R3 ;  /* 0x014e80031a007388 */ /* 0x0003e20000000400 */
[----:B0-----:R-:W4:Y:S01]  /*415b0*/  LDL.LU R0, [R1+0x214] ;  /* 0x0002140001007983 */ /* 0x001f220000300800 */
[----:B-1----:R-:W4:Y:S02]  /*415c0*/  LDL.LU R2, [R1+0x210] ;  /* 0x0002100001027983 */ /* 0x002f240000300800 */
        /* <DEDUP_REMOVED lines=11> */
[----:B0-----:R-:W3:Y:S04]  /*41680*/  LDL.LU R14, [R1+0xd4] ;  /* 0x0000d400010e7983 */ /* 0x001ee80000300800 */
[----:B------:R0:W-:Y:S01]  /*41690*/  STS.U16 [R26+0x15680], R18 ;  /* 0x015680121a007388 */ /* 0x0001e20000000400 */
[----:B------:R1:W-:Y:S02]  /*416a0*/  STS.U16 [R26+0x15e00], R20 ;  /* 0x015e00141a007388 */ /* 0x0003e40000000400 */
[----:B--2---:R2:W-:Y:S02]  /*416b0*/  STS.U16 [R26+0x15e80], R22 ;  /* 0x015e80161a007388 */ /* 0x0045e40000000400 */
[----:B----4-:R4:W-:Y:S01]  /*416c0*/  STS.U16 [R26+0x16600], R4 ;  /* 0x016600041a007388 */ /* 0x0109e20000000400 */
[----:B------:R4:W-:Y:S01]  /*416d0*/  STS.U16 [R26+0x16680], R5 ;  /* 0x016680051a007388 */ /* 0x0009e20000000400 */
[----:B------:R4:W-:Y:S03]  /*416e0*/  STS.U16 [R26+0x16e00], R27 ;  /* 0x016e001b1a007388 */ /* 0x0009e60000000400 */
[----:B0-----:R-:W3:Y:S01]  /*416f0*/  LDL.LU R18, [R1+0x6068] ;  /* 0x0060680001127983 */ /* 0x001ee20000300800 */
[----:B-1----:R-:W3:Y:S02]  /*41700*/  LDL.LU R20, [R1+0x6064] ;  /* 0x0060640001147983 */ /* 0x002ee40000300800 */
[----:B--2---:R-:W2:Y:S01]  /*41710*/  LDL.LU R22, [R1+0x6060] ;  /* 0x0060600001167983 */ /* 0x004ea20000300800 */
[----:B----4-:R-:W4:Y:S04]  /*41720*/  LDL.LU R4, [R1+0x605c] ;  /* 0x00605c0001047983 */ /* 0x010f280000300800 */
[----:B------:R-:W2:Y:S01]  /*41730*/  LDL.LU R5, [R1+0x6058] ;  /* 0x0060580001057983 */ /* 0x000ea20000300800 */
[----:B------:R-:W2:Y:S03]  /*41740*/  LDL.LU R27, [R1+0x6054] ;  /* 0x00605400011b7983 */ /* 0x000ea60000300800 */
[----:B------:R0:W-:Y:S04]  /*41750*/  STS.U16 [R26+0x16e80], R28 ;  /* 0x016e801c1a007388 */ /* 0x0001e80000000400 */
[----:B0-----:R-:W2:Y:S01]  /*41760*/  LDL.LU R28, [R1+0x6050] ;  /* 0x00605000011c7983 */ /* 0x001ea20000300800 */
[----:B------:R-:W-:-:S05]  /*41770*/  IMAD.SHL.U32 R15, R15, 0x2, RZ ;  /* 0x000000020f0f7824 */ /* 0x000fca00078e00ff */
[----:B------:R-:W-:Y:S01]  /*41780*/  LOP3.LUT R15, R15, 0x70, RZ, 0x3c, !PT ;  /* 0x000000700f0f7812 */ /* 0x000fe200078e3cff */
[----:B--2---:R0:W-:Y:S01]  /*41790*/  STS.U16 [R26+0x17600], R28 ;  /* 0x0176001c1a007388 */ /* 0x0041e20000000400 */
[----:B------:R1:W-:Y:S02]  /*417a0*/  STS.U16 [R26+0x17680], R27 ;  /* 0x0176801b1a007388 */ /* 0x0003e40000000400 */
[----:B------:R2:W-:Y:S02]  /*417b0*/  STS.U16 [R26+0x17e00], R5 ;  /* 0x017e00051a007388 */ /* 0x0005e40000000400 */
[----:B----4-:R4:W-:Y:S01]  /*417c0*/  STS.U16 [R26+0x17e80], R4 ;  /* 0x017e80041a007388 */ /* 0x0109e20000000400 */
[----:B0-----:R-:W3:Y:S01]  /*417d0*/  LDL.LU R28, [R1+0x198] ;  /* 0x00019800011c7983 */ /* 0x001ee20000300800 */
[----:B-1----:R-:W3:Y:S02]  /*417e0*/  LDL.LU R27, [R1+0x1c0] ;  /* 0x0001c000011b7983 */ /* 0x002ee40000300800 */
[----:B--2---:R-:W2:Y:S02]  /*417f0*/  LDL.LU R5, [R1+0x1c4] ;  /* 0x0001c40001057983 */ /* 0x004ea40000300800 */
[----:B----4-:R-:W4:Y:S01]  /*41800*/  LDL.LU R26, [R1+0x604c] ;  /* 0x00604c00011a7983 */ /* 0x010f220000300800 */
[----:B------:R-:W2:Y:S04]  /*41810*/  LDL.LU R4, [R1+0x1e8] ;  /* 0x0001e80001047983 */ /* 0x000ea80000300800 */
[----:B------:R0:W-:Y:S01]  /*41820*/  STS.U16 [R15+0x10700], R0 ;  /* 0x010700000f007388 */ /* 0x0001e20000000400 */
[----:B------:R1:W-:Y:S02]  /*41830*/  STS.U16 [R15+0x10780], R2 ;  /* 0x010780020f007388 */ /* 0x0003e40000000400 */
[----:B------:R1:W-:Y:S01]  /*41840*/  STS.U16 [R15+0x10f00], R3 ;  /* 0x010f00030f007388 */ /* 0x0003e20000000400 */
[----:B0-----:R-:W4:Y:S01]  /*41850*/  LDL.LU R0, [R1+0x6048] ;  /* 0x0060480001007983 */ /* 0x001f220000300800 */
[----:B-1----:R-:W4:Y:S02]  /*41860*/  LDL.LU R2, [R1+0x6044] ;  /* 0x0060440001027983 */ /* 0x002f240000300800 */
[----:B------:R-:W4:Y:S01]  /*41870*/  LDL.LU R3, [R1+0x6040] ;  /* 0x0060400001037983 */ /* 0x000f220000300800 */
[----:B--2---:R-:W-:Y:S01]  /*41880*/  STS.U16 [R15+0x10f80], R4 ;  /* 0x010f80040f007388 */ /* 0x004fe20000000400 */
[----:B------:R-:W-:Y:S02]  /*41890*/  STS.U16 [R15+0x11700], R5 ;  /* 0x011700050f007388 */ /* 0x000fe40000000400 */
[----:B---3--:R-:W-:Y:S02]  /*418a0*/  STS.U16 [R15+0x11780], R27 ;  /* 0x0117801b0f007388 */ /* 0x008fe40000000400 */
[----:B------:R0:W-:Y:S02]  /*418b0*/  STS.U16 [R15+0x11f00], R13 ;  /* 0x011f000d0f007388 */ /* 0x0001e40000000400 */
[----:B0-----:R-:W2:Y:S04]  /*418c0*/  LDL.LU R13, [R1+0x238] ;  /* 0x00023800010d7983 */ /* 0x001ea80000300800 */
        /* <DEDUP_REMOVED lines=10> */
[----:B----4-:R-:W-:Y:S02]  /*41970*/  STS.U16 [R15+0x14780], R3 ;  /* 0x014780030f007388 */ /* 0x010fe40000000400 */
[----:B------:R-:W-:Y:S01]  /*41980*/  STS.U16 [R15+0x14f00], R2 ;  /* 0x014f00020f007388 */ /* 0x000fe20000000400 */
[----:B------:R0:W-:Y:S01]  /*41990*/  STS.U16 [R15+0x14f80], R0 ;  /* 0x014f80000f007388 */ /* 0x0001e20000000400 */
[----:B------:R-:W-:Y:S03]  /*419a0*/  STS.U16 [R15+0x15700], R26 ;  /* 0x0157001a0f007388 */ /* 0x000fe60000000400 */
[----:B0-----:R-:W0:Y:S01]  /*419b0*/  S2R R0, SR_TID.X ;  /* 0x0000000000007919 */ /* 0x001e220000002100 */
        /* <DEDUP_REMOVED lines=9> */
[C---:B0-----:R-:W-:Y:S01]  /*41a50*/  IMAD.SHL.U32 R14, R0.reuse, 0x2, RZ ;  /* 0x00000002000e7824 */ /* 0x041fe200078e00ff */
[----:B------:R-:W-:-:S04]  /*41a60*/  LOP3.LUT R3, R0, 0x7, RZ, 0xc0, !PT ;  /* 0x0000000700037812 */ /* 0x000fc800078ec0ff */
[----:B------:R-:W-:Y:S01]  /*41a70*/  LOP3.LUT R2, R14, 0x10, RZ, 0xc0, !PT ;  /* 0x000000100e027812 */ /* 0x000fe200078ec0ff */
[----:B------:R-:W-:-:S03]  /*41a80*/  IMAD.SHL.U32 R12, R0, 0x100, RZ ;  /* 0x00000100000c7824 */ /* 0x000fc600078e00ff */
[----:B------:R-:W-:Y:S01]  /*41a90*/  LOP3.LUT R2, R2, 0x20, R0, 0xf8, !PT ;  /* 0x0000002002027812 */ /* 0x000fe200078ef800 */
[C---:B------:R-:W-:Y:S02]  /*41aa0*/  IMAD R0, R3.reuse, 0x210, RZ ;  /* 0x0000021003007824 */ /* 0x040fe400078e02ff */
[----:B------:R-:W-:-:S05]  /*41ab0*/  IMAD R3, R3, 0x110, RZ ;  /* 0x0000011003037824 */ /* 0x000fca00078e02ff */
[----:B------:R-:W-:Y:S02]  /*41ac0*/  LOP3.LUT R3, R3, 0x30, R14, 0x78, !PT ;  /* 0x0000003003037812 */ /* 0x000fe400078e780e */
[----:B------:R-:W-:-:S04]  /*41ad0*/  LOP3.LUT R0, R0, R2, RZ, 0x3c, !PT ;  /* 0x0000000200007212 */ /* 0x000fc800078e3cff */
[----:B------:R-:W-:Y:S01]  /*41ae0*/  LOP3.LUT R0, R0, 0x1000, R12, 0xf8, !PT ;  /* 0x0000100000007812 */ /* 0x000fe200078ef80c */
[----:B--2---:R-:W-:Y:S01]  /*41af0*/  STS.U16 [R15+0x17f00], R13 ;  /* 0x017f000d0f007388 */ /* 0x004fe20000000400 */
[----:B------:R-:W-:Y:S02]  /*41b00*/  STS.U16 [R15+0x17f80], R25 ;  /* 0x017f80190f007388 */ /* 0x000fe40000000400 */
[----:B------:R-:W-:Y:S06]  /*41b10*/  BAR.SYNC.DEFER_BLOCKING 0x0 ;  /* 0x0000000000007b1d */ /* 0x000fec0000010000 */
[----:B------:R-:W0:Y:S04]  /*41b20*/  LDSM.16.M88.4 R8, [R3+0x10000] ;  /* 0x010000000308783b */ /* 0x000e280000000200 */
[----:B------:R-:W-:Y:S04]  /*41b30*/  LDSM.16.M88.4 R24, [R3+0x11800] ;  /* 0x011800000318783b */ /* 0x000fe80000000200 */
[----:B------:R-:W-:Y:S04]  /*41b40*/  LDSM.16.M88.4 R20, [R3+0x10800] ;  /* 0x010800000314783b */ /* 0x000fe80000000200 */
[----:B------:R-:W-:Y:S04]  /*41b50*/  LDSM.16.MT88.4 R16, [R0] ;  /* 0x000000000010783b */ /* 0x000fe80000004200 */
[----:B0-----:R-:W-:Y:S01]  /*41b60*/  STL.64 [R1+0x20], R8 ;  /* 0x0000200801007387 */ /* 0x001fe20000100a00 */
[----:B------:R-:W-:-:S02]  /*41b70*/  IMAD.MOV.U32 R5, RZ, RZ, R8 ;  /* 0x000000ffff057224 */ /* 0x000fc400078e0008 */
[----:B------:R-:W-:Y:S02]  /*41b80*/  STL.64 [R1+0x28], R10 ;  /* 0x0000280a01007387 */ /* 0x000fe40000100a00 */
[----:B------:R-:W-:Y:S02]  /*41b90*/  IMAD.MOV.U32 R4, RZ, RZ, R9 ;  /* 0x000000ffff047224 */ /* 0x000fe400078e0009 */
[----:B------:R-:W0:Y:S04]  /*41ba0*/  LDSM.16.M88.4 R8, [R3+0x11000] ;  /* 0x011000000308783b */ /* 0x000e280000000200 */
[----:B0-----:R-:W-:Y:S01]  /*41bb0*/  STL.64 [R1], R8 ;  /* 0x0000000801007387 */ /* 0x001fe20000100a00 */
[----:B------:R-:W-:Y:S02]  /*41bc0*/  IMAD.MOV.U32 R12, RZ, RZ, R8 ;  /* 0x000000ffff0c7224 */ /* 0x000fe400078e0008 */
[----:B------:R-:W-:Y:S02]  /*41bd0*/  STL.64 [R1+0x8], R10 ;  /* 0x0000080a01007387 */ /* 0x000fe40000100a00 */
[----:B------:R-:W-:-:S02]  /*41be0*/  IMAD.MOV.U32 R2, RZ, RZ, R9 ;  /* 0x000000ffff027224 */ /* 0x000fc400078e0009 */
[----:B------:R-:W0:Y:S04]  /*41bf0*/  LDSM.16.M88.4 R8, [R3+0x12000] ;  /* 0x012000000308783b */ /* 0x000e280000000200 */
[----:B------:R-:W-:Y:S01]  /*41c00*/  STL [R1+0x59cc], R26 ;  /* 0x0059cc1a01007387 */ /* 0x000fe20000100800 */
[----:B------:R-:W-:Y:S02]  /*41c10*/  STL.64 [R1+0x10], R20 ;  /* 0x0000101401007387 */ /* 0x000fe40000100a00 */
[----:B------:R-:W-:Y:S02]  /*41c20*/  STL.64 [R1+0x18], R22 ;  /* 0x0000181601007387 */ /* 0x000fe40000100a00 */
[----:B------:R-:W-:Y:S01]  /*41c30*/  STL [R1+0x59c8], R27 ;  /* 0x0059c81b01007387 */ /* 0x000fe20000100800 */
[----:B------:R-:W-:Y:S02]  /*41c40*/  STL.64 [R1+0x6028], R24 ;  /* 0x0060281801007387 */ /* 0x000fe40000100a00 */
[----:B------:R-:W-:Y:S02]  /*41c50*/  LDSM.16.M88.4 R24, [R3+0x13000] ;  /* 0x013000000318783b */ /* 0x000fe40000000200 */
[----:B0-----:R-:W-:Y:S02]  /*41c60*/  STL [R1+0x587c], R10 ;  /* 0x00587c0a01007387 */ /* 0x001fe40000100800 */
[----:B------:R-:W-:Y:S02]  /*41c70*/  STL [R1+0x5878], R11 ;  /* 0x0058780b01007387 */ /* 0x000fe40000100800 */
[----:B------:R0:W-:Y:S02]  /*41c80*/  STL.64 [R1+0x6020], R8 ;  /* 0x0060200801007387 */ /* 0x0001e40000100a00 */
[----:B0-----:R-:W-:-:S02]  /*41c90*/  IMAD.MOV.U32 R8, RZ, RZ, R5 ;  /* 0x000000ffff087224 */ /* 0x001fc400078e0005 */
[----:B------:R-:W-:Y:S02]  /*41ca0*/  IMAD.MOV.U32 R9, RZ, RZ, R4 ;  /* 0x000000ffff097224 */ /* 0x000fe400078e0004 */
[----:B------:R-:W0:Y:S04]  /*41cb0*/  LDSM.16.M88.4 R4, [R3+0x12800] ;  /* 0x012800000304783b */ /* 0x000e280000000200 */
[----:B0-----:R-:W-:Y:S01]  /*41cc0*/  STL [R1+0x5874], R6 ;  /* 0x0058740601007387 */ /* 0x001fe20000100800 */
[----:B------:R-:W-:Y:S02]  /*41cd0*/  STL [R1+0x5870], R7 ;  /* 0x0058700701007387 */ /* 0x000fe40000100800 */
[----:B------:R-:W-:Y:S02]  /*41ce0*/  STL.64 [R1+0x30], R24 ;  /* 0x0000301801007387 */ /* 0x000fe40000100a00 */
[----:B------:R-:W-:Y:S02]  /*41cf0*/  STL.64 [R1+0x38], R26 ;  /* 0x0000381a01007387 */ /* 0x000fe40000100a00 */
[----:B------:R-:W0:Y:S04]  /*41d00*/  LDSM.16.M88.4 R24, [R3+0x13800] ;  /* 0x013800000318783b */ /* 0x000e280000000200 */
[----:B0-----:R-:W-:Y:S01]  /*41d10*/  STL.64 [R1+0xd0], R24 ;  /* 0x0000d01801007387 */ /* 0x001fe20000100a00 */
[----:B------:R-:W-:Y:S02]  /*41d20*/  STL.64 [R1+0xd8], R26 ;  /* 0x0000d81a01007387 */ /* 0x000fe40000100a00 */
[----:B------:R-:W0:Y:S02]  /*41d30*/  LDSM.16.M88.4 R24, [R3+0x14000] ;  /* 0x014000000318783b */ /* 0x000e240000000200 */
[----:B0-----:R-:W-:Y:S02]  /*41d40*/  STL.64 [R1+0xc0], R24 ;  /* 0x0000c01801007387 */ /* 0x001fe40000100a00 */
        /* <DEDUP_REMOVED lines=11> */
[----:B0-----:R0:W-:Y:S02]  /*41e00*/  STL.64 [R1+0x80], R24 ;  /* 0x0000801801007387 */ /* 0x0011e40000100a00 */
[----:B0-----:R-:W-:-:S02]  /*41e10*/  IMAD.MOV.U32 R24, RZ, RZ, R12 ;  /* 0x000000ffff187224 */ /* 0x001fc400078e000c */
[----:B------:R-:W0:Y:S04]  /*41e20*/  LDSM.16.M88.4 R12, [R3+0x16800] ;  /* 0x01680000030c783b */ /* 0x000e280000000200 */
[----:B------:R-:W-:Y:S04]  /*41e30*/  STL.64 [R1+0x88], R26 ;  /* 0x0000881a01007387 */ /* 0x000fe80000100a00 */
[----:B0-----:R-:W-:Y:S01]  /*41e40*/  STL.64 [R1+0x70], R12 ;  /* 0x0000700c01007387 */ /* 0x001fe20000100a00 */
[----:B------:R-:W-:Y:S02]  /*41e50*/  STL.64 [R1+0x78], R14 ;  /* 0x0000780e01007387 */ /* 0x000fe40000100a00 */
[----:B------:R-:W0:Y:S04]  /*41e60*/  LDSM.16.M88.4 R12, [R3+0x17000] ;  /* 0x01700000030c783b */ /* 0x000e280000000200 */
[----:B0-----:R-:W-:-:S02]  /*41e70*/  IMAD.MOV.U32 R7, RZ, RZ, R12 ;  /* 0x000000ffff077224 */ /* 0x001fc400078e000c */
[----:B------:R-:W-:Y:S01]  /*41e80*/  IMAD.MOV.U32 R6, RZ, RZ, R13 ;  /* 0x000000ffff067224 */ /* 0x000fe200078e000d */
[----:B------:R-:W-:Y:S01]  /*41e90*/  STL.64 [R1+0x60], R12 ;  /* 0x0000600c01007387 */ /* 0x000fe20000100a00 */
[----:B------:R-:W-:Y:S02]  /*41ea0*/  STL.64 [R1+0x68], R14 ;  /* 0x0000680e01007387 */ /* 0x000fe40000100a00 */
[----:B------:R-:W0:Y:S01]  /*41eb0*/  LDSM.16.M88.4 R12, [R3+0x17800] ;  /* 0x01780000030c783b */ /* 0x000e220000000200 */
[----:B------:R-:W-:Y:S03]  /*41ec0*/  STL.64 [R1+0x6018], R6 ;  /* 0x0060180601007387 */ /* 0x000fe60000100a00 */
[----:B------:R1:W-:Y:S02]  /*41ed0*/  STL.64 [R1+0x6010], R4 ;  /* 0x0060100401007387 */ /* 0x0003e40000100a00 */
[----:B-1----:R-:W2:Y:S01]  /*41ee0*/  LDL.LU.64 R4, [R1+0xb20] ;  /* 0x000b200001047983 */ /* 0x002ea20000300a00 */
[----:B------:R-:W2:Y:S03]  /*41ef0*/  LDL.LU.64 R6, [R1+0xb28] ;  /* 0x000b280001067983 */ /* 0x000ea60000300a00 */
[----:B0-----:R-:W-:Y:S01]  /*41f00*/  STL.64 [R1+0x40], R12 ;  /* 0x0000400c01007387 */ /* 0x001fe20000100a00 */
[----:B------:R-:W-:Y:S02]  /*41f10*/  STL.64 [R1+0x48], R14 ;  /* 0x0000480e01007387 */ /* 0x000fe40000100a00 */
[----:B------:R-:W0:Y:S02]  /*41f20*/  LDSM.16.MT88.4 R12, [R0+0x80] ;  /* 0x00008000000c783b */ /* 0x000e240000004200 */
[----:B0-----:R-:W-:Y:S02]  /*41f30*/  STL.64 [R1+0x5fa0], R14 ;  /* 0x005fa00e01007387 */ /* 0x001fe40000100a00 */
[----:B------:R0:W-:Y:S02]  /*41f40*/  STL.64 [R1+0x5f98], R12 ;  /* 0x005f980c01007387 */ /* 0x0001e40000100a00 */
[----:B0-----:R-:W3:Y:S01]  /*41f50*/  LDL.LU.64 R12, [R1+0xb00] ;  /* 0x000b0000010c7983 */ /* 0x001ee20000300a00 */
[----:B------:R-:W3:Y:S01]  /*41f60*/  LDL.LU.64 R14, [R1+0xb08] ;  /* 0x000b0800010e7983 */ /* 0x000ee20000300a00 */
[C---:B--2---:R-:W-:Y:S11]  /*41f70*/  HMMA.16816.F32 R4, R16.reuse, R8, R4 ;  /* 0x000000081004723c */ /* 0x044ff60000001804 */
[----:B------:R-:W-:Y:S11]  /*41f80*/  @!UPT UIADD3 URZ, URZ, URZ, URZ ;  /* 0x0000003f3f3ff290 */ /* 0x000ff6000fffe03f */
[----:B------:R-:W-:Y:S01]  /*41f90*/  @!UPT UIADD3 URZ, URZ, URZ, URZ ;  /* 0x0000003f3f3ff290 */ /* 0x000fe2000fffe03f */
[----:B------:R-:W-:Y:S01]  /*41fa0*/  STL.64 [R1+0x3a0], R4 ;  /* 0x0003a00401007387 */ /* 0x000fe20000100a00 */
[----:B------:R-:W2:Y:S02]  /*41fb0*/  LDL.LU.64 R8, [R1+0xae0] ;  /* 0x000ae00001087983 */ /* 0x000ea40000300a00 */
[----:B------:R-:W4:Y:S02]  /*41fc0*/  LDL.LU.64 R10, [R1+0xae8] ;  /* 0x000ae800010a7983 */ /* 0x000f240000300a00 */
[----:B------:R-:W-:Y:S02]  /*41fd0*/  IMAD.MOV.U32 R28, RZ, RZ, R7 ;  /* 0x000000ffff1c7224 */ /* 0x000fe400078e0007 */
[----:B------:R-:W-:Y:S01]  /*41fe0*/  IMAD.MOV.U32 R29, RZ, RZ, R6 ;  /* 0x000000ffff1d7224 */ /* 0x000fe200078e0006 */
[----:B---3--:R-:W-:Y:S01]  /*41ff0*/  HMMA.16816.F32 R12, R16, R20, R12 ;  /* 0x00000014100c723c */ /* 0x008fe2000000180c */
[----:B----4-:R-:W-:Y:S01]  /*42000*/  STL.64 [R1+0x6038], R10 ;  /* 0x0060380a01007387 */ /* 0x010fe20000100a00 */
[----:B--2---:R0:W-:Y:S03]  /*42010*/  STL.64 [R1+0x6030], R8 ;  /* 0x0060300801007387 */ /* 0x0041e60000100a00 */
[----:B0-----:R-:W2:Y:S01]  /*42020*/  LDL.LU.64 R8, [R1+0xaf0] ;  /* 0x000af00001087983 */ /* 0x001ea20000300a00 */
[----:B------:R-:W2:Y:S02]  /*42030*/  LDL.LU.64 R10, [R1+0xaf8] ;  /* 0x000af800010a7983 */ /* 0x000ea40000300a00 */
[----:B------:R-:W3:Y:S02]  /*42040*/  LDL.LU.64 R4, [R1+0xa40] ;  /* 0x000a400001047983 */ /* 0x000ee40000300a00 */
[----:B------:R-:W3:Y:S01]  /*42050*/  LDL.LU.64 R6, [R1+0xa48] ;  /* 0x000a480001067983 */ /* 0x000ee20000300a00 */
[----:B------:R-:W-:Y:S01]  /*42060*/  STL [R1+0x598c], R28 ;  /* 0x00598c1c01007387 */ /* 0x000fe20000100800 */
[----:B------:R-:W-:Y:S11]  /*42070*/  STL [R1+0x5988], R29 ;  /* 0x0059881d01007387 */ /* 0x000ff60000100800 */
[----:B------:R0:W-:Y:S02]  /*42080*/  STL.64 [R1+0x390], R12 ;  /* 0x0003900c01007387 */ /* 0x0001e40000100a00 */
[----:B------:R-:W-:Y:S02]  /*42090*/  STL.64 [R1+0x398], R14 ;  /* 0x0003980e01007387 */ /* 0x000fe40000100a00 */
[----:B0-----:R-:W-:-:S02]  /*420a0*/  IMAD.MOV.U32 R13, RZ, RZ, R20 ;  /* 0x000000ffff0d7224 */ /* 0x001fc400078e0014 */
[----:B------:R-:W-:Y:S02]  /*420b0*/  IMAD.MOV.U32 R12, RZ, RZ, R21 ;  /* 0x000000ffff0c7224 */ /* 0x000fe400078e0015 */
[----:B------:R-:W4:Y:S01]  /*420c0*/  LDL.LU.64 R20, [R1+0xa10] ;  /* 0x000a100001147983 */ /* 0x000f220000300a00 */
[----:B------:R-:W4:Y:S02]  /*420d0*/  LDL.LU.64 R22, [R1+0xa18] ;  /* 0x000a180001167983 */ /* 0x000f240000300a00 */
[----:B------:R0:W-:Y:S02]  /*420e0*/  STL.64 [R1+0x5fe8], R12 ;  /* 0x005fe80c01007387 */ /* 0x0001e40000100a00 */
[----:B0-----:R-:W2:Y:S01]  /*420f0*/  LDL.64 R12, [R1+0xb0] ;  /* 0x0000b000010c7983 */ /* 0x001ea20000100a00 */
[----:B------:R-:W-:-:S03]  /*42100*/  IMAD.MOV.U32 R25, RZ, RZ, R2 ;  /* 0x000000ffff197224 */ /* 0x000fc600078e0002 */
[----:B--2---:R0:W-:Y:S04]  /*42110*/  STL.64 [R1+0x5ff8], R12 ;  /* 0x005ff80c01007387 */ /* 0x0041e80000100a00 */
[----:B0-----:R-:W2:Y:S01]  /*42120*/  LDL.64 R12, [R1+0xc0] ;  /* 0x0000c000010c7983 */ /* 0x001ea20000100a00 */
[C---:B------:R-:W-:Y:S03]  /*42130*/  HMMA.16816.F32 R24, R16.reuse, R24, R8 ;  /* 0x000000181018723c */ /* 0x040fe60000001808 */
[----:B--2---:R0:W-:Y:S04]  /*42140*/  STL.64 [R1+0x6000], R12 ;  /* 0x0060000c01007387 */ /* 0x0041e80000100a00 */
[----:B0-----:R-:W2:Y:S01]  /*42150*/  LDL.64 R12, [R1+0xd0] ;  /* 0x0000d000010c7983 */ /* 0x001ea20000100a00 */
[----:B------:R-:W2:Y:S02]  /*42160*/  LDL.LU.64 R10, [R1+0x6038] ;  /* 0x00603800010a7983 */ /* 0x000ea40000300a00 */
[----:B------:R-:W2:Y:S11]  /*42170*/  LDL.LU.64 R8, [R1+0x6030] ;  /* 0x0060300001087983 */ /* 0x000eb60000300a00 */
[----:B------:R-:W-:Y:S02]  /*42180*/  @!UPT UIADD3 URZ, URZ, URZ, URZ ;  /* 0x0000003f3f3ff290 */ /* 0x000fe4000fffe03f */
[----:B------:R0:W-:Y:S01]  /*42190*/  STL.64 [R1+0x380], R24 ;  /* 0x0003801801007387 */ /* 0x0001e20000100a00 */
[----:B------:R-:W-:Y:S04]  /*421a0*/  STL.64 [R1+0x388], R26 ;  /* 0x0003881a01007387 */ /* 0x000fe80000100a00 */
[----:B0-----:R-:W2:Y:S02]  /*421b0*/  LDL.LU.64 R24, [R1+0x6028] ;  /* 0x0060280001187983 */ /* 0x001ea40000300a00 */
[C---:B--2---:R-:W-:Y:S11]  /*421c0*/  HMMA.16816.F32 R8, R16.reuse, R24, R8 ;  /* 0x000000181008723c */ /* 0x044ff60000001808 */
[----:B------:R-:W-:Y:S11]  /*421d0*/  @!UPT UIADD3 URZ, URZ, URZ, URZ ;  /* 0x0000003f3f3ff290 */ /* 0x000ff6000fffe03f */
[----:B------:R-:W-:Y:S01]  /*421e0*/  @!UPT UIADD3 URZ, URZ, URZ, URZ ;  /* 0x0000003f3f3ff290 */ /* 0x000fe2000fffe03f */
[----:B------:R0:W-:Y:S01]  /*421f0*/  STL.64 [R1+0x370], R8 ;  /* 0x0003700801007387 */ /* 0x0001e20000100a00 */
[----:B------:R-:W-:Y:S03]  /*42200*/  STL.64 [R1+0x378], R10 ;  /* 0x0003780a01007387 */ /* 0x000fe60000100a00 */
[----:B0-----:R-:W3:Y:S01]  /*42210*/  LDL.LU.64 R8, [R1+0x6020] ;  /* 0x0060200001087983 */ /* 0x001ee20000300a00 */
[----:B------:R0:W-:Y:S03]  /*42220*/  STL.64 [R1+0x5ff0], R24 ;  /* 0x005ff01801007387 */ /* 0x0001e60000100a00 */
[----:B0-----:R-:W2:Y:S01]  /*42230*/  LDL.LU.64 R24, [R1+0xa30] ;  /* 0x000a300001187983 */ /* 0x001ea20000300a00 */
[----:B------:R-:W2:Y:S01]  /*42240*/  LDL.LU.64 R26, [R1+0xa38] ;  /* 0x000a3800011a7983 */ /* 0x000ea20000300a00 */
[C---:B---3--:R-:W-:Y:S11]  /*42250*/  HMMA.16816.F32 R4, R16.reuse, R8, R4 ;  /* 0x000000081004723c */ /* 0x048ff60000001804 */
[----:B------:R-:W-:Y:S11]  /*42260*/  @!UPT UIADD3 URZ, URZ, URZ, URZ ;  /* 0x0000003f3f3ff290 */ /* 0x000ff6000fffe03f */
[----:B------:R-:W-:Y:S01]  /*42270*/  @!UPT UIADD3 URZ, URZ, URZ, URZ ;  /* 0x0000003f3f3ff290 */ /* 0x000fe2000fffe03f */
[----:B------:R-:W-:Y:S01]  /*42280*/  STL.64 [R1+0x360], R4 ;  /* 0x0003600401007387 */ /* 0x000fe20000100a00 */
[----:B------:R0:W-:Y:S03]  /*42290*/  STL.64 [R1+0x368], R6 ;  /* 0x0003680601007387 */ /* 0x0001e60000100a00 */
[----:B0-----:R-:W3:Y:S01]  /*422a0*/  LDL.LU.64 R6, [R1+0x6018] ;  /* 0x0060180001067983 */ /* 0x001ee20000300a00 */
[----:B------:R-:W4:Y:S02]  /*422b0*/  LDL.LU.64 R4, [R1+0x6010] ;  /* 0x0060100001047983 */ /* 0x000f240000300a00 */
[----:B------:R0:W-:Y:S02]  /*422c0*/  STL.64 [R1+0x5fc8], R8 ;  /* 0x005fc80801007387 */ /* 0x0001e40000100a00 */
[----:B0-----:R-:W2:Y:S01]  /*422d0*/  LDL.64 R8, [R1+0xa0] ;  /* 0x0000a00001087983 */ /* 0x001ea20000100a00 */
[----:B----4-:R-:W-:Y:S03]  /*422e0*/  HMMA.16816.F32 R20, R16, R4, R20 ;  /* 0x000000041014723c */ /* 0x010fe60000001814 */
[----:B--2---:R0:W-:Y:S04]  /*422f0*/  STL.64 [R1+0x6008], R8 ;  /* 0x0060080801007387 */ /* 0x0041e80000100a00 */
[----:B0-----:R-:W2:Y:S01]  /*42300*/  LDL.LU.64 R8, [R1+0xa20] ;  /* 0x000a200001087983 */ /* 0x001ea20000300a00 */
[----:B------:R-:W2:Y:S02]  /*42310*/  LDL.LU.64 R10, [R1+0xa28] ;  /* 0x000a2800010a7983 */ /* 0x000ea40000300a00 */
[----:B------:R-:W-:Y:S11]  /*42320*/  STL.64 [R1+0x5fd0], R4 ;  /* 0x005fd00401007387 */ /* 0x000ff60000100a00 */
[----:B------:R-:W-:Y:S02]  /*42330*/  @!UPT UIADD3 URZ, URZ, URZ, URZ ;  /* 0x0000003f3f3ff290 */ /* 0x000fe4000fffe03f */
[----:B------:R-:W-:Y:S01]  /*42340*/  STL.64 [R1+0x350], R20 ;  /* 0x0003501401007387 */ /* 0x000fe20000100a00 */
[----:B------:R-:W-:Y:S02]  /*42350*/  STL.64 [R1+0x358], R22 ;  /* 0x0003581601007387 */ /* 0x000fe40000100a00 */
[----:B------:R-:W0:Y:S04]  /*42360*/  LDSM.16.MT88.4 R20, [R0+0x100] ;  /* 0x000100000014783b */ /* 0x000e280000004200 */
[----:B------:R-:W-:Y:S01]  /*42370*/  STL [R1+0x5f28], R0 ;  /* 0x005f280001007387 */ /* 0x000fe20000100800 */
[----:B0-----:R-:W-:Y:S01]  /*42380*/  STL.64 [R1+0x5e70], R22 ;  /* 0x005e701601007387 */ /* 0x001fe20000100a00 */
[----:B------:R0:W-:Y:S03]  /*42390*/  STL.64 [R1+0x5e68], R20 ;  /* 0x005e681401007387 */ /* 0x0001e60000100a00 */
[----:B0-----:R-:W4:Y:S01]  /*423a0*/  LDL.64 R20, [R1+0x30] ;  /* 0x0000300001147983 */ /* 0x001f220000100a00 */
[----:B------:R-:W-:-:S02]  /*423b0*/  IMAD.MOV.U32 R3, RZ, RZ, R12 ;  /* 0x000000ffff037224 */ /* 0x000fc400078e000c */
[----:B------:R-:W-:Y:S01]  /*423c0*/  IMAD.MOV.U32 R2, RZ, RZ, R13 ;  /* 0x000000ffff027224 */ /* 0x000fe200078e000d */
[C---:B--2---:R-:W-:Y:S08]  /*423d0*/  HMMA.16816.F32 R8, R16.reuse, R12, R8 ;  /* 0x0000000c1008723c */ /* 0x044ff00000001808 */
[C---:B----4-:R-:W-:Y:S11]  /*423e0*/  HMMA.16816.F32 R24, R16.reuse, R20, R24 ;  /* 0x000000141018723c */ /* 0x050ff60000001818 */
[----:B------:R-:W-:Y:S11]  /*423f0*/  @!UPT UIADD3 URZ, URZ, URZ, URZ ;  /* 0x0000003f3f3ff290 */ /* 0x000ff6000fffe03f */
[----:B------:R-:W-:Y:S01]  /*42400*/  @!UPT UIADD3 URZ, URZ, URZ, URZ ;  /* 0x0000003f3f3ff290 */ /* 0x000fe2000fffe03f */
[----:B------:R0:W-:Y:S01]  /*42410*/  STL.64 [R1+0x6d0], R24 ;  /* 0x0006d01801007387 */ /* 0x0001e20000100a00 */
[----:B------:R1:W-:Y:S03]  /*42420*/  STL.64 [R1+0x6d8], R26 ;  /* 0x0006d81a01007387 */ /* 0x0003e60000100a00 */
[----:B0-----:R-:W2:Y:S01]  /*42430*/  LDL.LU.64 R24, [R1+0x930] ;  /* 0x0009300001187983 */ /* 0x001ea20000300a00 */
[----:B-1----:R-:W2:Y:S02]  /*42440*/  LDL.LU.64 R26, [R1+0x938] ;  /* 0x00093800011a7983 */ /* 0x002ea40000300a00 */
[----:B------:R-:W-:Y:S02]  /*42450*/  STL [R1+0x5f30], R20 ;  /* 0x005f301401007387 */ /* 0x000fe40000100800 */
[----:B------:R0:W-:Y:S02]  /*42460*/  STL [R1+0x5f2c], R21 ;  /* 0x005f2c1501007387 */ /* 0x0001e40000100800 */
[----:B0-----:R-:W4:Y:S01]  /*42470*/  LDL.LU.64 R20, [R1+0x940] ;  /* 0x0009400001147983 */ /* 0x001f220000300a00 */
[----:B------:R-:W4:Y:S02]  /*42480*/  LDL.LU.64 R22, [R1+0x948] ;  /* 0x0009480001167983 */ /* 0x000f240000300a00 */
[----:B------:R0:W-:Y:S02]  /*42490*/  STL.64 [R1+0x6c0], R8 ;  /* 0x0006c00801007387 */ /* 0x0001e40000100a00 */
[----:B------:R-:W-:Y:S01]  /*424a0*/  STL.64 [R1+0x6c8], R10 ;  /* 0x0006c80a01007387 */ /* 0x000fe20000100a00 */
[----:B0-----:R-:W2:Y:S01]  /*424b0*/  LDL.LU.64 R8, [R1+0x6008] ;  /* 0x0060080001087983 */ /* 0x001ea20000300a00 */
[----:B------:R-:W4:Y:S02]  /*424c0*/  LDL.LU.64 R12, [R1+0x6000] ;  /* 0x00600000010c7983 */ /* 0x000f240000300a00 */
[----:B------:R-:W2:Y:S01]  /*424d0*/  LDL.64 R4, [R1+0x80] ;  /* 0x0000800001047983 */ /* 0x000ea20000100a00 */
[C---:B----4-:R-:W-:Y:S01]  /*424e0*/  HMMA.16816.F32 R20, R16.reuse, R12, R20 ;  /* 0x0000000c1014723c */ /* 0x050fe20000001814 */
[----:B--2---:R0:W-:Y:S04]  /*424f0*/  STL.64 [R1+0x5fd8], R4 ;  /* 0x005fd80401007387 */ /* 0x0041e80000100a00 */
[----:B0-----:R-:W2:Y:S01]  /*42500*/  LDL.64 R4, [R1+0x90] ;  /* 0x0000900001047983 */ /* 0x001ea20000100a00 */
[----:B------:R-:W-:Y:S02]  /*42510*/  STL [R1+0x5f38], R2 ;  /* 0x005f380201007387 */ /* 0x000fe40000100800 */
[----:B------:R-:W-:Y:S11]  /*42520*/  STL [R1+0x5f34], R3 ;  /* 0x005f340301007387 */ /* 0x000ff60000100800 */
[----:B------:R-:W-:Y:S04]  /*42530*/  @!UPT UIADD3 URZ, URZ, URZ, URZ ;  /* 0x0000003f3f3ff290 */ /* 0x000fe8000fffe03f */
[----:B------:R-:W-:Y:S01]  /*42540*/  STL.64 [R1+0x6b0], R20 ;  /* 0x0006b01401007387 */ /* 0x000fe20000100a00 */
[----:B------:R0:W-:Y:S02]  /*42550*/  STL.64 [R1+0x6b8], R22 ;  /* 0x0006b81601007387 */ /* 0x0001e40000100a00 */
[----:B0-----:R-:W-:Y:S02]  /*42560*/  IMAD.MOV.U32 R23, RZ, RZ, R12 ;  /* 0x000000ffff177224 */ /* 0x001fe400078e000c */
[----:B------:R-:W-:Y:S02]  /*42570*/  IMAD.MOV.U32 R22, RZ, RZ, R13 ;  /* 0x000000ffff167224 */ /* 0x000fe400078e000d */
[----:B------:R-:W4:Y:S01]  /*42580*/  LDL.LU.64 R12, [R1+0x5ff8] ;  /* 0x005ff800010c7983 */ /* 0x000f220000300a00 */
[----:B------:R-:W-:Y:S02]  /*42590*/  STL [R1+0x5f3c], R23 ;  /* 0x005f3c1701007387 */ /* 0x000fe40000100800 */
[----:B------:R0:W-:Y:S02]  /*425a0*/  STL [R1+0x5fe0], R22 ;  /* 0x005fe01601007387 */ /* 0x0001e40000100800 */
[----:B------:R-:W2:Y:S01]  /*425b0*/  LDL.LU.64 R20, [R1+0x920] ;  /* 0x0009200001147983 */ /* 0x000ea20000300a00 */
[----:B0-----:R-:W2:Y:S01]  /*425c0*/  LDL.LU.64 R22, [R1+0x928] ;  /* 0x0009280001167983 */ /* 0x001ea20000300a00 */
[C---:B----4-:R-:W-:Y:S11]  /*425d0*/  HMMA.16816.F32 R24, R16.reuse, R12, R24 ;  /* 0x0000000c1018723c */ /* 0x050ff60000001818 */
[----:B------:R-:W-:Y:S11]  /*425e0*/  @!UPT UIADD3 URZ, URZ, URZ, URZ ;  /* 0x0000003f3f3ff290 */ /* 0x000ff6000fffe03f */
[----:B------:R-:W-:Y:S01]  /*425f0*/  @!UPT UIADD3 URZ, URZ, URZ, URZ ;  /* 0x0000003f3f3ff290 */ /* 0x000fe2000fffe03f */
[----:B------:R0:W-:Y:S01]  /*42600*/  STL.64 [R1+0x6a0], R24 ;  /* 0x0006a01801007387 */ /* 0x0001e20000100a00 */
[----:B------:R1:W-:Y:S03]  /*42610*/  STL.64 [R1+0x6a8], R26 ;  /* 0x0006a81a01007387 */ /* 0x0003e60000100a00 */
[----:B0-----:R-:W4:Y:S01]  /*42620*/  LDL.LU.64 R24, [R1+0x5ff0] ;  /* 0x005ff00001187983 */ /* 0x001f220000300a00 */
[----:B-1----:R-:W-:Y:S02]  /*42630*/  IMAD.MOV.U32 R27, RZ, RZ, R12 ;  /* 0x000000ffff1b7224 */ /* 0x002fe400078e000c */
[----:B------:R-:W-:Y:S02]  /*42640*/  IMAD.MOV.U32 R26, RZ, RZ, R13 ;  /* 0x000000ffff1a7224 */ /* 0x000fe400078e000d */
[----:B------:R-:W3:Y:S03]  /*42650*/  LDL.LU.64 R12, [R1+0x5fe8] ;  /* 0x005fe800010c7983 */ /* 0x000ee60000300a00 */
[----:B------:R-:W-:Y:S01]  /*42660*/  STL.64 [R1+0x5f68], R26 ;  /* 0x005f681a01007387 */ /* 0x000fe20000100a00 */
[----:B--2---:R-:W-:Y:S01]  /*42670*/  HMMA.16816.F32 R20, R16, R8, R20 ;  /* 0x000000081014723c */ /* 0x004fe20000001814 */
[----:B----4-:R0:W-:Y:S04]  /*42680*/  STL.64 [R1+0x5f60], R24 ;  /* 0x005f601801007387 */ /* 0x0101e80000100a00 */
[----:B0-----:R-:W2:Y:S01]  /*42690*/  LDL.64 R24, [R1] ;  /* 0x0000000001187983 */ /* 0x001ea20000100a00 */
[----:B------:R-:W-:-:S02]  /*426a0*/  IMAD.MOV.U32 R29, RZ, RZ, R8 ;  /* 0x000000ffff1d7224 */ /* 0x000fc400078e0008 */
[----:B------:R-:W-:Y:S01]  /*426b0*/  IMAD.MOV.U32 R28, RZ, RZ, R9 ;  /* 0x000000ffff1c7224 */ /* 0x000fe200078e0009 */
[----:B--2---:R-:W-:Y:S11]  /*426c0*/  STL.64 [R1+0x5f78], R24 ;  /* 0x005f781801007387 */ /* 0x004ff60000100a00 */
[----:B------:R-:W-:Y:S03]  /*426d0*/  @!UPT UIADD3 URZ, URZ, URZ, URZ ;  /* 0x0000003f3f3ff290 */ /* 0x000fe6000fffe03f */
[----:B------:R0:W-:Y:S02]  /*426e0*/  STL.64 [R1+0x690], R20 ;  /* 0x0006901401007387 */ /* 0x0001e40000100a00 */
[----:B------:R1:W-:Y:S01]  /*426f0*/  STL.64 [R1+0x698], R22 ;  /* 0x0006981601007387 */ /* 0x0003e20000100a00 */
[----:B0-----:R-:W2:Y:S01]  /*42700*/  LDL.LU.64 R20, [R1+0x910] ;  /* 0x0009100001147983 */ /* 0x001ea20000300a00 */
[----:B-1----:R-:W2:Y:S02]  /*42710*/  LDL.LU.64 R22, [R1+0x918] ;  /* 0x0009180001167983 */ /* 0x002ea40000300a00 */
[----:B------:R-:W4:Y:S02]  /*42720*/  LDL.LU.64 R8, [R1+0x8d0] ;  /* 0x0008d00001087983 */ /* 0x000f240000300a00 */
[----:B------:R-:W4:Y:S02]  /*42730*/  LDL.LU.64 R10, [R1+0x8d8] ;  /* 0x0008d800010a7983 */ /* 0x000f240000300a00 */
[----:B---3--:R-:W-:-:S02]  /*42740*/  IMAD.MOV.U32 R24, RZ, RZ, R13 ;  /* 0x000000ffff187224 */ /* 0x008fc400078e000d */
[----:B------:R-:W-:Y:S01]  /*42750*/  IMAD.MOV.U32 R25, RZ, RZ, R12 ;  /* 0x000000ffff197224 */ /* 0x000fe200078e000c */
[----:B------:R-:W3:Y:S04]  /*42760*/  LDL R13, [R1+0x44] ;  /* 0x00004400010d7983 */ /* 0x000ee80000100800 */
[----:B------:R-:W3:Y:S04]  /*42770*/  LDL R12, [R1+0x40] ;  /* 0x00004000010c7983 */ /* 0x000ee80000100800 */
[----:B---3--:R-:W-:Y:S01]  /*42780*/  STL.64 [R1+0x5fb0], R12 ;  /* 0x005fb00c01007387 */ /* 0x008fe20000100a00 */
[----:B------:R0:W-:Y:S03]  /*42790*/  STL.64 [R1+0x5f90], R24 ;  /* 0x005f901801007387 */ /* 0x0001e60000100a00 */
[----:B0-----:R-:W3:Y:S01]  /*427a0*/  LDL.64 R24, [R1+0x20] ;  /* 0x0000200001187983 */ /* 0x001ee20000100a00 */
[----:B--2---:R-:W-:Y:S01]  /*427b0*/  HMMA.16816.F32 R20, R16, R4, R20 ;  /* 0x000000041014723c */ /* 0x004fe20000001814 */
[----:B------:R-:W-:-:S02]  /*427c0*/  IMAD.MOV.U32 R0, RZ, RZ, R5 ;  /* 0x000000ffff007224 */ /* 0x000fc400078e0005 */
[----:B---3--:R0:W-:Y:S04]  /*427d0*/  STL.64 [R1+0x5fa8], R24 ;  /* 0x005fa81801007387 */ /* 0x0081e80000100a00 */
[----:B0-----:R-:W2:Y:S01]  /*427e0*/  LDL.LU.64 R24, [R1+0x840] ;  /* 0x0008400001187983 */ /* 0x001ea20000300a00 */
[----:B------:R-:W2:Y:S11]  /*427f0*/  LDL.LU.64 R26, [R1+0x848] ;  /* 0x00084800011a7983 */ /* 0x000eb60000300a00 */
[----:B------:R-:W-:Y:S04]  /*42800*/  @!UPT UIADD3 URZ, URZ, URZ, URZ ;  /* 0x0000003f3f3ff290 */ /* 0x000fe8000fffe03f */
[----:B------:R0:W-:Y:S02]  /*42810*/  STL.64 [R1+0x680], R20 ;  /* 0x0006801401007387 */ /* 0x0001e40000100a00 */
[----:B------:R1:W-:Y:S02]  /*42820*/  STL.64 [R1+0x688], R22 ;  /* 0x0006881601007387 */ /* 0x0003e40000100a00 */
[----:B0-----:R-:W-:Y:S01]  /*42830*/  IMAD.MOV.U32 R21, RZ, RZ, R4 ;  /* 0x000000ffff157224 */ /* 0x001fe200078e0004 */
[----:B-1----:R-:W3:Y:S01]  /*42840*/  LDL.LU R22, [R1+0x5fe0] ;  /* 0x005fe00001167983 */ /* 0x002ee20000300800 */
[----:B------:R-:W4:Y:S02]  /*42850*/  LDL.LU.64 R4, [R1+0x5fd8] ;  /* 0x005fd80001047983 */ /* 0x000f240000300a00 */
[----:B------:R-:W-:Y:S02]  /*42860*/  IMAD.MOV.U32 R12, RZ, RZ, R7 ;  /* 0x000000ffff0c7224 */ /* 0x000fe400078e0007 */
[----:B------:R-:W-:Y:S01]  /*42870*/  IMAD.MOV.U32 R13, RZ, RZ, R6 ;  /* 0x000000ffff0d7224 */ /* 0x000fe200078e0006 */
[----:B----4-:R-:W-:Y:S01]  /*42880*/  HMMA.16816.F32 R8, R16, R4, R8 ;  /* 0x000000041008723c */ /* 0x010fe20000001808 */
[----:B------:R-:W-:-:S02]  /*42890*/  IMAD.MOV.U32 R3, RZ, RZ, R4 ;  /* 0x000000ffff037224 */ /* 0x000fc400078e0004 */
[----:B------:R-:W-:Y:S02]  /*428a0*/  IMAD.MOV.U32 R20, RZ, RZ, R5 ;  /* 0x000000ffff147224 */ /* 0x000fe400078e0005 */
[----:B------:R-:W4:Y:S11]  /*428b0*/  LDL.LU.64 R4, [R1+0x5fd0] ;  /* 0x005fd00001047983 */ /* 0x000f360000300a00 */
[----:B------:R-:W-:Y:S08]  /*428c0*/  @!UPT UIADD3 URZ, URZ, URZ, URZ ;  /* 0x0000003f3f3ff290 */ /* 0x000ff0000fffe03f */
[----:B------:R-:W-:Y:S02]  /*428d0*/  IMAD.MOV.U32 R7, RZ, RZ, R11 ;  /* 0x000000ffff077224 */ /* 0x000fe400078e000b */
[----:B------:R-:W-:Y:S01]  /*428e0*/  IMAD.MOV.U32 R6, RZ, RZ, R10 ;  /* 0x000000ffff067224 */ /* 0x000fe200078e000a */
[----:B------:R0:W-:Y:S04]  /*428f0*/  STL.64 [R1+0x670], R8 ;  /* 0x0006700801007387 */ /* 0x0001e80000100a00 */
[----:B0-----:R-:W2:Y:S01]  /*42900*/  LDL.LU.64 R8, [R1+0x5fc8] ;  /* 0x005fc80001087983 */ /* 0x001ea20000300a00 */
[----:B------:R-:W-:Y:S02]  /*42910*/  STL [R1+0x5b94], R7 ;  /* 0x005b940701007387 */ /* 0x000fe40000100800 */
[----:B------:R-:W-:Y:S01]  /*42920*/  STL [R1+0x5b90], R6 ;  /* 0x005b900601007387 */ /* 0x000fe20000100800 */
[----:B----4-:R0:W-:Y:S04]  /*42930*/  STL.64 [R1+0x5f70], R4 ;  /* 0x005f700401007387 */ /* 0x0101e80000100a00 */
[----:B0-----:R-:W2:Y:S02]  /*42940*/  LDL.64 R4, [R1+0x70] ;  /* 0x0000700001047983 */ /* 0x001ea40000100a00 */
[----:B--2---:R-:W-:Y:S11]  /*42950*/  HMMA.16816.F32 R24, R16, R4, R24 ;  /* 0x000000041018723c */ /* 0x004ff60000001818 */
[----:B------:R-:W-:Y:S11]  /*42960*/  @!UPT UIADD3 URZ, URZ, URZ, URZ ;  /* 0x0000003f3f3ff290 */ /* 0x000ff6000fffe03f */
[----:B------:R-:W-:Y:S01]  /*42970*/  @!UPT UIADD3 URZ, URZ, URZ, URZ ;  /* 0x0000003f3f3ff290 */ /* 0x000fe2000fffe03f */
[----:B------:R0:W-:Y:S01]  /*42980*/  STL.64 [R1+0x668], R26 ;  /* 0x0006681a01007387 */ /* 0x0001e20000100a00 */
[----:B------:R-:W-:Y:S02]  /*42990*/  IMAD.MOV.U32 R10, RZ, RZ, R24 ;  /* 0x000000ffff0a7224 */ /* 0x000fe400078e0018 */
[----:B------:R-:W-:Y:S02]  /*429a0*/  IMAD.MOV.U32 R11, RZ, RZ, R25 ;  /* 0x000000ffff0b7224 */ /* 0x000fe400078e0019 */
[----:B------:R-:W2:Y:S04]  /*429b0*/  LDL.LU.64 R24, [R1+0x820] ;  /* 0x0008200001187983 */ /* 0x000ea80000300a00 */
[----:B0-----:R-:W4:Y:S01]  /*429c0*/  LDL.LU.64 R26, [R1+0x828] ;  /* 0x00082800011a7983 */ /* 0x001f220000300a00 */
[----:B------:R-:W-:-:S02]  /*429d0*/  IMAD.MOV.U32 R23, RZ, RZ, R4 ;  /* 0x000000ffff177224 */ /* 0x000fc400078e0004 */
[----:B------:R-:W-:Y:S01]  /*429e0*/  IMAD.MOV.U32 R2, RZ, RZ, R5 ;  /* 0x000000ffff027224 */ /* 0x000fe200078e0005 */
[----:B----4-:R-:W-:Y:S01]  /*429f0*/  STL.64 [R1+0x5fc0], R26 ;  /* 0x005fc01a01007387 */ /* 0x010fe20000100a00 */
[----:B--2---:R0:W-:Y:S03]  /*42a00*/  STL.64 [R1+0x5fb8], R24 ;  /* 0x005fb81801007387 */ /* 0x0041e60000100a00 */
[----:B0-----:R-:W2:Y:S01]  /*42a10*/  LDL.LU.64 R24, [R1+0x830] ;  /* 0x0008300001187983 */ /* 0x001ea20000300a00 */
[----:B------:R-:W2:Y:S02]  /*42a20*/  LDL.LU.64 R26, [R1+0x838] ;  /* 0x00083800011a7983 */ /* 0x000ea40000300a00 */
[----:B------:R-:W4:Y:S02]  /*42a30*/  LDL.LU.64 R4, [R1+0x970] ;  /* 0x0009700001047983 */ /* 0x000f240000300a00 */
[----:B------:R-:W3:Y:S01]  /*42a40*/  LDL.LU.64 R6, [R1+0x978] ;  /* 0x0009780001067983 */ /* 0x000ee20000300a00 */
[C---:B--2---:R-:W-:Y:S01]  /*42a50*/  HMMA.16816.F32 R12, R16.reuse, R12, R24 ;  /* 0x0000000c100c723c */ /* 0x044fe20000001818 */
[----:B---3--:R-:W-:Y:S01]  /*42a60*/  STL.64 [R1+0x5f88], R6 ;  /* 0x005f880601007387 */ /* 0x008fe20000100a00 */
[----:B----4-:R0:W-:Y:S03]  /*42a70*/  STL.64 [R1+0x5f80], R4 ;  /* 0x005f800401007387 */ /* 0x0101e60000100a00 */
[----:B0-----:R-:W2:Y:S01]  /*42a80*/  LDL.LU.64 R4, [R1+0x980] ;  /* 0x0009800001047983 */ /* 0x001ea20000300a00 */
[----:B------:R-:W2:Y:S02]  /*42a90*/  LDL.LU.64 R6, [R1+0x988] ;  /* 0x0009880001067983 */ /* 0x000ea40000300a00 */
[----:B------:R-:W-:Y:S02]  /*42aa0*/  STL.64 [R1+0x5f58], R10 ;  /* 0x005f580a01007387 */ /* 0x000fe40000100a00 */
[----:B------:R0:W-:Y:S02]  /*42ab0*/  STL.64 [R1+0x5f50], R8 ;  /* 0x005f500801007387 */ /* 0x0001e40000100a00 */
[----:B0-----:R-:W3:Y:S01]  /*42ac0*/  LDL.LU.64 R8, [R1+0x7d0] ;  /* 0x0007d00001087983 */ /* 0x001ee20000300a00 */
[----:B------:R-:W3:Y:S02]  /*42ad0*/  LDL.LU.64 R10, [R1+0x7d8] ;  /* 0x0007d800010a7983 */ /* 0x000ee40000300a00 */
[----:B------:R-:W-:Y:S02]  /*42ae0*/  STL.64 [R1+0x5f48], R22 ;  /* 0x005f481601007387 */ /* 0x000fe40000100a00 */
[----:B------:R0:W-:Y:S02]  /*42af0*/  STL.64 [R1+0x5f40], R20 ;  /* 0x005f401401007387 */ /* 0x0001e40000100a00 */
[----:B0-----:R-:W4:Y:S01]  /*42b00*/  LDL.LU.64 R20, [R1+0x7c0] ;  /* 0x0007c00001147983 */ /* 0x001f220000300a00 */
[----:B------:R-:W4:Y:S02]  /*42b10*/  LDL.LU.64 R22, [R1+0x7c8] ;  /* 0x0007c80001167983 */ /* 0x000f240000300a00 */
[----:B------:R-:W2:Y:S02]  /*42b20*/  LDL.LU.64 R26, [R1+0x5fc0] ;  /* 0x005fc000011a7983 */ /* 0x000ea40000300a00 */
[----:B------:R-:W2:Y:S01]  /*42b30*/  LDL.LU.64 R24, [R1+0x5fb8] ;  /* 0x005fb80001187983 */ /* 0x000ea20000300a00 */
[----:B------:R0:W-:Y:S01]  /*42b40*/  STL.64 [R1+0x650], R12 ;  /* 0x0006500c01007387 */ /* 0x0001e20000100a00 */
[----:B------:R1:W-:Y:S03]  /*42b50*/  STL.64 [R1+0x658], R14 ;  /* 0x0006580e01007387 */ /* 0x0003e60000100a00 */
[----:B0-----:R-:W2:Y:S02]  /*42b60*/  LDL.LU.64 R12, [R1+0x5fb0] ;  /* 0x005fb000010c7983 */ /* 0x001ea40000300a00 */
[----:B--2---:R-:W-:Y:S02]  /*42b70*/  HMMA.16816.F32 R16, R16, R12, R24 ;  /* 0x0000000c1010723c */ /* 0x004fe40000001818 */
[----:B------:R-:W2:Y:S01]  /*42b80*/  LDL.LU.64 R24, [R1+0x5fa8] ;  /* 0x005fa80001187983 */ /* 0x000ea20000300a00 */
[----:B-1----:R-:W2:Y:S02]  /*42b90*/  LDL.LU.64 R14, [R1+0x5fa0] ;  /* 0x005fa000010e7983 */ /* 0x002ea40000300a00 */
[----:B------:R-:W2:Y:S11]  /*42ba0*/  LDL.LU.64 R12, [R1+0x5f98] ;  /* 0x005f9800010c7983 */ /* 0x000eb60000300a00 */
[----:B------:R-:W-:Y:S07]  /*42bb0*/  @!UPT UIADD3 URZ, URZ, URZ, URZ ;  /* 0x0000003f3f3ff290 */ /* 0x000fee000fffe03f */
[----:B------:R0:W-:Y:S01]  /*42bc0*/  STL.64 [R1+0x340], R16 ;  /* 0x0003401001007387 */ /* 0x0001e20000100a00 */
[----:B------:R1:W-:Y:S03]  /*42bd0*/  STL.64 [R1+0x348], R18 ;  /* 0x0003481201007387 */ /* 0x0003e60000100a00 */
[----:B0-----:R-:W2:Y:S01]  /*42be0*/  LDL.LU.64 R16, [R1+0x9a0] ;  /* 0x0009a00001107983 */ /* 0x001ea20000300a00 */
[----:B-1----:R-:W2:Y:S02]  /*42bf0*/  LDL.LU.64 R18, [R1+0x9a8] ;  /* 0x0009a80001127983 */ /* 0x002ea40000300a00 */
[C---:B--2---:R-:W-:Y:S11]  /*42c00*/  HMMA.16816.F32 R16, R12.reuse, R24, R16 ;  /* 0x000000180c10723c */ /* 0x044ff60000001810 */
[----:B------:R-:W-:Y:S11]  /*42c10*/  @!UPT UIADD3 URZ, URZ, URZ, URZ ;  /* 0x0000003f3f3ff290 */ /* 0x000ff6000fffe03f */
[----:B------:R-:W-:Y:S01]  /*42c20*/  @!UPT UIADD3 URZ, URZ, URZ, URZ ;  /* 0x0000003f3f3ff290 */ /* 0x000fe2000fffe03f */
[----:B------:R0:W-:Y:S01]  /*42c30*/  STL.64 [R1+0x2b0], R16 ;  /* 0x0002b01001007387 */ /* 0x0001e20000100a00 */
[----:B------:R-:W-:Y:S02]  /*42c40*/  STL.64 [R1+0x2b8], R18 ;  /* 0x0002b81201007387 */ /* 0x000fe40000100a00 */
[----:B0-----:R-:W-:Y:S02]  /*42c50*/  IMAD.MOV.U32 R17, RZ, RZ, R24 ;  /* 0x000000ffff117224 */ /* 0x001fe400078e0018 */
[----:B------:R-:W-:Y:S02]  /*42c60*/  IMAD.MOV.U32 R16, RZ, RZ, R25 ;  /* 0x000000ffff107224 */ /* 0x000fe400078e0019 */
[----:B------:R-:W2:Y:S02]  /*42c70*/  LDL.LU.64 R24, [R1+0x5f90] ;  /* 0x005f900001187983 */ /* 0x000ea40000300a00 */
[C---:B--2---:R-:W-:Y:S02]  /*42c80*/  HMMA.16816.F32 R24, R12.reuse, R24, R4 ;  /* 0x000000180c18723c */ /* 0x044fe40000001804 */
[----:B------:R-:W2:Y:S01]  /*42c90*/  LDL.LU.64 R6, [R1+0x5f88] ;  /* 0x005f880001067983 */ /* 0x000ea20000300a00 */
[----:B------:R-:W2:Y:S11]  /*42ca0*/  LDL.LU.64 R4, [R1+0x5f80] ;  /* 0x005f800001047983 */ /* 0x000eb60000300a00 */
[----:B------:R-:W-:Y:S09]  /*42cb0*/  @!UPT UIADD3 URZ, URZ, URZ, URZ ;  /* 0x0000003f3f3ff290 */ /* 0x000ff2000fffe03f */
[----:B------:R0:W-:Y:S01]  /*42cc0*/  STL.64 [R1+0x2a0], R24 ;  /* 0x0002a01801007387 */ /* 0x0001e20000100a00 */
[----:B------:R-:W-:Y:S03]  /*42cd0*/  STL.64 [R1+0x2a8], R26 ;  /* 0x0002a81a01007387 */ /* 0x000fe60000100a00 */
[----:B0-----:R-:W2:Y:S02]  /*42ce0*/  LDL.LU.64 R24, [R1+0x5f78] ;  /* 0x005f780001187983 */ /* 0x001ea40000300a00 */
[C---:B--2---:R-:W-:Y:S11]  /*42cf0*/  HMMA.16816.F32 R4, R12.reuse, R24, R4 ;  /* 0x000000180c04723c */ /* 0x044ff60000001804 */
[----:B------:R-:W-:Y:S11]  /*42d00*/  @!UPT UIADD3 URZ, URZ, URZ, URZ ;  /* 0x0000003f3f3ff290 */ /* 0x000ff6000fffe03f */
[----:B------:R-:W-:Y:S01]  /*42d10*/  @!UPT UIADD3 URZ, URZ, URZ, URZ ;  /* 0x0000003f3f3ff290 */ /* 0x000fe2000fffe03f */
[----:B------:R0:W-:Y:S01]  /*42d20*/  STL.64 [R1+0x290], R4 ;  /* 0x0002900401007387 */ /* 0x0001e20000100a00 */
[----:B------:R1:W-:Y:S03]  /*42d30*/  STL.64 [R1+0x298], R6 ;  /* 0x0002980601007387 */ /* 0x0003e60000100a00 */
[----:B0-----:R-:W2:Y:S01]  /*42d40*/  LDL.LU.64 R4, [R1+0x5f70] ;  /* 0x005f700001047983 */ /* 0x001ea20000300a00 */
[----:B-1----:R-:W-:Y:S02]  /*42d50*/  IMAD.MOV.U32 R7, RZ, RZ, R24 ;  /* 0x000000ffff077224 */ /* 0x002fe400078e0018 */
[----:B------:R-:W-:Y:S02]  /*42d60*/  IMAD.MOV.U32 R6, RZ, RZ, R25 ;  /* 0x000000ffff067224 */ /* 0x000fe400078e0019 */
[----:B------:R-:W2:Y:S01]  /*42d70*/  LDL.LU.64 R26, [R1+0x5f68] ;  /* 0x005f6800011a7983 */ /* 0x000ea20000300a00 */
[----:B------:R-:W3:Y:S02]  /*42d80*/  LDL.LU.64 R24, [R1+0x5f60] ;  /* 0x005f600001187983 */ /* 0x000ee40000300a00 */
[C---:B---3--:R-:W-:Y:S11]  /*42d90*/  HMMA.16816.F32 R8, R12.reuse, R24, R8 ;  /* 0x000000180c08723c */ /* 0x048ff60000001808 */
[----:B------:R-:W-:Y:S11]  /*42da0*/  @!UPT UIADD3 URZ, URZ, URZ, URZ ;  /* 0x0000003f3f3ff290 */ /* 0x000ff6000fffe03f */
[----:B------:R-:W-:Y:S01]  /*42db0*/  @!UPT UIADD3 URZ, URZ, URZ, URZ ;  /* 0x0000003f3f3ff290 */ /* 0x000fe2000fffe03f */
[----:B------:R-:W-:Y:S01]  /*42dc0*/  STL.64 [R1+0x280], R8 ;  /* 0x0002800801007387 */ /* 0x000fe20000100a00 */
[----:B------:R0:W-:Y:S03]  /*42dd0*/  STL.64 [R1+0x288], R10 ;  /* 0x0002880a01007387 */ /* 0x0001e60000100a00 */
[----:B0-----:R-:W3:Y:S01]  /*42de0*/  LDL.LU.64 R10, [R1+0x5f58] ;  /* 0x005f5800010a7983 */ /* 0x001ee20000300a00 */
[----:B------:R-:W4:Y:S02]  /*42df0*/  LDL.LU.64 R8, [R1+0x5f50] ;  /* 0x005f500001087983 */ /* 0x000f240000300a00 */
[----:B------:R-:W-:Y:S01]  /*42e00*/  STL.64 [R1+0x5e40], R24 ;  /* 0x005e401801007387 */ /* 0x000fe20000100a00 */
[----:B----4-:R-:W-:Y:S11]  /*42e10*/  HMMA.16816.F32 R20, R12, R8, R20 ;  /* 0x000000080c14723c */ /* 0x010ff60000001814 */
[----:B------:R-:W-:Y:S11]  /*42e20*/  @!UPT UIADD3 URZ, URZ, URZ, URZ ;  /* 0x0000003f3f3ff290 */ /* 0x000ff6000fffe03f */
[----:B------:R-:W-:Y:S01]  /*42e30*/  @!UPT UIADD3 URZ, URZ, URZ, URZ ;  /* 0x0000003f3f3ff290 */ /* 0x000fe2000fffe03f */
[----:B------:R-:W-:Y:S01]  /*42e40*/  STL.64 [R1+0x270], R20 ;  /* 0x0002701401007387 */ /* 0x000fe20000100a00 */
[----:B------:R0:W-:Y:S03]  /*42e50*/  STL.64 [R1+0x278], R22 ;  /* 0x0002781601007387 */ /* 0x0001e60000100a00 */
[----:B0-----:R-:W4:Y:S01]  /*42e60*/  LDL.LU.64 R22, [R1+0x5f48] ;  /* 0x005f480001167983 */ /* 0x001f220000300a00 */
[----:B------:R-:W2:Y:S02]  /*42e70*/  LDL.LU.64 R20, [R1+0x5f40] ;  /* 0x005f400001147983 */ /* 0x000ea40000300a00 */
[----:B---3--:R-:W-:Y:S02]  /*42e80*/  STL.64 [R1+0x5e50], R10 ;  /* 0x005e500a01007387 */ /* 0x008fe40000100a00 */
[----:B------:R0:W-:Y:S02]  /*42e90*/  STL.64 [R1+0x5e48], R8 ;  /* 0x005e480801007387 */ /* 0x0001e40000100a00 */
[----:B0-----:R-:W3:Y:S04]  /*42ea0*/  LDL.64 R8, [R1+0x60] ;  /* 0x0000600001087983 */ /* 0x001ee80000100a00 */
[----:B---3--:R4:W-:Y:S02]  /*42eb0*/  STL.64 [R1+0x5e80], R8 ;  /* 0x005e800801007387 */ /* 0x0089e40000100a00 */
[----:B----4-:R-:W-:-:S02]  /*42ec0*/  IMAD.MOV.U32 R8, RZ, RZ, R23 ;  /* 0x000000ffff087224 */ /* 0x010fc400078e0017 */
[----:B------:R-:W-:Y:S01]  /*42ed0*/  IMAD.MOV.U32 R9, RZ, RZ, R2 ;  /* 0x000000ffff097224 */ /* 0x000fe200078e0002 */
[----:B------:R-:W3:Y:S01]  /*42ee0*/  LDL.LU R23, [R1+0x5f3c] ;  /* 0x005f3c0001177983 */ /* 0x000ee20000300800 */
[----:B------:R-:W4:Y:S03]  /*42ef0*/  LDL.LU R2, [R1+0x5f38] ;  /* 0x005f380001027983 */ /* 0x000f260000300800 */
[----:B------:R0:W-:Y:S04]  /*42f00*/  STL.64 [R1+0x5e98], R8 ;  /* 0x005e980801007387 */ /* 0x0001e80000100a00 */
[----:B0-----:R-:W2:Y:S01]  /*42f10*/  LDL.LU.64 R8, [R1+0x790] ;  /* 0x0007900001087983 */ /* 0x001ea20000300a00 */
[----:B------:R-:W2:Y:S02]  /*42f20*/  LDL.LU.64 R10, [R1+0x798] ;  /* 0x00079800010a7983 */ /* 0x000ea40000300a00 */
[----:B--2---:R-:W-:Y:S11]  /*42f30*/  HMMA.16816.F32 R8, R12, R4, R8 ;  /* 0x000000040c08723c */ /* 0x004ff60000001808 */
[----:B------:R-:W-:Y:S11]  /*42f40*/  @!UPT UIADD3 URZ, URZ, URZ, URZ ;  /* 0x0000003f3f3ff290 */ /* 0x000ff6000fffe03f */
[----:B------:R-:W-:Y:S01]  /*42f50*/  @!UPT UIADD3 URZ, URZ, URZ, URZ ;  /* 0x0000003f3f3ff290 */ /* 0x000fe2000fffe03f */
[----:B------:R0:W-:Y:S01]  /*42f60*/  STL.64 [R1+0x260], R8 ;  /* 0x0002600801007387 */ /* 0x0001e20000100a00 */
[----:B------:R-:W-:Y:S02]  /*42f70*/  STL.64 [R1+0x268], R10 ;  /* 0x0002680a01007387 */ /* 0x000fe40000100a00 */
[----:B0-----:R-:W-:Y:S02]  /*42f80*/  IMAD.MOV.U32 R8, RZ, RZ, R3 ;  /* 0x000000ffff087224 */ /* 0x001fe400078e0003 */
[----:B------:R-:W-:Y:S01]  /*42f90*/  IMAD.MOV.U32 R9, RZ, RZ, R20 ;  /* 0x000000ffff097224 */ /* 0x000fe200078e0014 */
[----:B------:R-:W2:Y:S01]  /*42fa0*/  LDL.LU R3, [R1+0x5f34] ;  /* 0x005f340001037983 */ /* 0x000ea20000300800 */
[----:B------:R-:W2:Y:S03]  /*42fb0*/  LDL.LU R20, [R1+0x5f30] ;  /* 0x005f300001147983 */ /* 0x000ea60000300800 */
[----:B------:R0:W-:Y:S01]  /*42fc0*/  STL.64 [R1+0x5eb0], R8 ;  /* 0x005eb00801007387 */ /* 0x0001e20000100a00 */
[----:B------:R1:W-:Y:S02]  /*42fd0*/  STL.64 [R1+0x5e58], R4 ;  /* 0x005e580401007387 */ /* 0x0003e40000100a00 */
[----:B0-----:R-:W-:-:S02]  /*42fe0*/  IMAD.MOV.U32 R8, RZ, RZ, R21 ;  /* 0x000000ffff087224 */ /* 0x001fc400078e0015 */
[----:B------:R-:W-:Y:S01]  /*42ff0*/  IMAD.MOV.U32 R9, RZ, RZ, R0 ;  /* 0x000000ffff097224 */ /* 0x000fe200078e0000 */
[----:B------:R-:W2:Y:S01]  /*43000*/  LDL.LU R21, [R1+0x5f2c] ;  /* 0x005f2c0001157983 */ /* 0x000ea20000300800 */
[----:B------:R-:W2:Y:S02]  /*43010*/  LDL.LU R0, [R1+0x5f28] ;  /* 0x005f280001007983 */ /* 0x000ea40000300800 */
[----:B-1----:R-:W-:Y:S02]  /*43020*/  IMAD.MOV.U32 R4, RZ, RZ, R17 ;  /* 0x000000ffff047224 */ /* 0x002fe400078e0011 */
[----:B------:R-:W-:Y:S01]  /*43030*/  IMAD.MOV.U32 R5, RZ, RZ, R16 ;  /* 0x000000ffff057224 */ /* 0x000fe200078e0010 */
[----:B------:R0:W-:Y:S04]  /*43040*/  STL.64 [R1+0x5ec8], R8 ;  /* 0x005ec80801007387 */ /* 0x0001e80000100a00 */
[----:B------:R-:W-:Y:S01]  /*43050*/  STL.64 [R1+0x5e78], R4 ;  /* 0x005e780401007387 */ /* 0x000fe20000100a00 */
[----:B0-----:R-:W-:-:S02]  /*43060*/  IMAD.MOV.U32 R8, RZ, RZ, R29 ;  /* 0x000000ffff087224 */ /* 0x001fc400078e001d */
[----:B------:R-:W-:-:S05]  /*43070*/  IMAD.MOV.U32 R9, RZ, RZ, R28 ;  /* 0x000000ffff097224 */ /* 0x000fca00078e001c */
[----:B------:R0:W-:Y:S02]  /*43080*/  STL.64 [R1+0x5ee0], R8 ;  /* 0x005ee00801007387 */ /* 0x0001e40000100a00 */
[----:B0-----:R-:W-:Y:S02]  /*43090*/  IMAD.MOV.U32 R8, RZ, RZ, R27 ;  /* 0x000000ffff087224 */ /* 0x001fe400078e001b */
[----:B------:R-:W-:-:S05]  /*430a0*/  IMAD.MOV.U32 R9, RZ, RZ, R26 ;  /* 0x000000ffff097224 */ /* 0x000fca00078e001a */
[----:B------:R3:W-:Y:S02]  /*430b0*/  STL.64 [R1+0x5ef8], R8 ;  /* 0x005ef80801007387 */ /* 0x0007e40000100a00 */
[----:B---3--:R-:W-:Y:S02]  /*430c0*/  IMAD.MOV.U32 R8, RZ, RZ, R23 ;  /* 0x000000ffff087224 */ /* 0x008fe400078e0017 */
[----:B------:R-:W-:-:S05]  /*430d0*/  IMAD.MOV.U32 R9, RZ, RZ, R22 ;  /* 0x000000ffff097224 */ /* 0x000fca00078e0016 */
[----:B------:R0:W-:Y:S04]  /*430e0*/  STL.64 [R1+0x5f10], R8 ;  /* 0x005f100801007387 */ /* 0x0001e80000100a00 */
[----:B0-----:R-:W3:Y:S01]  /*430f0*/  LDL.LU.64 R8, [R1+0x7a0] ;  /* 0x0007a00001087983 */ /* 0x001ee20000300a00 */
[----:B------:R-:W3:Y:S02]  /*43100*/  LDL.LU.64 R10, [R1+0x7a8] ;  /* 0x0007a800010a7983 */ /* 0x000ee40000300a00 */
[----:B------:R-:W-:Y:S02]  /*43110*/  IMAD.MOV.U32 R24, RZ, RZ, R7 ;  /* 0x000000ffff187224 */ /* 0x000fe400078e0007 */
[----:B------:R-:W-:Y:S01]  /*43120*/  IMAD.MOV.U32 R25, RZ, RZ, R6 ;  /* 0x000000ffff197224 */ /* 0x000fe200078e0006 */
[----:B--2---:R-:W0:Y:S04]  /*43130*/  LDSM.16.MT88.4 R16, [R0+0x180] ;  /* 0x000180000010783b */ /* 0x004e280000004200 */
[----:B---3--:R-:W-:Y:S01]  /*43140*/  STL.64 [R1+0x5f20], R10 ;  /* 0x005f200a01007387 */ /* 0x008fe20000100a00 */
[----:B------:R1:W-:Y:S03]  /*43150*/  STL.64 [R1+0x5f18], R8 ;  /* 0x005f180801007387 */ /* 0x0003e60000100a00 */
[----:B-1----:R-:W2:Y:S01]  /*43160*/  LDL.LU.64 R8, [R1+0x7b0] ;  /* 0x0007b00001087983 */ /* 0x002ea20000300a00 */
[----:B------:R-:W2:Y:S02]  /*43170*/  LDL.LU.64 R10, [R1+0x7b8] ;  /* 0x0007b800010a7983 */ /* 0x000ea40000300a00 */
[----:B------:R-:W3:Y:S02]  /*43180*/  LDL.LU.64 R4, [R1+0x630] ;  /* 0x0006300001047983 */ /* 0x000ee40000300a00 */
[----:B------:R-:W2:Y:S02]  /*43190*/  LDL.LU.64 R6, [R1+0x638] ;  /* 0x0006380001067983 */ /* 0x000ea40000300a00 */
[----:B--2---:R-:W-:Y:S01]  /*431a0*/  STL.64 [R1+0x5e90], R6 ;  /* 0x005e900601007387 */ /* 0x004fe20000100a00 */
[----:B---3--:R1:W-:Y:S03]  /*431b0*/  STL.64 [R1+0x5e88], R4 ;  /* 0x005e880401007387 */ /* 0x0083e60000100a00 */
[----:B-1----:R-:W2:Y:S01]  /*431c0*/  LDL.LU.64 R4, [R1+0x640] ;  /* 0x0006400001047983 */ /* 0x002ea20000300a00 */
[----:B------:R-:W3:Y:S03]  /*431d0*/  LDL.LU.64 R6, [R1+0x648] ;  /* 0x0006480001067983 */ /* 0x000ee60000300a00 */
[----:B---3--:R-:W-:Y:S01]  /*431e0*/  STL.64 [R1+0x5ea8], R6 ;  /* 0x005ea80601007387 */ /* 0x008fe20000100a00 */
[----:B--2---:R1:W-:Y:S03]  /*431f0*/  STL.64 [R1+0x5ea0], R4 ;  /* 0x005ea00401007387 */ /* 0x0043e60000100a00 */
        /* <DEDUP_REMOVED lines=9> */
[----:B------:R-:W3:Y:S01]  /*43290*/  LDL.LU.64 R6, [R1+0x708] ;  /* 0x0007080001067983 */ /* 0x000ee20000300a00 */
[----:B------:R-:W-:Y:S02]  /*432a0*/  HMMA.16816.F32 R8, R12, R20, R8 ;  /* 0x000000140c08723c */ /* 0x000fe40000001808 */
[----:B---3--:R-:W-:Y:S01]  /*432b0*/  STL.64 [R1+0x5ef0], R6 ;  /* 0x005ef00601007387 */ /* 0x008fe20000100a00 */
[----:B--2---:R1:W-:Y:S03]  /*432c0*/  STL.64 [R1+0x5ee8], R4 ;  /* 0x005ee80401007387 */ /* 0x0043e60000100a00 */
[----:B-1----:R-:W2:Y:S01]  /*432d0*/  LDL.LU.64 R4, [R1+0x710] ;  /* 0x0007100001047983 */ /* 0x002ea20000300a00 */
[----:B------:R-:W3:Y:S03]  /*432e0*/  LDL.LU.64 R6, [R1+0x718] ;  /* 0x0007180001067983 */ /* 0x000ee60000300a00 */
[----:B---3--:R-:W-:Y:S01]  /*432f0*/  STL.64 [R1+0x5f08], R6 ;  /* 0x005f080601007387 */ /* 0x008fe20000100a00 */
[----:B--2---:R1:W-:Y:S03]  /*43300*/  STL.64 [R1+0x5f00], R4 ;  /* 0x005f000401007387 */ /* 0x0043e60000100a00 */
[----:B-1----:R-:W2:Y:S01]  /*43310*/  LDL.LU.64 R4, [R1+0x720] ;  /* 0x0007200001047983 */ /* 0x002ea20000300a00 */
[----:B------:R-:W2:Y:S02]  /*43320*/  LDL.LU.64 R6, [R1+0x728] ;  /* 0x0007280001067983 */ /* 0x000ea40000300a00 */
[----:B------:R-:W-:Y:S02]  /*43330*/  STL.64 [R1+0x5e60], R24 ;  /* 0x005e601801007387 */ /* 0x000fe40000100a00 */
[----:B0-----:R-:W-:Y:S01]  /*43340*/  STL.64 [R1+0x5df0], R18 ;  /* 0x005df01201007387 */ /* 0x001fe20000100a00 */
[----:B------:R0:W-:Y:S04]  /*43350*/  STL.64 [R1+0x5de8], R16 ;  /* 0x005de81001007387 */ /* 0x0001e80000100a00 */
[----:B0-----:R-:W3:Y:S01]  /*43360*/  LDL.64 R16, [R1+0x40] ;  /* 0x0000400001107983 */ /* 0x001ee20000100a00 */
[----:B------:R-:W-:Y:S02]  /*43370*/  STL [R1+0x5b70], R0 ;  /* 0x005b700001007387 */ /* 0x000fe40000100800 */
[----:B------:R-:W-:Y:S02]  /*43380*/  STL.64 [R1+0x5c0], R8 ;  /* 0x0005c00801007387 */ /* 0x000fe40000100a00 */
[----:B------:R0:W-:Y:S02]  /*43390*/  STL.64 [R1+0x5c8], R10 ;  /* 0x0005c80a01007387 */ /* 0x0001e40000100a00 */
[----:B0-----:R-:W2:Y:S01]  /*433a0*/  LDL.LU.64 R10, [R1+0x5f20] ;  /* 0x005f2000010a7983 */ /* 0x001ea20000300a00 */
[----:B------:R-:W2:Y:S02]  /*433b0*/  LDL.LU.64 R8, [R1+0x5f18] ;  /* 0x005f180001087983 */ /* 0x000ea40000300a00 */
[----:B------:R-:W-:-:S02]  /*433c0*/  IMAD.MOV.U32 R24, RZ, RZ, R3 ;  /* 0x000000ffff187224 */ /* 0x000fc400078e0003 */
[----:B----4-:R-:W-:Y:S02]  /*433d0*/  IMAD.MOV.U32 R25, RZ, RZ, R2 ;  /* 0x000000ffff197224 */ /* 0x010fe400078e0002 */
[----:B------:R-:W-:Y:S02]  /*433e0*/  IMAD.MOV.U32 R2, RZ, RZ, R20 ;  /* 0x000000ffff027224 */ /* 0x000fe400078e0014 */
[----:B------:R-:W-:Y:S02]  /*433f0*/  IMAD.MOV.U32 R0, RZ, RZ, R21 ;  /* 0x000000ffff007224 */ /* 0x000fe400078e0015 */
[----:B------:R-:W3:Y:S01]  /*43400*/  LDL.LU.64 R20, [R1+0x620] ;  /* 0x0006200001147983 */ /* 0x000ee20000300a00 */
[----:B------:R-:W3:Y:S02]  /*43410*/  LDL.LU.64 R22, [R1+0x628] ;  /* 0x0006280001167983 */ /* 0x000ee40000300a00 */
[----:B------:R-:W4:Y:S01]  /*43420*/  LDL R3, [R1+0x27ec] ;  /* 0x0027ec0001037983 */ /* 0x000f220000100800 */
[C---:B--2---:R-:W-:Y:S01]  /*43430*/  HMMA.16816.F32 R24, R12.reuse, R24, R8 ;  /* 0x000000180c18723c */ /* 0x044fe20000001808 */
[----:B------:R-:W2:Y:S11]  /*43440*/  LDL.LU.64 R8, [R1+0x5f10] ;  /* 0x005f100001087983 */ /* 0x000eb60000300a00 */
[----:B------:R-:W-:Y:S11]  /*43450*/  @!UPT UIADD3 URZ, URZ, URZ, URZ ;  /* 0x0000003f3f3ff290 */ /* 0x000ff6000fffe03f */
[----:B------:R0:W-:Y:S01]  /*43460*/  STL.64 [R1+0x5b0], R24 ;  /* 0x0005b01801007387 */ /* 0x0001e20000100a00 */
[----:B------:R1:W-:Y:S03]  /*43470*/  STL.64 [R1+0x5b8], R26 ;  /* 0x0005b81a01007387 */ /* 0x0003e60000100a00 */
[----:B0-----:R-:W3:Y:S01]  /*43480*/  LDL.LU.64 R24, [R1+0x760] ;  /* 0x0007600001187983 */ /* 0x001ee20000300a00 */
[----:B-1----:R-:W3:Y:S01]  /*43490*/  LDL.LU.64 R26, [R1+0x768] ;  /* 0x00076800011a7983 */ /* 0x002ee20000300a00 */
[C---:B--2---:R-:W-:Y:S02]  /*434a0*/  HMMA.16816.F32 R8, R12.reuse, R8, R4 ;  /* 0x000000080c08723c */ /* 0x044fe40000001804 */
[----:B------:R-:W2:Y:S01]  /*434b0*/  LDL.LU.64 R6, [R1+0x5f08] ;  /* 0x005f080001067983 */ /* 0x000ea20000300a00 */
[----:B------:R-:W2:Y:S11]  /*434c0*/  LDL.LU.64 R4, [R1+0x5f00] ;  /* 0x005f000001047983 */ /* 0x000eb60000300a00 */
[----:B------:R-:W-:Y:S09]  /*434d0*/  @!UPT UIADD3 URZ, URZ, URZ, URZ ;  /* 0x0000003f3f3ff290 */ /* 0x000ff2000fffe03f */
[----:B------:R0:W-:Y:S01]  /*434e0*/  STL.64 [R1+0x5a0], R8 ;  /* 0x0005a00801007387 */ /* 0x0001e20000100a00 */
[----:B------:R2:W-:Y:S03]  /*434f0*/  STL.64 [R1+0x5a8], R10 ;  /* 0x0005a80a01007387 */ /* 0x0005e60000100a00 */
[----:B0-----:R-:W2:Y:S02]  /*43500*/  LDL.LU.64 R8, [R1+0x5ef8] ;  /* 0x005ef80001087983 */ /* 0x001ea40000300a00 */
        /* <DEDUP_REMOVED lines=33> */
[----:B------:R-:W-:Y:S03]  /*43720*/  STL.64 [R1+0x558], R10 ;  /* 0x0005580a01007387 */ /* 0x000fe60000100a00 */
[----:B0-----:R-:W2:Y:S02]  /*43730*/  LDL.LU.64 R8, [R1+0x5e80] ;  /* 0x005e800001087983 */ /* 0x001ea40000300a00 */
[C---:B--2---:R-:W-:Y:S08]  /*43740*/  HMMA.16816.F32 R4, R12.reuse, R8, R4 ;  /* 0x000000080c04723c */ /* 0x044ff00000001804 */
[----:B---3--:R-:W-:Y:S01]  /*43750*/  HMMA.16816.F32 R12, R12, R16, R20 ;  /* 0x000000100c0c723c */ /* 0x008fe20000001814 */
[----:B------:R-:W-:-:S02]  /*43760*/  IMAD.MOV.U32 R29, RZ, RZ, R8 ;  /* 0x000000ffff1d7224 */ /* 0x000fc400078e0008 */
[----:B------:R-:W-:Y:S11]  /*43770*/  IMAD.MOV.U32 R28, RZ, RZ, R9 ;  /* 0x000000ffff1c7224 */ /* 0x000ff600078e0009 */
[----:B------:R-:W-:Y:S01]  /*43780*/  @!UPT UIADD3 URZ, URZ, URZ, URZ ;  /* 0x0000003f3f3ff290 */ /* 0x000fe2000fffe03f */
[----:B------:R0:W-:Y:S01]  /*43790*/  STL.64 [R1+0x540], R4 ;  /* 0x0005400401007387 */ /* 0x0001e20000100a00 */
[----:B------:R-:W-:Y:S03]  /*437a0*/  STL.64 [R1+0x548], R6 ;  /* 0x0005480601007387 */ /* 0x000fe60000100a00 */
[----:B0-----:R-:W2:Y:S01]  /*437b0*/  LDL.LU.64 R4, [R1+0x5e78] ;  /* 0x005e780001047983 */ /* 0x001ea20000300a00 */
[----:B------:R-:W3:Y:S02]  /*437c0*/  LDL.LU.64 R8, [R1+0x730] ;  /* 0x0007300001087983 */ /* 0x000ee40000300a00 */
[----:B------:R-:W3:Y:S02]  /*437d0*/  LDL.LU.64 R10, [R1+0x738] ;  /* 0x00073800010a7983 */ /* 0x000ee40000300a00 */
[----:B------:R-:W2:Y:S01]  /*437e0*/  LDL.LU.64 R22, [R1+0x5e70] ;  /* 0x005e700001167983 */ /* 0x000ea20000300a00 */
[----:B------:R-:W2:Y:S01]  /*437f0*/  LDL.LU.64 R20, [R1+0x5e68] ;  /* 0x005e680001147983 */ /* 0x000ea20000300a00 */
[----:B------:R0:W-:Y:S02]  /*43800*/  STL.64 [R1+0x250], R12 ;  /* 0x0002500c01007387 */ /* 0x0001e40000100a00 */
[----:B------:R-:W-:Y:S01]  /*43810*/  STL.64 [R1+0x258], R14 ;  /* 0x0002580e01007387 */ /* 0x000fe20000100a00 */
[----:B0-----:R-:W3:Y:S01]  /*43820*/  LDL.64 R12, [R1+0x10] ;  /* 0x00001000010c7983 */ /* 0x001ee20000100a00 */
[----:B------:R0:W-:Y:S03]  /*43830*/  STL.64 [R1+0x5e00], R16 ;  /* 0x005e001001007387 */ /* 0x0001e60000100a00 */
[----:B0-----:R-:W3:Y:S01]  /*43840*/  LDL.LU.64 R16, [R1+0x740] ;  /* 0x0007400001107983 */ /* 0x001ee20000300a00 */
[----:B------:R-:W3:Y:S01]  /*43850*/  LDL.LU.64 R18, [R1+0x748] ;  /* 0x0007480001127983 */ /* 0x000ee20000300a00 */
[C---:B--2---:R-:W-:Y:S02]  /*43860*/  HMMA.16816.F32 R4, R20.reuse, R4, R24 ;  /* 0x000000041404723c */ /* 0x044fe40000001818 */
[----:B------:R-:W2:Y:S06]  /*43870*/  LDL.LU.64 R24, [R1+0x5e60] ;  /* 0x005e600001187983 */ /* 0x000eac0000300a00 */
[----:B---3--:R-:W-:Y:S11]  /*43880*/  HMMA.16816.F32 R16, R20, R12, R16 ;  /* 0x0000000c1410723c */ /* 0x008ff60000001810 */
[----:B------:R-:W-:Y:S04]  /*43890*/  @!UPT UIADD3 URZ, URZ, URZ, URZ ;  /* 0x0000003f3f3ff290 */ /* 0x000fe8000fffe03f */
[----:B------:R0:W-:Y:S01]  /*438a0*/  STL.64 [R1+0x230], R4 ;  /* 0x0002300401007387 */ /* 0x0001e20000100a00 */
[----:B------:R-:W-:Y:S03]  /*438b0*/  STL.64 [R1+0x238], R6 ;  /* 0x0002380601007387 */ /* 0x000fe60000100a00 */
[----:B0-----:R-:W3:Y:S04]  /*438c0*/  LDL.LU.64 R4, [R1+0x5e58] ;  /* 0x005e580001047983 */ /* 0x001ee80000300a00 */
[----:B------:R-:W-:Y:S01]  /*438d0*/  STL.64 [R1+0x220], R16 ;  /* 0x0002201001007387 */ /* 0x000fe20000100a00 */
[----:B------:R0:W-:Y:S02]  /*438e0*/  STL.64 [R1+0x228], R18 ;  /* 0x0002281201007387 */ /* 0x0001e40000100a00 */
[----:B0-----:R-:W-:-:S02]  /*438f0*/  IMAD.MOV.U32 R19, RZ, RZ, R12 ;  /* 0x000000ffff137224 */ /* 0x001fc400078e000c */
[----:B------:R-:W-:Y:S02]  /*43900*/  IMAD.MOV.U32 R18, RZ, RZ, R13 ;  /* 0x000000ffff127224 */ /* 0x000fe400078e000d */
[----:B------:R-:W3:Y:S01]  /*43910*/  LDL.LU.64 R12, [R1+0x5d0] ;  /* 0x0005d000010c7983 */ /* 0x000ee20000300a00 */
[----:B------:R-:W3:Y:S02]  /*43920*/  LDL.LU.64 R14, [R1+0x5d8] ;  /* 0x0005d800010e7983 */ /* 0x000ee40000300a00 */
[----:B------:R-:W-:Y:S02]  /*43930*/  STL.64 [R1+0x5e20], R18 ;  /* 0x005e201201007387 */ /* 0x000fe40000100a00 */
[----:B------:R-:W2:Y:S02]  /*43940*/  LDL.64 R16, [R1+0xc0] ;  /* 0x0000c00001107983 */ /* 0x000ea40000100a00 */
[----:B--2---:R0:W-:Y:S04]  /*43950*/  STL.64 [R1+0x5e30], R16 ;  /* 0x005e301001007387 */ /* 0x0041e80000100a00 */
[----:B0-----:R-:W2:Y:S01]  /*43960*/  LDL.64 R16, [R1+0xd0] ;  /* 0x0000d00001107983 */ /* 0x001ea20000100a00 */
[C---:B------:R-:W-:Y:S03]  /*43970*/  HMMA.16816.F32 R24, R20.reuse, R24, R8 ;  /* 0x000000181418723c */ /* 0x040fe60000001808 */
[----:B--2---:R0:W-:Y:S04]  /*43980*/  STL.64 [R1+0x5e38], R16 ;  /* 0x005e381001007387 */ /* 0x0041e80000100a00 */
[----:B0-----:R-:W2:Y:S01]  /*43990*/  LDL.LU.64 R16, [R1+0x610] ;  /* 0x0006100001107983 */ /* 0x001ea20000300a00 */
[----:B------:R-:W2:Y:S02]  /*439a0*/  LDL.LU.64 R18, [R1+0x618] ;  /* 0x0006180001127983 */ /* 0x000ea40000300a00 */
[----:B------:R-:W2:Y:S02]  /*439b0*/  LDL.LU.64 R10, [R1+0x5e50] ;  /* 0x005e5000010a7983 */ /* 0x000ea40000300a00 */
[----:B------:R-:W2:Y:S11]  /*439c0*/  LDL.LU.64 R8, [R1+0x5e48] ;  /* 0x005e480001087983 */ /* 0x000eb60000300a00 */
        /* <DEDUP_REMOVED lines=9> */
[----:B-1----:R-:W2:Y:S02]  /*43a60*/  LDL.LU.64 R18, [R1+0x5f8] ;  /* 0x0005f80001127983 */ /* 0x002ea40000300a00 */
[----:B------:R0:W-:Y:S02]  /*43a70*/  STL.64 [R1+0x5e10], R24 ;  /* 0x005e101801007387 */ /* 0x0001e40000100a00 */
[----:B0-----:R-:W2:Y:S04]  /*43a80*/  LDL.64 R24, [R1+0xa0] ;  /* 0x0000a00001187983 */ /* 0x001ea80000100a00 */
[----:B--2---:R0:W-:Y:S04]  /*43a90*/  STL.64 [R1+0x5e18], R24 ;  /* 0x005e181801007387 */ /* 0x0041e80000100a00 */
[----:B0-----:R-:W2:Y:S04]  /*43aa0*/  LDL.64 R24, [R1+0xb0] ;  /* 0x0000b00001187983 */ /* 0x001ea80000100a00 */
[----:B--2---:R0:W-:Y:S04]  /*43ab0*/  STL.64 [R1+0x5e28], R24 ;  /* 0x005e281801007387 */ /* 0x0041e80000100a00 */
[----:B0-----:R-:W2:Y:S01]  /*43ac0*/  LDL.LU.64 R24, [R1+0x600] ;  /* 0x0006000001187983 */ /* 0x001ea20000300a00 */
[----:B------:R-:W2:Y:S01]  /*43ad0*/  LDL.LU.64 R26, [R1+0x608] ;  /* 0x00060800011a7983 */ /* 0x000ea20000300a00 */
[C---:B---3--:R-:W-:Y:S08]  /*43ae0*/  HMMA.16816.F32 R12, R20.reuse, R4, R12 ;  /* 0x00000004140c723c */ /* 0x048ff0000000180c */
[----:B--2---:R-:W-:Y:S11]  /*43af0*/  HMMA.16816.F32 R24, R20, R8, R24 ;  /* 0x000000081418723c */ /* 0x004ff60000001818 */
[----:B------:R-:W-:Y:S11]  /*43b00*/  @!UPT UIADD3 URZ, URZ, URZ, URZ ;  /* 0x0000003f3f3ff290 */ /* 0x000ff6000fffe03f */
[----:B------:R-:W-:Y:S01]  /*43b10*/  @!UPT UIADD3 URZ, URZ, URZ, URZ ;  /* 0x0000003f3f3ff290 */ /* 0x000fe2000fffe03f */
[----:B------:R0:W-:Y:S01]  /*43b20*/  STL.64 [R1+0x1f0], R24 ;  /* 0x0001f01801007387 */ /* 0x0001e20000100a00 */
[----:B------:R1:W-:Y:S03]  /*43b30*/  STL.64 [R1+0x1f8], R26 ;  /* 0x0001f81a01007387 */ /* 0x0003e60000100a00 */
[----:B0-----:R-:W2:Y:S01]  /*43b40*/  LDL.LU.64 R24, [R1+0x4f0] ;  /* 0x0004f00001187983 */ /* 0x001ea20000300a00 */
[----:B-1----:R-:W2:Y:S02]  /*43b50*/  LDL.LU.64 R26, [R1+0x4f8] ;  /* 0x0004f800011a7983 */ /* 0x002ea40000300a00 */
[----:B------:R-:W-:Y:S02]  /*43b60*/  STL.64 [R1+0x5d90], R10 ;  /* 0x005d900a01007387 */ /* 0x000fe40000100a00 */
[----:B------:R0:W-:Y:S01]  /*43b70*/  STL.64 [R1+0x5d88], R8 ;  /* 0x005d880801007387 */ /* 0x0001e20000100a00 */
[----:B------:R-:W-:Y:S01]  /*43b80*/  STL.64 [R1+0x1e0], R12 ;  /* 0x0001e00c01007387 */ /* 0x000fe20000100a00 */
[----:B------:R-:W-:Y:S02]  /*43b90*/  STL.64 [R1+0x1e8], R14 ;  /* 0x0001e80e01007387 */ /* 0x000fe40000100a00 */
[----:B----4-:R-:W1:Y:S04]  /*43ba0*/  LDSM.16.MT88.4 R12, [R3] ;  /* 0x00000000030c783b */ /* 0x010e680000004200 */
[----:B------:R-:W-:Y:S02]  /*43bb0*/  STL [R1+0x5d74], R3 ;  /* 0x005d740301007387 */ /* 0x000fe40000100800 */
[----:B0-----:R-:W-:-:S02]  /*43bc0*/  IMAD.MOV.U32 R8, RZ, RZ, R2 ;  /* 0x000000ffff087224 */ /* 0x001fc400078e0002 */
[----:B------:R-:W-:-:S07]  /*43bd0*/  IMAD.MOV.U32 R9, RZ, RZ, R0 ;  /* 0x000000ffff097224 */ /* 0x000fce00078e0000 */
[C---:B------:R-:W-:Y:S01]  /*43be0*/  HMMA.16816.F32 R8, R20.reuse, R8, R16 ;  /* 0x000000081408723c */ /* 0x040fe20000001810 */
[----:B-1----:R-:W-:Y:S01]  /*43bf0*/  STL.64 [R1+0x5cb8], R14 ;  /* 0x005cb80e01007387 */ /* 0x002fe20000100a00 */
[----:B------:R0:W-:Y:S03]  /*43c00*/  STL.64 [R1+0x5cb0], R12 ;  /* 0x005cb00c01007387 */ /* 0x0001e60000100a00 */
[----:B0-----:R-:W3:Y:S01]  /*43c10*/  LDL.LU.64 R12, [R1+0x5e0] ;  /* 0x0005e000010c7983 */ /* 0x001ee20000300a00 */
[----:B------:R-:W3:Y:S02]  /*43c20*/  LDL.LU.64 R14, [R1+0x5e8] ;  /* 0x0005e800010e7983 */ /* 0x000ee40000300a00 */
[----:B------:R-:W3:Y:S11]  /*43c30*/  LDL.LU.64 R16, [R1+0x5e38] ;  /* 0x005e380001107983 */ /* 0x000ef60000300a00 */
[----:B------:R-:W-:Y:S04]  /*43c40*/  @!UPT UIADD3 URZ, URZ, URZ, URZ ;  /* 0x0000003f3f3ff290 */ /* 0x000fe8000fffe03f */
[----:B------:R0:W-:Y:S01]  /*43c50*/  STL.64 [R1+0x440], R8 ;  /* 0x0004400801007387 */ /* 0x0001e20000100a00 */
[----:B------:R1:W-:Y:S04]  /*43c60*/  STL.64 [R1+0x448], R10 ;  /* 0x0004480a01007387 */ /* 0x0003e80000100a00 */
[----:B0-----:R-:W4:Y:S01]  /*43c70*/  LDL.LU.64 R8, [R1+0x4d0] ;  /* 0x0004d00001087983 */ /* 0x001f220000300a00 */
[----:B-1----:R-:W4:Y:S01]  /*43c80*/  LDL.LU.64 R10, [R1+0x4d8] ;  /* 0x0004d800010a7983 */ /* 0x002f220000300a00 */
[C---:B---3--:R-:W-:Y:S11]  /*43c90*/  HMMA.16816.F32 R12, R20.reuse, R16, R12 ;  /* 0x00000010140c723c */ /* 0x048ff6000000180c */
[----:B------:R-:W-:Y:S11]  /*43ca0*/  @!UPT UIADD3 URZ, URZ, URZ, URZ ;  /* 0x0000003f3f3ff290 */ /* 0x000ff6000fffe03f */
[----:B------:R-:W-:Y:S01]  /*43cb0*/  @!UPT UIADD3 URZ, URZ, URZ, URZ ;  /* 0x0000003f3f3ff290 */ /* 0x000fe2000fffe03f */
[----:B------:R0:W-:Y:S01]  /*43cc0*/  STL.64 [R1+0x430], R12 ;  /* 0x0004300c01007387 */ /* 0x0001e20000100a00 */
[----:B------:R-:W-:Y:S02]  /*43cd0*/  STL.64 [R1+0x438], R14 ;  /* 0x0004380e01007387 */ /* 0x000fe40000100a00 */
[----:B0-----:R-:W-:Y:S02]  /*43ce0*/  IMAD.MOV.U32 R13, RZ, RZ, R16 ;  /* 0x000000ffff0d7224 */ /* 0x001fe400078e0010 */
[----:B------:R-:W-:Y:S02]  /*43cf0*/  IMAD.MOV.U32 R12, RZ, RZ, R17 ;  /* 0x000000ffff0c7224 */ /* 0x000fe400078e0011 */
[----:B------:R-:W2:Y:S03]  /*43d00*/  LDL.LU.64 R16, [R1+0x5e30] ;  /* 0x005e300001107983 */ /* 0x000ea60000300a00 */
[----:B------:R-:W-:Y:S02]  /*43d10*/  STL [R1+0x5d5c], R12 ;  /* 0x005d5c0c01007387 */ /* 0x000fe40000100800 */
[----:B------:R0:W-:Y:S02]  /*43d20*/  STL [R1+0x5d58], R13 ;  /* 0x005d580d01007387 */ /* 0x0001e40000100800 */
[----:B0-----:R-:W3:Y:S01]  /*43d30*/  LDL.LU.64 R12, [R1+0x4e0] ;  /* 0x0004e000010c7983 */ /* 0x001ee20000300a00 */
[----:B------:R-:W3:Y:S01]  /*43d40*/  LDL.LU.64 R14, [R1+0x4e8] ;  /* 0x0004e800010e7983 */ /* 0x000ee20000300a00 */
[C---:B--2---:R-:W-:Y:S11]  /*43d50*/  HMMA.16816.F32 R24, R20.reuse, R16, R24 ;  /* 0x000000101418723c */ /* 0x044ff60000001818 */
[----:B------:R-:W-:Y:S11]  /*43d60*/  @!UPT UIADD3 URZ, URZ, URZ, URZ ;  /* 0x0000003f3f3ff290 */ /* 0x000ff6000fffe03f */
[----:B------:R-:W-:Y:S01]  /*43d70*/  @!UPT UIADD3 URZ, URZ, URZ, URZ ;  /* 0x0000003f3f3ff290 */ /* 0x000fe2000fffe03f */
[----:B------:R0:W-:Y:S01]  /*43d80*/  STL.64 [R1+0x420], R24 ;  /* 0x0004201801007387 */ /* 0x0001e20000100a00 */
[----:B------:R-:W-:Y:S03]  /*43d90*/  STL.64 [R1+0x428], R26 ;  /* 0x0004281a01007387 */ /* 0x000fe60000100a00 */
[----:B0-----:R-:W3:Y:S01]  /*43da0*/  LDL.LU.64 R24, [R1+0x5e28] ;  /* 0x005e280001187983 */ /* 0x001ee20000300a00 */
[----:B------:R-:W-:Y:S02]  /*43db0*/  IMAD.MOV.U32 R0, RZ, RZ, R17 ;  /* 0x000000ffff007224 */ /* 0x000fe400078e0011 */
[----:B------:R-:W-:Y:S02]  /*43dc0*/  IMAD.MOV.U32 R2, RZ, RZ, R16 ;  /* 0x000000ffff027224 */ /* 0x000fe400078e0010 */
[----:B------:R-:W2:Y:S01]  /*43dd0*/  LDL.LU.64 R18, [R1+0x5e20] ;  /* 0x005e200001127983 */ /* 0x000ea20000300a00 */
[----:B------:R-:W2:Y:S01]  /*43de0*/  LDL.64 R16, [R1+0x80] ;  /* 0x0000800001107983 */ /* 0x000ea20000100a00 */
[----:B------:R-:W-:Y:S02]  /*43df0*/  STL [R1+0x5d64], R0 ;  /* 0x005d640001007387 */ /* 0x000fe40000100800 */
[----:B------:R-:W-:Y:S01]  /*43e00*/  STL [R1+0x5d60], R2 ;  /* 0x005d600201007387 */ /* 0x000fe20000100800 */
[C---:B---3--:R-:W-:Y:S11]  /*43e10*/  HMMA.16816.F32 R12, R20.reuse, R24, R12 ;  /* 0x00000018140c723c */ /* 0x048ff6000000180c */
[----:B------:R-:W-:Y:S11]  /*43e20*/  @!UPT UIADD3 URZ, URZ, URZ, URZ ;  /* 0x0000003f3f3ff290 */ /* 0x000ff6000fffe03f */
[----:B------:R-:W-:Y:S01]  /*43e30*/  @!UPT UIADD3 URZ, URZ, URZ, URZ ;  /* 0x0000003f3f3ff290 */ /* 0x000fe2000fffe03f */
[----:B------:R-:W-:Y:S01]  /*43e40*/  STL.64 [R1+0x410], R12 ;  /* 0x0004100c01007387 */ /* 0x000fe20000100a00 */
[----:B------:R0:W-:Y:S02]  /*43e50*/  STL.64 [R1+0x418], R14 ;  /* 0x0004180e01007387 */ /* 0x0001e40000100a00 */
[----:B0-----:R-:W-:Y:S02]  /*43e60*/  IMAD.MOV.U32 R15, RZ, RZ, R24 ;  /* 0x000000ffff0f7224 */ /* 0x001fe400078e0018 */
[----:B------:R-:W-:Y:S02]  /*43e70*/  IMAD.MOV.U32 R14, RZ, RZ, R25 ;  /* 0x000000ffff0e7224 */ /* 0x000fe400078e0019 */
[----:B------:R-:W4:Y:S03]  /*43e80*/  LDL.LU.64 R24, [R1+0x5e18] ;  /* 0x005e180001187983 */ /* 0x000f260000300a00 */
[----:B------:R-:W-:Y:S02]  /*43e90*/  STL [R1+0x5d6c], R14 ;  /* 0x005d6c0e01007387 */ /* 0x000fe40000100800 */
[----:B------:R0:W-:Y:S01]  /*43ea0*/  STL [R1+0x5d68], R15 ;  /* 0x005d680f01007387 */ /* 0x0001e20000100800 */
[----:B----4-:R-:W-:Y:S01]  /*43eb0*/  HMMA.16816.F32 R8, R20, R24, R8 ;  /* 0x000000181408723c */ /* 0x010fe20000001808 */
[----:B------:R-:W-:-:S02]  /*43ec0*/  IMAD.MOV.U32 R7, RZ, RZ, R24 ;  /* 0x000000ffff077224 */ /* 0x000fc400078e0018 */
[----:B------:R-:W-:Y:S11]  /*43ed0*/  IMAD.MOV.U32 R6, RZ, RZ, R25 ;  /* 0x000000ffff067224 */ /* 0x000ff600078e0019 */
[----:B------:R-:W-:Y:S09]  /*43ee0*/  @!UPT UIADD3 URZ, URZ, URZ, URZ ;  /* 0x0000003f3f3ff290 */ /* 0x000ff2000fffe03f */
[----:B------:R1:W-:Y:S01]  /*43ef0*/  STL.64 [R1+0x400], R8 ;  /* 0x0004000801007387 */ /* 0x0003e20000100a00 */
[----:B------:R-:W-:Y:S02]  /*43f00*/  STL.64 [R1+0x408], R10 ;  /* 0x0004080a01007387 */ /* 0x000fe40000100a00 */
[----:B------:R-:W3:Y:S02]  /*43f10*/  LDL.LU.64 R24, [R1+0x4c0] ;  /* 0x0004c00001187983 */ /* 0x000ee40000300a00 */
[----:B------:R-:W3:Y:S01]  /*43f20*/  LDL.LU.64 R26, [R1+0x4c8] ;  /* 0x0004c800011a7983 */ /* 0x000ee20000300a00 */
[----:B------:R-:W4:Y:S01]  /*43f30*/  LDL.LU.64 R12, [R1+0x480] ;  /* 0x00048000010c7983 */ /* 0x000f220000300a00 */
[----:B0-----:R-:W4:Y:S02]  /*43f40*/  LDL.LU.64 R14, [R1+0x488] ;  /* 0x00048800010e7983 */ /* 0x001f240000300a00 */
[----:B-1----:R-:W-:Y:S02]  /*43f50*/  IMAD.MOV.U32 R8, RZ, RZ, R29 ;  /* 0x000000ffff087224 */ /* 0x002fe400078e001d */
[----:B------:R-:W-:-:S05]  /*43f60*/  IMAD.MOV.U32 R9, RZ, RZ, R28 ;  /* 0x000000ffff097224 */ /* 0x000fca00078e001c */
[----:B------:R-:W-:Y:S01]  /*43f70*/  STL.64 [R1+0x5e08], R8 ;  /* 0x005e080801007387 */ /* 0x000fe20000100a00 */
[----:B------:R-:W-:Y:S02]  /*43f80*/  STL [R1+0x5d70], R7 ;  /* 0x005d700701007387 */ /* 0x000fe40000100800 */
[----:B------:R-:W-:Y:S02]  /*43f90*/  STL [R1+0x5da0], R6 ;  /* 0x005da00601007387 */ /* 0x000fe40000100800 */
[----:B------:R0:W-:Y:S02]  /*43fa0*/  STL.64 [R1+0x5d98], R4 ;  /* 0x005d980401007387 */ /* 0x0001e40000100a00 */
[----:B0-----:R-:W2:Y:S04]  /*43fb0*/  LDL.64 R4, [R1] ;  /* 0x0000000001047983 */ /* 0x001ea80000100a00 */
[----:B--2---:R0:W-:Y:S01]  /*43fc0*/  STL.64 [R1+0x5db8], R4 ;  /* 0x005db80401007387 */ /* 0x0041e20000100a00 */
[----:B------:R-:W2:Y:S02]  /*43fd0*/  LDL.LU.64 R8, [R1+0x470] ;  /* 0x0004700001087983 */ /* 0x000ea40000300a00 */
[----:B------:R-:W2:Y:S02]  /*43fe0*/  LDL.LU.64 R10, [R1+0x478] ;  /* 0x00047800010a7983 */ /* 0x000ea40000300a00 */
[----:B0-----:R-:W-:-:S02]  /*43ff0*/  IMAD.MOV.U32 R4, RZ, RZ, R19 ;  /* 0x000000ffff047224 */ /* 0x001fc400078e0013 */
[----:B------:R-:W-:-:S05]  /*44000*/  IMAD.MOV.U32 R5, RZ, RZ, R18 ;  /* 0x000000ffff057224 */ /* 0x000fca00078e0012 */
[----:B------:R0:W-:Y:S04]  /*44010*/  STL.64 [R1+0x5dd0], R4 ;  /* 0x005dd00401007387 */ /* 0x0001e80000100a00 */
[----:B0-----:R-:W2:Y:S04]  /*44020*/  LDL.64 R4, [R1+0x20] ;  /* 0x0000200001047983 */ /* 0x001ea80000100a00 */
[----:B--2---:R0:W-:Y:S04]  /*44030*/  STL.64 [R1+0x5df8], R4 ;  /* 0x005df80401007387 */ /* 0x0041e80000100a00 */
[----:B0-----:R-:W3:Y:S02]  /*44040*/  LDL.64 R4, [R1+0x90] ;  /* 0x0000900001047983 */ /* 0x001ee40000100a00 */
[----:B---3--:R-:W-:Y:S11]  /*44050*/  HMMA.16816.F32 R24, R20, R4, R24 ;  /* 0x000000041418723c */ /* 0x008ff60000001818 */
[----:B------:R-:W-:Y:S11]  /*44060*/  @!UPT UIADD3 URZ, URZ, URZ, URZ ;  /* 0x0000003f3f3ff290 */ /* 0x000ff6000fffe03f */
[----:B------:R-:W-:Y:S01]  /*44070*/  @!UPT UIADD3 URZ, URZ, URZ, URZ ;  /* 0x0000003f3f3ff290 */ /* 0x000fe2000fffe03f */
[----:B------:R0:W-:Y:S01]  /*44080*/  STL.64 [R1+0x3f0], R24 ;  /* 0x0003f01801007387 */ /* 0x0001e20000100a00 */
[----:B------:R1:W-:Y:S03]  /*44090*/  STL.64 [R1+0x3f8], R26 ;  /* 0x0003f81a01007387 */ /* 0x0003e60000100a00 */
[----:B0-----:R-:W2:Y:S01]  /*440a0*/  LDL.LU.64 R24, [R1+0x5e10] ;  /* 0x005e100001187983 */ /* 0x001ea20000300a00 */
[----:B-1----:R-:W-:Y:S02]  /*440b0*/  IMAD.MOV.U32 R27, RZ, RZ, R4 ;  /* 0x000000ffff1b7224 */ /* 0x002fe400078e0004 */
[----:B------:R-:W-:-:S05]  /*440c0*/  IMAD.MOV.U32 R26, RZ, RZ, R5 ;  /* 0x000000ffff1a7224 */ /* 0x000fca00078e0005 */
[----:B------:R-:W-:Y:S04]  /*440d0*/  STL.64 [R1+0x5db0], R26 ;  /* 0x005db01a01007387 */ /* 0x000fe80000100a00 */
[----:B--2---:R0:W-:Y:S04]  /*440e0*/  STL.64 [R1+0x5da8], R24 ;  /* 0x005da81801007387 */ /* 0x0041e80000100a00 */
[----:B0-----:R-:W2:Y:S01]  /*440f0*/  LDL.64 R24, [R1+0x70] ;  /* 0x0000700001187983 */ /* 0x001ea20000100a00 */
[----:B----4-:R-:W-:Y:S07]  /*44100*/  HMMA.16816.F32 R4, R20, R16, R12 ;  /* 0x000000101404723c */ /* 0x010fee000000180c */
[----:B------:R-:W-:-:S02]  /*44110*/  IMAD.MOV.U32 R12, RZ, RZ, R16 ;  /* 0x000000ffff0c7224 */ /* 0x000fc400078e0010 */
[----:B------:R-:W-:Y:S11]  /*44120*/  IMAD.MOV.U32 R13, RZ, RZ, R17 ;  /* 0x000000ffff0d7224 */ /* 0x000ff600078e0011 */
[----:B------:R-:W-:Y:S03]  /*44130*/  @!UPT UIADD3 URZ, URZ, URZ, URZ ;  /* 0x0000003f3f3ff290 */ /* 0x000fe6000fffe03f */
[----:B------:R0:W-:Y:S01]  /*44140*/  STL.64 [R1+0x3e0], R4 ;  /* 0x0003e00401007387 */ /* 0x0001e20000100a00 */
[----:B------:R1:W-:Y:S02]  /*44150*/  STL.64 [R1+0x3e8], R6 ;  /* 0x0003e80601007387 */ /* 0x0003e40000100a00 */
[----:B------:R-:W3:Y:S02]  /*44160*/  LDL.LU.64 R16, [R1+0x460] ;  /* 0x0004600001107983 */ /* 0x000ee40000300a00 */
[----:B------:R-:W3:Y:S01]  /*44170*/  LDL.LU.64 R18, [R1+0x468] ;  /* 0x0004680001127983 */ /* 0x000ee20000300a00 */
[----:B0-----:R-:W4:Y:S01]  /*44180*/  LDL.LU.64 R4, [R1+0x450] ;  /* 0x0004500001047983 */ /* 0x001f220000300a00 */
[----:B-1----:R-:W4:Y:S01]  /*44190*/  LDL.LU.64 R6, [R1+0x458] ;  /* 0x0004580001067983 */ /* 0x002f220000300a00 */
[C---:B--2---:R-:W-:Y:S01]  /*441a0*/  HMMA.16816.F32 R8, R20.reuse, R24, R8 ;  /* 0x000000181408723c */ /* 0x044fe20000001808 */
[----:B------:R-:W-:Y:S02]  /*441b0*/  IMAD.MOV.U32 R0, RZ, RZ, R24 ;  /* 0x000000ffff007224 */ /* 0x000fe400078e0018 */
[----:B------:R-:W-:Y:S11]  /*441c0*/  IMAD.MOV.U32 R2, RZ, RZ, R25 ;  /* 0x000000ffff027224 */ /* 0x000ff600078e0019 */
[----:B------:R-:W-:Y:S09]  /*441d0*/  @!UPT UIADD3 URZ, URZ, URZ, URZ ;  /* 0x0000003f3f3ff290 */ /* 0x000ff2000fffe03f */
[----:B------:R0:W-:Y:S01]  /*441e0*/  STL.64 [R1+0x3d0], R8 ;  /* 0x0003d00801007387 */ /* 0x0001e20000100a00 */
[----:B------:R-:W-:Y:S03]  /*441f0*/  STL.64 [R1+0x3d8], R10 ;  /* 0x0003d80a01007387 */ /* 0x000fe60000100a00 */
[----:B0-----:R-:W3:Y:S01]  /*44200*/  LDL.LU.64 R8, [R1+0x5e08] ;  /* 0x005e080001087983 */ /* 0x001ee20000300a00 */
[----:B------:R-:W2:Y:S02]  /*44210*/  LDL.LU.64 R24, [R1+0x510] ;  /* 0x0005100001187983 */ /* 0x000ea40000300a00 */
[----:B------:R-:W2:Y:S02]  /*44220*/  LDL.LU.64 R26, [R1+0x518] ;  /* 0x00051800011a7983 */ /* 0x000ea40000300a00 */
[----:B--2---:R-:W-:Y:S01]  /*44230*/  STL.64 [R1+0x5dc8], R26 ;  /* 0x005dc81a01007387 */ /* 0x004fe20000100a00 */
[----:B------:R0:W-:Y:S03]  /*44240*/  STL.64 [R1+0x5dc0], R24 ;  /* 0x005dc01801007387 */ /* 0x0001e60000100a00 */
[----:B0-----:R-:W2:Y:S01]  /*44250*/  LDL.LU.64 R24, [R1+0x520] ;  /* 0x0005200001187983 */ /* 0x001ea20000300a00 */
[----:B------:R-:W2:Y:S01]  /*44260*/  LDL.LU.64 R26, [R1+0x528] ;  /* 0x00052800011a7983 */ /* 0x000ea20000300a00 */
[C---:B---3--:R-:W-:Y:S02]  /*44270*/  HMMA.16816.F32 R8, R20.reuse, R8, R16 ;  /* 0x000000081408723c */ /* 0x048fe40000001810 */
[----:B--2---:R-:W-:Y:S01]  /*44280*/  STL.64 [R1+0x5de0], R26 ;  /* 0x005de01a01007387 */ /* 0x004fe20000100a00 */
[----:B------:R0:W-:Y:S03]  /*44290*/  STL.64 [R1+0x5dd8], R24 ;  /* 0x005dd81801007387 */ /* 0x0001e60000100a00 */
[----:B0-----:R-:W2:Y:S01]  /*442a0*/  LDL.LU.64 R24, [R1+0x530] ;  /* 0x0005300001187983 */ /* 0x001ea20000300a00 */
[----:B------:R-:W2:Y:S02]  /*442b0*/  LDL.LU.64 R26, [R1+0x538] ;  /* 0x00053800011a7983 */ /* 0x000ea40000300a00 */
[----:B------:R-:W4:Y:S11]  /*442c0*/  LDL.LU.64 R16, [R1+0x5e00] ;  /* 0x005e000001107983 */ /* 0x000f360000300a00 */
[----:B------:R-:W-:Y:S03]  /*442d0*/  @!UPT UIADD3 URZ, URZ, URZ, URZ ;  /* 0x0000003f3f3ff290 */ /* 0x000fe6000fffe03f */
[----:B------:R0:W-:Y:S01]  /*442e0*/  STL.64 [R1+0x3c0], R8 ;  /* 0x0003c00801007387 */ /* 0x0001e20000100a00 */
[----:B------:R1:W-:Y:S04]  /*442f0*/  STL.64 [R1+0x3c8], R10 ;  /* 0x0003c80a01007387 */ /* 0x0003e80000100a00 */
[----:B0-----:R-:W3:Y:S01]  /*44300*/  LDL.LU.64 R8, [R1+0x500] ;  /* 0x0005000001087983 */ /* 0x001ee20000300a00 */
[----:B-1----:R-:W3:Y:S01]  /*44310*/  LDL.LU.64 R10, [R1+0x508] ;  /* 0x00050800010a7983 */ /* 0x002ee20000300a00 */
[----:B----4-:R-:W-:Y:S02]  /*44320*/  HMMA.16816.F32 R20, R20, R16, R4 ;  /* 0x000000101414723c */ /* 0x010fe40000001804 */
[----:B------:R-:W2:Y:S01]  /*44330*/  LDL.LU.64 R4, [R1+0x5df8] ;  /* 0x005df80001047983 */ /* 0x000ea20000300a00 */
[----:B------:R-:W-:-:S02]  /*44340*/  IMAD.MOV.U32 R14, RZ, RZ, R16 ;  /* 0x000000ffff0e7224 */ /* 0x000fc400078e0010 */
[----:B------:R-:W-:Y:S11]  /*44350*/  IMAD.MOV.U32 R15, RZ, RZ, R17 ;  /* 0x000000ffff0f7224 */ /* 0x000ff600078e0011 */
[----:B------:R-:W-:Y:S07]  /*44360*/  @!UPT UIADD3 URZ, URZ, URZ, URZ ;  /* 0x0000003f3f3ff290 */ /* 0x000fee000fffe03f */
[----:B------:R-:W-:Y:S01]  /*44370*/  STL.64 [R1+0x1d0], R20 ;  /* 0x0001d01401007387 */ /* 0x000fe20000100a00 */
[----:B------:R-:W-:Y:S02]  /*44380*/  STL.64 [R1+0x1d8], R22 ;  /* 0x0001d81601007387 */ /* 0x000fe40000100a00 */
[----:B------:R-:W2:Y:S02]  /*44390*/  LDL.LU.64 R18, [R1+0x5df0] ;  /* 0x005df00001127983 */ /* 0x000ea40000300a00 */
[----:B------:R-:W2:Y:S01]  /*443a0*/  LDL.LU.64 R16, [R1+0x5de8] ;  /* 0x005de80001107983 */ /* 0x000ea20000300a00 */
[----:B------:R-:W-:Y:S01]  /*443b0*/  STL.64 [R1+0x5d80], R14 ;  /* 0x005d800e01007387 */ /* 0x000fe20000100a00 */
[----:B------:R0:W-:Y:S03]  /*443c0*/  STL.64 [R1+0x5d78], R12 ;  /* 0x005d780c01007387 */ /* 0x0001e60000100a00 */
[----:B0-----:R-:W4:Y:S01]  /*443d0*/  LDL.LU.64 R12, [R1+0x4b0] ;  /* 0x0004b000010c7983 */ /* 0x001f220000300a00 */
[----:B------:R-:W4:Y:S02]  /*443e0*/  LDL.LU.64 R14, [R1+0x4b8] ;  /* 0x0004b800010e7983 */ /* 0x000f240000300a00 */
[----:B------:R-:W3:Y:S02]  /*443f0*/  LDL.LU.64 R20, [R1+0x3b0] ;  /* 0x0003b00001147983 */ /* 0x000ee40000300a00 */
[----:B------:R-:W3:Y:S01]  /*44400*/  LDL.LU.64 R22, [R1+0x3b8] ;  /* 0x0003b80001167983 */ /* 0x000ee20000300a00 */
[----:B--2---:R-:W-:Y:S01]  /*44410*/  HMMA.16816.F32 R24, R16, R4, R24 ;  /* 0x000000041018723c */ /* 0x004fe20000001818 */
[----:B------:R-:W-:-:S02]  /*44420*/  IMAD.MOV.U32 R29, RZ, RZ, R4 ;  /* 0x000000ffff1d7224 */ /* 0x000fc400078e0004 */
[----:B------:R-:W-:Y:S11]  /*44430*/  IMAD.MOV.U32 R28, RZ, RZ, R5 ;  /* 0x000000ffff1c7224 */ /* 0x000ff600078e0005 */
[----:B------:R-:W-:Y:S09]  /*44440*/  @!UPT UIADD3 URZ, URZ, URZ, URZ ;  /* 0x0000003f3f3ff290 */ /* 0x000ff2000fffe03f */
[----:B------:R-:W-:Y:S01]  /*44450*/  STL.64 [R1+0x1b0], R24 ;  /* 0x0001b01801007387 */ /* 0x000fe20000100a00 */
[----:B------:R0:W-:Y:S03]  /*44460*/  STL.64 [R1+0x1b8], R26 ;  /* 0x0001b81a01007387 */ /* 0x0001e60000100a00 */
[----:B0-----:R-:W2:Y:S01]  /*44470*/  LDL.LU.64 R26, [R1+0x5de0] ;  /* 0x005de000011a7983 */ /* 0x001ea20000300a00 */
[----:B------:R-:W2:Y:S02]  /*44480*/  LDL.LU.64 R24, [R1+0x5dd8] ;  /* 0x005dd80001187983 */ /* 0x000ea40000300a00 */
[----:B------:R-:W2:Y:S02]  /*44490*/  LDL.LU.64 R4, [R1+0x5dd0] ;  /* 0x005dd00001047983 */ /* 0x000ea40000300a00 */
[C---:B--2---:R-:W-:Y:S01]  /*444a0*/  HMMA.16816.F32 R4, R16.reuse, R4, R24 ;  /* 0x000000041004723c */ /* 0x044fe20000001818 */
[----:B------:R-:W2:Y:S01]  /*444b0*/  LDL.LU.64 R26, [R1+0x5dc8] ;  /* 0x005dc800011a7983 */ /* 0x000ea20000300a00 */
[----:B------:R-:W2:Y:S11]  /*444c0*/  LDL.LU.64 R24, [R1+0x5dc0] ;  /* 0x005dc00001187983 */ /* 0x000eb60000300a00 */
[----:B------:R-:W-:Y:S10]  /*444d0*/  @!UPT UIADD3 URZ, URZ, URZ, URZ ;  /* 0x0000003f3f3ff290 */ /* 0x000ff4000fffe03f */
[----:B------:R0:W-:Y:S01]  /*444e0*/  STL.64 [R1+0x1a0], R4 ;  /* 0x0001a00401007387 */ /* 0x0001e20000100a00 */
[----:B------:R-:W-:Y:S03]  /*444f0*/  STL.64 [R1+0x1a8], R6 ;  /* 0x0001a80601007387 */ /* 0x000fe60000100a00 */
[----:B0-----:R-:W2:Y:S02]  /*44500*/  LDL.LU.64 R4, [R1+0x5db8] ;  /* 0x005db80001047983 */ /* 0x001ea40000300a00 */
[C---:B--2---:R-:W-:Y:S11]  /*44510*/  HMMA.16816.F32 R24, R16.reuse, R4, R24 ;  /* 0x000000041018723c */ /* 0x044ff60000001818 */
[----:B------:R-:W-:Y:S11]  /*44520*/  @!UPT UIADD3 URZ, URZ, URZ, URZ ;  /* 0x0000003f3f3ff290 */ /* 0x000ff6000fffe03f */
[----:B------:R-:W-:Y:S01]  /*44530*/  @!UPT UIADD3 URZ, URZ, URZ, URZ ;  /* 0x0000003f3f3ff290 */ /* 0x000fe2000fffe03f */
[----:B------:R-:W-:Y:S01]  /*44540*/  STL.64 [R1+0x190], R24 ;  /* 0x0001901801007387 */ /* 0x000fe20000100a00 */
[----:B------:R0:W-:Y:S03]  /*44550*/  STL.64 [R1+0x198], R26 ;  /* 0x0001981a01007387 */ /* 0x0001e60000100a00 */
[----:B0-----:R-:W2:Y:S01]  /*44560*/  LDL.LU.64 R26, [R1+0x5db0] ;  /* 0x005db000011a7983 */ /* 0x001ea20000300a00 */
[----:B------:R-:W3:Y:S02]  /*44570*/  LDL.LU.64 R24, [R1+0x5da8] ;  /* 0x005da80001187983 */ /* 0x000ee40000300a00 */
[----:B------:R-:W-:Y:S02]  /*44580*/  IMAD.MOV.U32 R3, RZ, RZ, R4 ;  /* 0x000000ffff037224 */ /* 0x000fe400078e0004 */
[----:B------:R-:W-:Y:S01]  /*44590*/  IMAD.MOV.U32 R7, RZ, RZ, R5 ;  /* 0x000000ffff077224 */ /* 0x000fe200078e0005 */
[----:B------:R-:W2:Y:S01]  /*445a0*/  LDL.LU R6, [R1+0x5da0] ;  /* 0x005da00001067983 */ /* 0x000ea20000300800 */
        /* <DEDUP_REMOVED lines=9> */
[----:B0-----:R-:W-:Y:S02]  /*44640*/  IMAD.MOV.U32 R24, RZ, RZ, R3 ;  /* 0x000000ffff187224 */ /* 0x001fe400078e0003 */
[----:B------:R-:W-:Y:S01]  /*44650*/  IMAD.MOV.U32 R25, RZ, RZ, R7 ;  /* 0x000000ffff197224 */ /* 0x000fe200078e0007 */
[C---:B----4-:R-:W-:Y:S11]  /*44660*/  HMMA.16816.F32 R12, R16.reuse, R8, R12 ;  /* 0x00000008100c723c */ /* 0x050ff6000000180c */
[----:B------:R-:W-:Y:S11]  /*44670*/  @!UPT UIADD3 URZ, URZ, URZ, URZ ;  /* 0x0000003f3f3ff290 */ /* 0x000ff6000fffe03f */
[----:B------:R-:W-:Y:S01]  /*44680*/  @!UPT UIADD3 URZ, URZ, URZ, URZ ;  /* 0x0000003f3f3ff290 */ /* 0x000fe2000fffe03f */
[----:B------:R-:W-:Y:S01]  /*44690*/  STL.64 [R1+0x170], R12 ;  /* 0x0001700c01007387 */ /* 0x000fe20000100a00 */
[----:B------:R0:W-:Y:S03]  /*446a0*/  STL.64 [R1+0x178], R14 ;  /* 0x0001780e01007387 */ /* 0x0001e60000100a00 */
[----:B0-----:R-:W4:Y:S01]  /*446b0*/  LDL.LU.64 R14, [R1+0x5d80] ;  /* 0x005d8000010e7983 */ /* 0x001f220000300a00 */
[----:B------:R-:W3:Y:S02]  /*446c0*/  LDL.LU.64 R12, [R1+0x5d78] ;  /* 0x005d7800010c7983 */ /* 0x000ee40000300a00 */
[----:B------:R-:W3:Y:S02]  /*446d0*/  LDL.LU R3, [R1+0x5d74] ;  /* 0x005d740001037983 */ /* 0x000ee40000300800 */
[----:B------:R-:W3:Y:S01]  /*446e0*/  LDL.LU R7, [R1+0x5d70] ;  /* 0x005d700001077983 */ /* 0x000ee20000300800 */
[----:B------:R0:W-:Y:S04]  /*446f0*/  STL.64 [R1+0x5ca0], R24 ;  /* 0x005ca01801007387 */ /* 0x0001e80000100a00 */
[----:B0-----:R-:W3:Y:S01]  /*44700*/  LDL.64 R24, [R1+0x10] ;  /* 0x0000100001187983 */ /* 0x001ee20000100a00 */
[----:B--2---:R-:W-:Y:S03]  /*44710*/  HMMA.16816.F32 R20, R16, R4, R20 ;  /* 0x000000041014723c */ /* 0x004fe60000001814 */
[----:B---3--:R-:W-:Y:S01]  /*44720*/  STL.64 [R1+0x5ca8], R24 ;  /* 0x005ca81801007387 */ /* 0x008fe20000100a00 */
[----:B------:R-:W-:Y:S02]  /*44730*/  STL.64 [R1+0x5c80], R10 ;  /* 0x005c800a01007387 */ /* 0x000fe40000100a00 */
[----:B------:R0:W-:Y:S02]  /*44740*/  STL.64 [R1+0x5c78], R8 ;  /* 0x005c780801007387 */ /* 0x0001e40000100a00 */
[----:B0-----:R-:W2:Y:S11]  /*44750*/  LDL.64 R8, [R1+0x30] ;  /* 0x0000300001087983 */ /* 0x001eb60000100a00 */
[----:B------:R-:W-:Y:S04]  /*44760*/  @!UPT UIADD3 URZ, URZ, URZ, URZ ;  /* 0x0000003f3f3ff290 */ /* 0x000fe8000fffe03f */
[----:B------:R-:W-:Y:S02]  /*44770*/  STL.64 [R1+0x160], R20 ;  /* 0x0001601401007387 */ /* 0x000fe40000100a00 */
[----:B------:R-:W-:Y:S02]  /*44780*/  STL.64 [R1+0x168], R22 ;  /* 0x0001681601007387 */ /* 0x000fe40000100a00 */
[----:B------:R-:W0:Y:S04]  /*44790*/  LDSM.16.MT88.4 R20, [R3+0x80] ;  /* 0x000080000314783b */ /* 0x000e280000004200 */
[----:B0-----:R-:W-:Y:S01]  /*447a0*/  STL.64 [R1+0x5c00], R22 ;  /* 0x005c001601007387 */ /* 0x001fe20000100a00 */
[----:B------:R4:W-:Y:S02]  /*447b0*/  STL.64 [R1+0x5bf8], R20 ;  /* 0x005bf81401007387 */ /* 0x0009e40000100a00 */
[----:B----4-:R-:W-:-:S02]  /*447c0*/  IMAD.MOV.U32 R20, RZ, RZ, R14 ;  /* 0x000000ffff147224 */ /* 0x010fc400078e000e */
[----:B------:R-:W-:Y:S01]  /*447d0*/  IMAD.MOV.U32 R21, RZ, RZ, R15 ;  /* 0x000000ffff157224 */ /* 0x000fe200078e000f */
[----:B------:R-:W3:Y:S01]  /*447e0*/  LDL.LU R14, [R1+0x5d6c] ;  /* 0x005d6c00010e7983 */ /* 0x000ee20000300800 */
[----:B------:R-:W4:Y:S03]  /*447f0*/  LDL.LU R15, [R1+0x5d68] ;  /* 0x005d6800010f7983 */ /* 0x000f260000300800 */
[----:B------:R0:W-:Y:S04]  /*44800*/  STL.64 [R1+0x5cc0], R20 ;  /* 0x005cc01401007387 */ /* 0x0001e80000100a00 */
[----:B0-----:R-:W2:Y:S01]  /*44810*/  LDL.64 R20, [R1+0x60] ;  /* 0x0000600001147983 */ /* 0x001ea20000100a00 */
[----:B---3--:R-:W-:-:S02]  /*44820*/  IMAD.MOV.U32 R25, RZ, RZ, R14 ;  /* 0x000000ffff197224 */ /* 0x008fc400078e000e */
[----:B----4-:R-:W-:Y:S01]  /*44830*/  IMAD.MOV.U32 R24, RZ, RZ, R15 ;  /* 0x000000ffff187224 */ /* 0x010fe200078e000f */
[----:B--2---:R0:W-:Y:S02]  /*44840*/  STL.64 [R1+0x5cd8], R20 ;  /* 0x005cd81401007387 */ /* 0x0041e40000100a00 */
[----:B0-----:R-:W-:Y:S02]  /*44850*/  IMAD.MOV.U32 R20, RZ, RZ, R0 ;  /* 0x000000ffff147224 */ /* 0x001fe400078e0000 */
[----:B------:R-:W-:Y:S01]  /*44860*/  IMAD.MOV.U32 R21, RZ, RZ, R2 ;  /* 0x000000ffff157224 */ /* 0x000fe200078e0002 */
[----:B------:R-:W2:Y:S01]  /*44870*/  LDL.LU R0, [R1+0x5d64] ;  /* 0x005d640001007983 */ /* 0x000ea20000300800 */
[----:B------:R-:W3:Y:S03]  /*44880*/  LDL.LU R2, [R1+0x5d60] ;  /* 0x005d600001027983 */ /* 0x000ee60000300800 */
[----:B------:R0:W-:Y:S02]  /*44890*/  STL.64 [R1+0x5cf0], R20 ;  /* 0x005cf01401007387 */ /* 0x0001e40000100a00 */
[----:B0-----:R-:W-:-:S02]  /*448a0*/  IMAD.MOV.U32 R20, RZ, RZ, R12 ;  /* 0x000000ffff147224 */ /* 0x001fc400078e000c */
[----:B------:R-:W-:Y:S01]  /*448b0*/  IMAD.MOV.U32 R21, RZ, RZ, R13 ;  /* 0x000000ffff157224 */ /* 0x000fe200078e000d */
[----:B------:R-:W4:Y:S01]  /*448c0*/  LDL.LU R12, [R1+0x5d5c] ;  /* 0x005d5c00010c7983 */ /* 0x000f220000300800 */
[----:B------:R-:W2:Y:S03]  /*448d0*/  LDL.LU R13, [R1+0x5d58] ;  /* 0x005d5800010d7983 */ /* 0x000ea60000300800 */
[----:B------:R0:W-:Y:S01]  /*448e0*/  STL.64 [R1+0x5d08], R20 ;  /* 0x005d081401007387 */ /* 0x0001e20000100a00 */
[----:B------:R1:W-:Y:S02]  /*448f0*/  STL.64 [R1+0x5d38], R24 ;  /* 0x005d381801007387 */ /* 0x0003e40000100a00 */
[----:B0-----:R-:W-:Y:S02]  /*44900*/  IMAD.MOV.U32 R20, RZ, RZ, R27 ;  /* 0x000000ffff147224 */ /* 0x001fe400078e001b */
[----:B------:R-:W-:Y:S01]  /*44910*/  IMAD.MOV.U32 R21, RZ, RZ, R26 ;  /* 0x000000ffff157224 */ /* 0x000fe200078e001a */
[----:B-1----:R-:W2:Y:S01]  /*44920*/  LDL.LU.64 R24, [R1+0x4a0] ;  /* 0x0004a00001187983 */ /* 0x002ea20000300a00 */
[----:B------:R-:W2:Y:S03]  /*44930*/  LDL.LU.64 R26, [R1+0x4a8] ;  /* 0x0004a800011a7983 */ /* 0x000ea60000300a00 */
[----:B------:R0:W-:Y:S02]  /*44940*/  STL.64 [R1+0x5d20], R20 ;  /* 0x005d201401007387 */ /* 0x0001e40000100a00 */
[----:B0-----:R-:W-:-:S02]  /*44950*/  IMAD.MOV.U32 R20, RZ, RZ, R7 ;  /* 0x000000ffff147224 */ /* 0x001fc400078e0007 */
[----:B------:R-:W-:-:S05]  /*44960*/  IMAD.MOV.U32 R21, RZ, RZ, R6 ;  /* 0x000000ffff157224 */ /* 0x000fca00078e0006 */
[----:B------:R2:W-:Y:S02]  /*44970*/  STL.64 [R1+0x5d40], R20 ;  /* 0x005d401401007387 */ /* 0x0005e40000100a00 */
[----:B--2---:R-:W-:Y:S11]  /*44980*/  HMMA.16816.F32 R20, R16, R8, R24 ;  /* 0x000000081014723c */ /* 0x004ff60000001818 */
[----:B------:R-:W-:Y:S11]  /*44990*/  @!UPT UIADD3 URZ, URZ, URZ, URZ ;  /* 0x0000003f3f3ff290 */ /* 0x000ff6000fffe03f */
[----:B------:R-:W-:Y:S01]  /*449a0*/  @!UPT UIADD3 URZ, URZ, URZ, URZ ;  /* 0x0000003f3f3ff290 */ /* 0x000fe2000fffe03f */
[----:B------:R0:W-:Y:S01]  /*449b0*/  STL.64 [R1+0x150], R20 ;  /* 0x0001501401007387 */ /* 0x0001e20000100a00 */
[----:B------:R-:W-:Y:S02]  /*449c0*/  STL.64 [R1+0x158], R22 ;  /* 0x0001581601007387 */ /* 0x000fe40000100a00 */
[----:B------:R-:W2:Y:S02]  /*449d0*/  LDL.LU.64 R24, [R1+0x330] ;  /* 0x0003300001187983 */ /* 0x000ea40000300a00 */
[----:B------:R-:W2:Y:S02]  /*449e0*/  LDL.LU.64 R26, [R1+0x338] ;  /* 0x00033800011a7983 */ /* 0x000ea40000300a00 */
[----:B------:R-:W-:Y:S02]  /*449f0*/  IMAD.MOV.U32 R7, RZ, RZ, R8 ;  /* 0x000000ffff077224 */ /* 0x000fe400078e0008 */
[----:B------:R-:W-:Y:S02]  /*44a00*/  IMAD.MOV.U32 R6, RZ, RZ, R9 ;  /* 0x000000ffff067224 */ /* 0x000fe400078e0009 */
[----:B0-----:R-:W-:-:S02]  /*44a10*/  IMAD.MOV.U32 R20, RZ, RZ, R13 ;  /* 0x000000ffff147224 */ /* 0x001fc400078e000d */
[----:B----4-:R-:W-:Y:S01]  /*44a20*/  IMAD.MOV.U32 R21, RZ, RZ, R12 ;  /* 0x000000ffff157224 */ /* 0x010fe200078e000c */
[----:B--2---:R-:W-:Y:S01]  /*44a30*/  STL.64 [R1+0x5d50], R26 ;  /* 0x005d501a01007387 */ /* 0x004fe20000100a00 */
[----:B------:R0:W-:Y:S03]  /*44a40*/  STL.64 [R1+0x5d48], R24 ;  /* 0x005d481801007387 */ /* 0x0001e60000100a00 */
[----:B0-----:R-:W2:Y:S01]  /*44a50*/  LDL.LU.64 R24, [R1+0x490] ;  /* 0x0004900001187983 */ /* 0x001ea20000300a00 */
[----:B------:R-:W2:Y:S02]  /*44a60*/  LDL.LU.64 R26, [R1+0x498] ;  /* 0x00049800011a7983 */ /* 0x000ea40000300a00 */
[----:B------:R-:W4:Y:S02]  /*44a70*/  LDL.LU.64 R8, [R1+0x320] ;  /* 0x0003200001087983 */ /* 0x000f240000300a00 */
[----:B------:R-:W4:Y:S01]  /*44a80*/  LDL.LU.64 R10, [R1+0x328] ;  /* 0x00032800010a7983 */ /* 0x000f220000300a00 */
[----:B------:R-:W2:Y:S01]  /*44a90*/  LDL.LU.64 R12, [R1+0x2c0] ;  /* 0x0002c000010c7983 */ /* 0x000ea20000300a00 */
[----:B------:R-:W2:Y:S03]  /*44aa0*/  LDL.LU.64 R14, [R1+0x2c8] ;  /* 0x0002c800010e7983 */ /* 0x000ea60000300a00 */
[----:B--2---:R-:W-:Y:S01]  /*44ab0*/  STL.64 [R1+0x5cd0], R14 ;  /* 0x005cd00e01007387 */ /* 0x004fe20000100a00 */
[----:B------:R0:W-:Y:S03]  /*44ac0*/  STL.64 [R1+0x5cc8], R12 ;  /* 0x005cc80c01007387 */ /* 0x0001e60000100a00 */
[----:B0-----:R-:W2:Y:S01]  /*44ad0*/  LDL.LU.64 R12, [R1+0x2d0] ;  /* 0x0002d000010c7983 */ /* 0x001ea20000300a00 */
        /* <DEDUP_REMOVED lines=12> */
[----:B------:R-:W2:Y:S01]  /*44ba0*/  LDL.LU.64 R14, [R1+0x308] ;  /* 0x00030800010e7983 */ /* 0x000ea20000300a00 */
[----:B------:R-:W-:Y:S02]  /*44bb0*/  HMMA.16816.F32 R20, R16, R20, R24 ;  /* 0x000000141014723c */ /* 0x000fe40000001818 */
[----:B--2---:R-:W-:Y:S01]  /*44bc0*/  STL.64 [R1+0x5d30], R14 ;  /* 0x005d300e01007387 */ /* 0x004fe20000100a00 */
[----:B------:R0:W-:Y:S03]  /*44bd0*/  STL.64 [R1+0x5d28], R12 ;  /* 0x005d280c01007387 */ /* 0x0001e60000100a00 */
[----:B0-----:R-:W2:Y:S01]  /*44be0*/  LDL.LU.64 R12, [R1+0x310] ;  /* 0x00031000010c7983 */ /* 0x001ea20000300a00 */
[----:B------:R-:W2:Y:S02]  /*44bf0*/  LDL.LU.64 R14, [R1+0x318] ;  /* 0x00031800010e7983 */ /* 0x000ea40000300a00 */
[----:B------:R-:W-:Y:S02]  /*44c00*/  STL.64 [R1+0x5c98], R6 ;  /* 0x005c980601007387 */ /* 0x000fe40000100a00 */
[----:B------:R3:W-:Y:S01]  /*44c10*/  STL.64 [R1+0x5c90], R4 ;  /* 0x005c900401007387 */ /* 0x0007e20000100a00 */
[----:B------:R-:W2:Y:S01]  /*44c20*/  LDL.LU.64 R26, [R1+0x5d50] ;  /* 0x005d5000011a7983 */ /* 0x000ea20000300a00 */
[----:B------:R-:W2:Y:S10]  /*44c30*/  LDL.LU.64 R24, [R1+0x5d48] ;  /* 0x005d480001187983 */ /* 0x000eb40000300a00 */
[----:B------:R0:W-:Y:S02]  /*44c40*/  STL.64 [R1+0x140], R20 ;  /* 0x0001401401007387 */ /* 0x0001e40000100a00 */
[----:B------:R1:W-:Y:S02]  /*44c50*/  STL.64 [R1+0x148], R22 ;  /* 0x0001481601007387 */ /* 0x0003e40000100a00 */
[----:B---3--:R-:W-:-:S02]  /*44c60*/  IMAD.MOV.U32 R4, RZ, RZ, R2 ;  /* 0x000000ffff047224 */ /* 0x008fc400078e0002 */
[----:B------:R-:W-:Y:S01]  /*44c70*/  IMAD.MOV.U32 R5, RZ, RZ, R0 ;  /* 0x000000ffff057224 */ /* 0x000fe200078e0000 */
[----:B0-----:R-:W1:Y:S06]  /*44c80*/  LDL.LU.64 R20, [R1+0x5d40] ;  /* 0x005d400001147983 */ /* 0x001e6c0000300a00 */
[C---:B--2---:R-:W-:Y:S01]  /*44c90*/  HMMA.16816.F32 R4, R16.reuse, R4, R24 ;  /* 0x000000041004723c */ /* 0x044fe20000001818 */
[----:B------:R-:W4:Y:S07]  /*44ca0*/  LDL.LU.64 R24, [R1+0x5d38] ;  /* 0x005d380001187983 */ /* 0x000f2e0000300a00 */
[C---:B-1----:R-:W-:Y:S11]  /*44cb0*/  HMMA.16816.F32 R20, R16.reuse, R20, R12 ;  /* 0x000000141014723c */ /* 0x042ff6000000180c */
[----:B------:R-:W-:Y:S04]  /*44cc0*/  @!UPT UIADD3 URZ, URZ, URZ, URZ ;  /* 0x0000003f3f3ff290 */ /* 0x000fe8000fffe03f */
[----:B------:R-:W-:Y:S01]  /*44cd0*/  STL.64 [R1+0x130], R4 ;  /* 0x0001300401007387 */ /* 0x000fe20000100a00 */
[----:B------:R4:W-:Y:S02]  /*44ce0*/  STL.64 [R1+0x138], R6 ;  /* 0x0001380601007387 */ /* 0x0009e40000100a00 */
[C---:B----4-:R-:W-:Y:S01]  /*44cf0*/  HMMA.16816.F32 R4, R16.reuse, R24, R8 ;  /* 0x000000181004723c */ /* 0x050fe20000001808 */
[----:B------:R-:W2:Y:S01]  /*44d00*/  LDL.LU.64 R24, [R1+0xcd0] ;  /* 0x000cd00001187983 */ /* 0x000ea20000300a00 */
[----:B------:R-:W2:Y:S11]  /*44d10*/  LDL.LU.64 R26, [R1+0xcd8] ;  /* 0x000cd800011a7983 */ /* 0x000eb60000300a00 */
[----:B------:R-:W-:Y:S10]  /*44d20*/  @!UPT UIADD3 URZ, URZ, URZ, URZ ;  /* 0x0000003f3f3ff290 */ /* 0x000ff4000fffe03f */
[----:B------:R0:W-:Y:S01]  /*44d30*/  STL.64 [R1+0x120], R4 ;  /* 0x0001200401007387 */ /* 0x0001e20000100a00 */
[----:B------:R1:W-:Y:S03]  /*44d40*/  STL.64 [R1+0x128], R6 ;  /* 0x0001280601007387 */ /* 0x0003e60000100a00 */
[----:B0-----:R-:W3:Y:S01]  /*44d50*/  LDL.LU.64 R4, [R1+0xcb0] ;  /* 0x000cb00001047983 */ /* 0x001ee20000300a00 */
[----:B-1----:R-:W3:Y:S02]  /*44d60*/  LDL.LU.64 R6, [R1+0xcb8] ;  /* 0x000cb80001067983 */ /* 0x002ee40000300a00 */
[----:B------:R-:W4:Y:S02]  /*44d70*/  LDL.LU.64 R8, [R1+0xca0] ;  /* 0x000ca00001087983 */ /* 0x000f240000300a00 */
[----:B------:R-:W4:Y:S01]  /*44d80*/  LDL.LU.64 R10, [R1+0xca8] ;  /* 0x000ca800010a7983 */ /* 0x000f220000300a00 */
[----:B------:R-:W2:Y:S01]  /*44d90*/  LDL.LU.64 R14, [R1+0x5d30] ;  /* 0x005d3000010e7983 */ /* 0x000ea20000300a00 */
[----:B------:R-:W2:Y:S02]  /*44da0*/  LDL.LU.64 R12, [R1+0x5d28] ;  /* 0x005d2800010c7983 */ /* 0x000ea40000300a00 */
[----:B------:R0:W-:Y:S02]  /*44db0*/  STL.64 [R1+0x110], R20 ;  /* 0x0001101401007387 */ /* 0x0001e40000100a00 */
[----:B------:R2:W-:Y:S01]  /*44dc0*/  STL.64 [R1+0x118], R22 ;  /* 0x0001181601007387 */ /* 0x0005e20000100a00 */
        /* <DEDUP_REMOVED lines=22> */
[C---:B--2---:R-:W-:Y:S01]  /*44f30*/  HMMA.16816.F32 R12, R16.reuse, R20, R12 ;  /* 0x00000014100c723c */ /* 0x044fe2000000180c */
[----:B------:R-:W-:Y:S02]  /*44f40*/  IMAD.MOV.U32 R2, RZ, RZ, R20 ;  /* 0x000000ffff027224 */ /* 0x000fe400078e0014 */
[----:B------:R-:W-:Y:S11]  /*44f50*/  IMAD.MOV.U32 R0, RZ, RZ, R21 ;  /* 0x000000ffff007224 */ /* 0x000ff600078e0015 */
[----:B------:R-:W-:Y:S09]  /*44f60*/  @!UPT UIADD3 URZ, URZ, URZ, URZ ;  /* 0x0000003f3f3ff290 */ /* 0x000ff2000fffe03f */
[----:B------:R-:W-:Y:S01]  /*44f70*/  STL.64 [R1+0x3b0], R12 ;  /* 0x0003b00c01007387 */ /* 0x000fe20000100a00 */
[----:B------:R0:W-:Y:S03]  /*44f80*/  STL.64 [R1+0x3b8], R14 ;  /* 0x0003b80e01007387 */ /* 0x0001e60000100a00 */
[----:B0-----:R-:W2:Y:S01]  /*44f90*/  LDL.LU.64 R14, [R1+0x5cd0] ;  /* 0x005cd000010e7983 */ /* 0x001ea20000300a00 */
[----:B------:R-:W2:Y:S02]  /*44fa0*/  LDL.LU.64 R12, [R1+0x5cc8] ;  /* 0x005cc800010c7983 */ /* 0x000ea40000300a00 */
[----:B------:R-:W2:Y:S02]  /*44fb0*/  LDL.LU.64 R20, [R1+0x5cc0] ;  /* 0x005cc00001147983 */ /* 0x000ea40000300a00 */
[----:B--2---:R-:W-:Y:S01]  /*44fc0*/  HMMA.16816.F32 R16, R16, R20, R12 ;  /* 0x000000141010723c */ /* 0x004fe2000000180c */
[----:B------:R-:W2:Y:S01]  /*44fd0*/  LDL.LU.64 R14, [R1+0x5cb8] ;  /* 0x005cb800010e7983 */ /* 0x000ea20000300a00 */
[----:B------:R-:W2:Y:S11]  /*44fe0*/  LDL.LU.64 R12, [R1+0x5cb0] ;  /* 0x005cb000010c7983 */ /* 0x000eb60000300a00 */
[----:B------:R-:W-:Y:S10]  /*44ff0*/  @!UPT UIADD3 URZ, URZ, URZ, URZ ;  /* 0x0000003f3f3ff290 */ /* 0x000ff4000fffe03f */
[----:B------:R0:W-:Y:S01]  /*45000*/  STL.64 [R1+0x50], R16 ;  /* 0x0000501001007387 */ /* 0x0001e20000100a00 */
[----:B------:R-:W-:Y:S02]  /*45010*/  STL.64 [R1+0x58], R18 ;  /* 0x0000581201007387 */ /* 0x000fe40000100a00 */
[----:B------:R1:W-:Y:S02]  /*45020*/  STL.64 [R1+0x5c10], R20 ;  /* 0x005c101401007387 */ /* 0x0003e40000100a00 */
[----:B0-----:R-:W-:Y:S02]  /*45030*/  IMAD.MOV.U32 R16, RZ, RZ, R29 ;  /* 0x000000ffff107224 */ /* 0x001fe400078e001d */
[----:B------:R-:W-:Y:S01]  /*45040*/  IMAD.MOV.U32 R17, RZ, RZ, R28 ;  /* 0x000000ffff117224 */ /* 0x000fe200078e001c */
[----:B-1----:R-:W3:Y:S01]  /*45050*/  LDL.LU.64 R20, [R1+0xcc0] ;  /* 0x000cc00001147983 */ /* 0x002ee20000300a00 */
[----:B------:R-:W3:Y:S05]  /*45060*/  LDL.LU.64 R22, [R1+0xcc8] ;  /* 0x000cc80001167983 */ /* 0x000eea0000300a00 */
[C---:B--2---:R-:W-:Y:S01]  /*45070*/  HMMA.16816.F32 R16, R12.reuse, R16, R24 ;  /* 0x000000100c10723c */ /* 0x044fe20000001818 */
[----:B------:R-:W3:Y:S11]  /*45080*/  LDL.LU.64 R24, [R1+0x5ca8] ;  /* 0x005ca80001187983 */ /* 0x000ef60000300a00 */
[----:B------:R-:W-:Y:S11]  /*45090*/  @!UPT UIADD3 URZ, URZ, URZ, URZ ;  /* 0x0000003f3f3ff290 */ /* 0x000ff6000fffe03f */
[----:B------:R0:W-:Y:S01]  /*450a0*/  STL.64 [R1+0x330], R16 ;  /* 0x0003301001007387 */ /* 0x0001e20000100a00 */
[----:B------:R1:W-:Y:S03]  /*450b0*/  STL.64 [R1+0x338], R18 ;  /* 0x0003381201007387 */ /* 0x0003e60000100a00 */
[----:B0-----:R-:W2:Y:S01]  /*450c0*/  LDL.LU.64 R16, [R1+0xc60] ;  /* 0x000c600001107983 */ /* 0x001ea20000300a00 */
[----:B-1----:R-:W2:Y:S01]  /*450d0*/  LDL.LU.64 R18, [R1+0xc68] ;  /* 0x000c680001127983 */ /* 0x002ea20000300a00 */
[C---:B---3--:R-:W-:Y:S11]  /*450e0*/  HMMA.16816.F32 R20, R12.reuse, R24, R20 ;  /* 0x000000180c14723c */ /* 0x048ff60000001814 */
[----:B------:R-:W-:Y:S11]  /*450f0*/  @!UPT UIADD3 URZ, URZ, URZ, URZ ;  /* 0x0000003f3f3ff290 */ /* 0x000ff6000fffe03f */
[----:B------:R-:W-:Y:S01]  /*45100*/  @!UPT UIADD3 URZ, URZ, URZ, URZ ;  /* 0x0000003f3f3ff290 */ /* 0x000fe2000fffe03f */
[----:B------:R-:W-:Y:S01]  /*45110*/  STL.64 [R1+0x320], R20 ;  /* 0x0003201401007387 */ /* 0x000fe20000100a00 */
[----:B------:R0:W-:Y:S02]  /*45120*/  STL.64 [R1+0x328], R22 ;  /* 0x0003281601007387 */ /* 0x0001e40000100a00 */
[----:B0-----:R-:W-:Y:S02]  /*45130*/  IMAD.MOV.U32 R23, RZ, RZ, R24 ;  /* 0x000000ffff177224 */ /* 0x001fe400078e0018 */
[----:B------:R-:W-:Y:S02]  /*45140*/  IMAD.MOV.U32 R22, RZ, RZ, R25 ;  /* 0x000000ffff167224 */ /* 0x000fe400078e0019 */
[----:B------:R-:W3:Y:S02]  /*45150*/  LDL.LU.64 R24, [R1+0x5ca0] ;  /* 0x005ca00001187983 */ /* 0x000ee40000300a00 */
[C---:B---3--:R-:W-:Y:S02]  /*45160*/  HMMA.16816.F32 R24, R12.reuse, R24, R4 ;  /* 0x000000180c18723c */ /* 0x048fe40000001804 */
[----:B------:R-:W3:Y:S01]  /*45170*/  LDL.LU.64 R6, [R1+0x5c98] ;  /* 0x005c980001067983 */ /* 0x000ee20000300a00 */
[----:B------:R-:W2:Y:S11]  /*45180*/  LDL.LU.64 R4, [R1+0x5c90] ;  /* 0x005c900001047983 */ /* 0x000eb60000300a00 */
[----:B------:R-:W-:Y:S09]  /*45190*/  @!UPT UIADD3 URZ, URZ, URZ, URZ ;  /* 0x0000003f3f3ff290 */ /* 0x000ff2000fffe03f */
[----:B------:R0:W-:Y:S01]  /*451a0*/  STL.64 [R1+0x310], R24 ;  /* 0x0003101801007387 */ /* 0x0001e20000100a00 */
[----:B------:R-:W-:Y:S03]  /*451b0*/  STL.64 [R1+0x318], R26 ;  /* 0x0003181a01007387 */ /* 0x000fe60000100a00 */
[----:B0-----:R-:W4:Y:S02]  /*451c0*/  LDL.LU.64 R24, [R1+0x5c88] ;  /* 0x005c880001187983 */ /* 0x001f240000300a00 */
[C---:B----4-:R-:W-:Y:S11]  /*451d0*/  HMMA.16816.F32 R8, R12.reuse, R24, R8 ;  /* 0x000000180c08723c */ /* 0x050ff60000001808 */
[----:B------:R-:W-:Y:S11]  /*451e0*/  @!UPT UIADD3 URZ, URZ, URZ, URZ ;  /* 0x0000003f3f3ff290 */ /* 0x000ff6000fffe03f */
[----:B------:R-:W-:Y:S01]  /*451f0*/  @!UPT UIADD3 URZ, URZ, URZ, URZ ;  /* 0x0000003f3f3ff290 */ /* 0x000fe2000fffe03f */
[----:B------:R-:W-:Y:S01]  /*45200*/  STL.64 [R1+0x300], R8 ;  /* 0x0003000801007387 */ /* 0x000fe20000100a00 */
[----:B------:R0:W-:Y:S03]  /*45210*/  STL.64 [R1+0x308], R10 ;  /* 0x0003080a01007387 */ /* 0x0001e60000100a00 */
[----:B0-----:R-:W4:Y:S01]  /*45220*/  LDL.LU.64 R10, [R1+0x5c80] ;  /* 0x005c8000010a7983 */ /* 0x001f220000300a00 */
[----:B------:R-:W2:Y:S02]  /*45230*/  LDL.LU.64 R8, [R1+0x5c78] ;  /* 0x005c780001087983 */ /* 0x000ea40000300a00 */
[----:B------:R0:W-:Y:S02]  /*45240*/  STL.64 [R1+0x5c70], R24 ;  /* 0x005c701801007387 */ /* 0x0001e40000100a00 */
[----:B0-----:R-:W2:Y:S01]  /*45250*/  LDL.LU.64 R24, [R1+0xc90] ;  /* 0x000c900001187983 */ /* 0x001ea20000300a00 */
[----:B------:R-:W2:Y:S02]  /*45260*/  LDL.LU.64 R26, [R1+0xc98] ;  /* 0x000c9800011a7983 */ /* 0x000ea40000300a00 */
[C---:B--2---:R-:W-:Y:S01]  /*45270*/  HMMA.16816.F32 R24, R12.reuse, R8, R24 ;  /* 0x000000080c18723c */ /* 0x044fe20000001818 */
[----:B----4-:R-:W-:Y:S01]  /*45280*/  STL.64 [R1+0x5bb0], R10 ;  /* 0x005bb00a01007387 */ /* 0x010fe20000100a00 */
[----:B------:R0:W-:Y:S11]  /*45290*/  STL.64 [R1+0x5ba8], R8 ;  /* 0x005ba80801007387 */ /* 0x0001f60000100a00 */
[----:B------:R-:W-:Y:S10]  /*452a0*/  @!UPT UIADD3 URZ, URZ, URZ, URZ ;  /* 0x0000003f3f3ff290 */ /* 0x000ff4000fffe03f */
[----:B------:R-:W-:Y:S01]  /*452b0*/  STL.64 [R1+0x2f0], R24 ;  /* 0x0002f01801007387 */ /* 0x000fe20000100a00 */
[----:B------:R-:W-:Y:S02]  /*452c0*/  STL.64 [R1+0x2f8], R26 ;  /* 0x0002f81a01007387 */ /* 0x000fe40000100a00 */
[----:B0-----:R-:W2:Y:S02]  /*452d0*/  LDL.64 R8, [R1+0xa0] ;  /* 0x0000a00001087983 */ /* 0x001ea40000100a00 */
[----:B--2---:R0:W-:Y:S04]  /*452e0*/  STL.64 [R1+0x5c40], R8 ;  /* 0x005c400801007387 */ /* 0x0041e80000100a00 */
[----:B0-----:R-:W2:Y:S01]  /*452f0*/  LDL.64 R8, [R1+0xb0] ;  /* 0x0000b00001087983 */ /* 0x001ea20000100a00 */
[----:B------:R-:W-:Y:S03]  /*45300*/  HMMA.16816.F32 R16, R12, R4, R16 ;  /* 0x000000040c10723c */ /* 0x000fe60000001810 */
[----:B--2---:R0:W-:Y:S04]  /*45310*/  STL.64 [R1+0x5c50], R8 ;  /* 0x005c500801007387 */ /* 0x0041e80000100a00 */
[----:B0-----:R-:W2:Y:S04]  /*45320*/  LDL.64 R8, [R1+0xc0] ;  /* 0x0000c00001087983 */ /* 0x001ea80000100a00 */
[----:B--2---:R0:W-:Y:S04]  /*45330*/  STL.64 [R1+0x5c68], R8 ;  /* 0x005c680801007387 */ /* 0x0041e80000100a00 */
[----:B0-----:R-:W2:Y:S01]  /*45340*/  LDL.64 R8, [R1+0xd0] ;  /* 0x0000d00001087983 */ /* 0x001ea20000100a00 */
[----:B------:R-:W2:Y:S02]  /*45350*/  LDL.LU.64 R24, [R1+0xc70] ;  /* 0x000c700001187983 */ /* 0x000ea40000300a00 */
[----:B------:R-:W2:Y:S05]  /*45360*/  LDL.LU.64 R26, [R1+0xc78] ;  /* 0x000c7800011a7983 */ /* 0x000eaa0000300a00 */
[----:B------:R-:W-:Y:S01]  /*45370*/  STL.64 [R1+0x2e0], R16 ;  /* 0x0002e01001007387 */ /* 0x000fe20000100a00 */
[----:B------:R-:W-:Y:S02]  /*45380*/  STL.64 [R1+0x2e8], R18 ;  /* 0x0002e81201007387 */ /* 0x000fe40000100a00 */
[----:B------:R-:W0:Y:S04]  /*45390*/  LDSM.16.MT88.4 R16, [R3+0x100] ;  /* 0x000100000310783b */ /* 0x000e280000004200 */
[----:B------:R-:W-:Y:S02]  /*453a0*/  STL.64 [R1+0x5c18], R4 ;  /* 0x005c180401007387 */ /* 0x000fe40000100a00 */
[----:B------:R-:W-:Y:S01]  /*453b0*/  STL [R1+0x5b74], R3 ;  /* 0x005b740301007387 */ /* 0x000fe20000100800 */
[----:B0-----:R-:W-:Y:S01]  /*453c0*/  STL.64 [R1+0x5ad0], R18 ;  /* 0x005ad01201007387 */ /* 0x001fe20000100a00 */
[----:B------:R0:W-:Y:S02]  /*453d0*/  STL.64 [R1+0x5ac8], R16 ;  /* 0x005ac81001007387 */ /* 0x0001e40000100a00 */
[----:B0-----:R-:W-:-:S02]  /*453e0*/  IMAD.MOV.U32 R16, RZ, RZ, R2 ;  /* 0x000000ffff107224 */ /* 0x001fc400078e0002 */
[----:B------:R-:W-:-:S05]  /*453f0*/  IMAD.MOV.U32 R17, RZ, RZ, R0 ;  /* 0x000000ffff117224 */ /* 0x000fca00078e0000 */
[----:B------:R0:W-:Y:S04]  /*45400*/  STL.64 [R1+0x5c48], R16 ;  /* 0x005c481001007387 */ /* 0x0001e80000100a00 */
[----:B0-----:R-:W4:Y:S01]  /*45410*/  LDL.LU.64 R16, [R1+0xc80] ;  /* 0x000c800001107983 */ /* 0x001f220000300a00 */
[----:B------:R-:W4:Y:S02]  /*45420*/  LDL.LU.64 R18, [R1+0xc88] ;  /* 0x000c880001127983 */ /* 0x000f240000300a00 */
[----:B---3--:R-:W-:Y:S02]  /*45430*/  IMAD.MOV.U32 R4, RZ, RZ, R7 ;  /* 0x000000ffff047224 */ /* 0x008fe400078e0007 */
[----:B------:R-:W-:-:S07]  /*45440*/  IMAD.MOV.U32 R5, RZ, RZ, R6 ;  /* 0x000000ffff057224 */ /* 0x000fce00078e0006 */
[C---:B----4-:R-:W-:Y:S01]  /*45450*/  HMMA.16816.F32 R4, R12.reuse, R4, R16 ;  /* 0x000000040c04723c */ /* 0x050fe20000001810 */
[----:B------:R-:W3:Y:S01]  /*45460*/  LDL.LU.64 R16, [R1+0xc00] ;  /* 0x000c000001107983 */ /* 0x000ee20000300a00 */
[----:B------:R-:W4:Y:S11]  /*45470*/  LDL.LU.64 R18, [R1+0xc08] ;  /* 0x000c080001127983 */ /* 0x000f360000300a00 */
[----:B------:R-:W-:Y:S10]  /*45480*/  @!UPT UIADD3 URZ, URZ, URZ, URZ ;  /* 0x0000003f3f3ff290 */ /* 0x000ff4000fffe03f */
[----:B------:R-:W-:Y:S01]  /*45490*/  STL.64 [R1+0x2d0], R4 ;  /* 0x0002d00401007387 */ /* 0x000fe20000100a00 */
[----:B------:R-:W-:Y:S03]  /*454a0*/  STL.64 [R1+0x2d8], R6 ;  /* 0x0002d80601007387 */ /* 0x000fe60000100a00 */
[----:B----4-:R-:W-:Y:S01]  /*454b0*/  STL.64 [R1+0x5c60], R18 ;  /* 0x005c601201007387 */ /* 0x010fe20000100a00 */
[----:B---3--:R0:W-:Y:S03]  /*454c0*/  STL.64 [R1+0x5c58], R16 ;  /* 0x005c581001007387 */ /* 0x0081e60000100a00 */
[----:B0-----:R-:W3:Y:S01]  /*454d0*/  LDL.LU.64 R16, [R1+0xc10] ;  /* 0x000c100001107983 */ /* 0x001ee20000300a00 */
[----:B------:R-:W3:Y:S02]  /*454e0*/  LDL.LU.64 R18, [R1+0xc18] ;  /* 0x000c180001127983 */ /* 0x000ee40000300a00 */
[----:B------:R-:W4:Y:S02]  /*454f0*/  LDL.LU.64 R4, [R1+0xbf0] ;  /* 0x000bf00001047983 */ /* 0x000f240000300a00 */
[----:B------:R-:W4:Y:S01]  /*45500*/  LDL.LU.64 R6, [R1+0xbf8] ;  /* 0x000bf80001067983 */ /* 0x000f220000300a00 */
[----:B------:R-:W3:Y:S01]  /*45510*/  LDL.64 R20, [R1+0x70] ;  /* 0x0000700001147983 */ /* 0x000ee20000100a00 */
[C---:B--2---:R-:W-:Y:S01]  /*45520*/  HMMA.16816.F32 R24, R12.reuse, R8, R24 ;  /* 0x000000080c18723c */ /* 0x044fe20000001818 */
[----:B------:R-:W-:Y:S02]  /*45530*/  STL.64 [R1+0x5c28], R22 ;  /* 0x005c281601007387 */ /* 0x000fe40000100a00 */
[----:B------:R-:W-:Y:S01]  /*45540*/  IMAD.MOV.U32 R2, RZ, RZ, R9 ;  /* 0x000000ffff027224 */ /* 0x000fe200078e0009 */
[----:B---3--:R0:W-:Y:S04]  /*45550*/  STL.64 [R1+0x5c20], R20 ;  /* 0x005c201401007387 */ /* 0x0081e80000100a00 */
[----:B0-----:R-:W2:Y:S11]  /*45560*/  LDL.64 R20, [R1+0x90] ;  /* 0x0000900001147983 */ /* 0x001eb60000100a00 */
[----:B------:R-:W-:Y:S04]  /*45570*/  @!UPT UIADD3 URZ, URZ, URZ, URZ ;  /* 0x0000003f3f3ff290 */ /* 0x000fe8000fffe03f */
[----:B------:R0:W-:Y:S02]  /*45580*/  STL.64 [R1+0x640], R24 ;  /* 0x0006401801007387 */ /* 0x0001e40000100a00 */
[----:B------:R1:W-:Y:S01]  /*45590*/  STL.64 [R1+0x648], R26 ;  /* 0x0006481a01007387 */ /* 0x0003e20000100a00 */
[----:B0-----:R-:W3:Y:S01]  /*455a0*/  LDL.LU.64 R24, [R1+0x5c70] ;  /* 0x005c700001187983 */ /* 0x001ee20000300a00 */
[----:B-1----:R-:W-:Y:S02]  /*455b0*/  IMAD.MOV.U32 R26, RZ, RZ, R8 ;  /* 0x000000ffff1a7224 */ /* 0x002fe400078e0008 */
[----:B------:R-:W2:Y:S02]  /*455c0*/  LDL.LU.64 R8, [R1+0x5c68] ;  /* 0x005c680001087983 */ /* 0x000ea40000300a00 */
[----:B------:R-:W-:Y:S01]  /*455d0*/  STL [R1+0x5b7c], R2 ;  /* 0x005b7c0201007387 */ /* 0x000fe20000100800 */
[----:B------:R-:W-:Y:S01]  /*455e0*/  STL [R1+0x5b78], R26 ;  /* 0x005b781a01007387 */ /* 0x000fe20000100800 */
        /* <DEDUP_REMOVED lines=9> */
[----:B------:R-:W-:Y:S01]  /*45680*/  STL [R1+0x5c38], R27 ;  /* 0x005c381b01007387 */ /* 0x000fe20000100800 */
[----:B---3--:R0:W-:Y:S04]  /*45690*/  STL.64 [R1+0x5c30], R24 ;  /* 0x005c301801007387 */ /* 0x0081e80000100a00 */
[----:B0-----:R-:W3:Y:S01]  /*456a0*/  LDL.LU.64 R24, [R1+0xbe0] ;  /* 0x000be00001187983 */ /* 0x001ee20000300a00 */
[----:B------:R-:W3:Y:S02]  /*456b0*/  LDL.LU.64 R26, [R1+0xbe8] ;  /* 0x000be800011a7983 */ /* 0x000ee40000300a00 */
[----:B------:R-:W-:Y:S01]  /*456c0*/  STL [R1+0x5b80], R28 ;  /* 0x005b801c01007387 */ /* 0x000fe20000100800 */
[----:B--2---:R-:W-:Y:S01]  /*456d0*/  HMMA.16816.F32 R16, R12, R8, R16 ;  /* 0x000000080c10723c */ /* 0x004fe20000001810 */
[----:B------:R-:W-:-:S02]  /*456e0*/  IMAD.MOV.U32 R0, RZ, RZ, R8 ;  /* 0x000000ffff007224 */ /* 0x000fc400078e0008 */
[----:B------:R-:W-:Y:S11]  /*456f0*/  IMAD.MOV.U32 R29, RZ, RZ, R9 ;  /* 0x000000ffff1d7224 */ /* 0x000ff600078e0009 */
[----:B------:R-:W-:Y:S09]  /*45700*/  @!UPT UIADD3 URZ, URZ, URZ, URZ ;  /* 0x0000003f3f3ff290 */ /* 0x000ff2000fffe03f */
[----:B------:R0:W-:Y:S01]  /*45710*/  STL.64 [R1+0x620], R16 ;  /* 0x0006201001007387 */ /* 0x0001e20000100a00 */
[----:B------:R1:W-:Y:S03]  /*45720*/  STL.64 [R1+0x628], R18 ;  /* 0x0006281201007387 */ /* 0x0003e60000100a00 */
[----:B0-----:R-:W2:Y:S01]  /*45730*/  LDL.LU.64 R16, [R1+0x5c48] ;  /* 0x005c480001107983 */ /* 0x001ea20000300a00 */
[----:B------:R-:W4:Y:S01]  /*45740*/  LDL.LU.64 R8, [R1+0x5c40] ;  /* 0x005c400001087983 */ /* 0x000f220000300a00 */
[C---:B---3--:R-:W-:Y:S08]  /*45750*/  HMMA.16816.F32 R24, R12.reuse, R20, R24 ;  /* 0x000000140c18723c */ /* 0x048ff00000001818 */
[----:B----4-:R-:W-:Y:S01]  /*45760*/  HMMA.16816.F32 R4, R12, R8, R4 ;  /* 0x000000080c04723c */ /* 0x010fe20000001804 */
[----:B-1----:R-:W-:-:S02]  /*45770*/  IMAD.MOV.U32 R19, RZ, RZ, R8 ;  /* 0x000000ffff137224 */ /* 0x002fc400078e0008 */
[----:B------:R-:W-:Y:S11]  /*45780*/  IMAD.MOV.U32 R18, RZ, RZ, R9 ;  /* 0x000000ffff127224 */ /* 0x000ff600078e0009 */
[----:B------:R-:W-:Y:S09]  /*45790*/  @!UPT UIADD3 URZ, URZ, URZ, URZ ;  /* 0x0000003f3f3ff290 */ /* 0x000ff2000fffe03f */
[----:B------:R0:W-:Y:S01]  /*457a0*/  STL.64 [R1+0x610], R4 ;  /* 0x0006100401007387 */ /* 0x0001e20000100a00 */
[----:B------:R1:W-:Y:S03]  /*457b0*/  STL.64 [R1+0x618], R6 ;  /* 0x0006180601007387 */ /* 0x0003e60000100a00 */
[----:B0-----:R-:W3:Y:S01]  /*457c0*/  LDL.LU.64 R4, [R1+0xb50] ;  /* 0x000b500001047983 */ /* 0x001ee20000300a00 */
[----:B-1----:R-:W3:Y:S02]  /*457d0*/  LDL.LU.64 R6, [R1+0xb58] ;  /* 0x000b580001067983 */ /* 0x002ee40000300a00 */
[----:B------:R-:W4:Y:S02]  /*457e0*/  LDL.LU.64 R8, [R1+0xb40] ;  /* 0x000b400001087983 */ /* 0x000f240000300a00 */
[----:B------:R-:W4:Y:S01]  /*457f0*/  LDL.LU.64 R10, [R1+0xb48] ;  /* 0x000b4800010a7983 */ /* 0x000f220000300a00 */
[----:B------:R-:W-:Y:S01]  /*45800*/  STL.64 [R1+0x600], R24 ;  /* 0x0006001801007387 */ /* 0x000fe20000100a00 */
[----:B------:R0:W-:Y:S03]  /*45810*/  STL.64 [R1+0x608], R26 ;  /* 0x0006081a01007387 */ /* 0x0001e60000100a00 */
[----:B0-----:R-:W2:Y:S01]  /*45820*/  LDL.LU R27, [R1+0x5c38] ;  /* 0x005c3800011b7983 */ /* 0x001ea20000300800 */
[----:B------:R-:W3:Y:S02]  /*45830*/  LDL.LU.64 R24, [R1+0x5c30] ;  /* 0x005c300001187983 */ /* 0x000ee40000300a00 */
[----:B------:R-:W-:-:S02]  /*45840*/  IMAD.MOV.U32 R26, RZ, RZ, R20 ;  /* 0x000000ffff1a7224 */ /* 0x000fc400078e0014 */
[----:B------:R-:W-:Y:S01]  /*45850*/  IMAD.MOV.U32 R3, RZ, RZ, R21 ;  /* 0x000000ffff037224 */ /* 0x000fe200078e0015 */
[----:B------:R-:W4:Y:S01]  /*45860*/  LDL.LU.64 R22, [R1+0x5c28] ;  /* 0x005c280001167983 */ /* 0x000f220000300a00 */
[----:B------:R-:W4:Y:S03]  /*45870*/  LDL.LU.64 R20, [R1+0x5c20] ;  /* 0x005c200001147983 */ /* 0x000f260000300a00 */
[----:B--2---:R-:W-:Y:S01]  /*45880*/  STL.64 [R1+0x5bc0], R26 ;  /* 0x005bc01a01007387 */ /* 0x004fe20000100a00 */
[----:B---3--:R0:W-:Y:S03]  /*45890*/  STL.64 [R1+0x5bb8], R24 ;  /* 0x005bb81801007387 */ /* 0x0081e60000100a00 */
[----:B0-----:R-:W2:Y:S04]  /*458a0*/  LDL R24, [R1] ;  /* 0x0000000001187983 */ /* 0x001ea80000100800 */
[----:B------:R-:W2:Y:S04]  /*458b0*/  LDL R25, [R1+0x4] ;  /* 0x0000040001197983 */ /* 0x000ea80000100800 */
[----:B--2---:R4:W-:Y:S02]  /*458c0*/  STL.64 [R1+0x5bd8], R24 ;  /* 0x005bd81801007387 */ /* 0x0049e40000100a00 */
[----:B----4-:R-:W-:-:S02]  /*458d0*/  IMAD.MOV.U32 R24, RZ, RZ, R23 ;  /* 0x000000ffff187224 */ /* 0x010fc400078e0017 */
[----:B------:R-:W-:-:S05]  /*458e0*/  IMAD.MOV.U32 R25, RZ, RZ, R22 ;  /* 0x000000ffff197224 */ /* 0x000fca00078e0016 */
[----:B------:R0:W-:Y:S04]  /*458f0*/  STL.64 [R1+0x5bf0], R24 ;  /* 0x005bf01801007387 */ /* 0x0001e80000100a00 */
[----:B0-----:R-:W2:Y:S04]  /*45900*/  LDL.64 R24, [R1+0x20] ;  /* 0x0000200001187983 */ /* 0x001ea80000100a00 */
[----:B--2---:R0:W-:Y:S04]  /*45910*/  STL.64 [R1+0x5c08], R24 ;  /* 0x005c081801007387 */ /* 0x0041e80000100a00 */
[----:B0-----:R-:W2:Y:S01]  /*45920*/  LDL.64 R24, [R1+0x80] ;  /* 0x0000800001187983 */ /* 0x001ea20000100a00 */
[C---:B------:R-:W-:Y:S08]  /*45930*/  HMMA.16816.F32 R8, R12.reuse, R20, R8 ;  /* 0x000000140c08723c */ /* 0x040ff00000001808 */
[----:B--2---:R-:W-:Y:S01]  /*45940*/  HMMA.16816.F32 R4, R12, R24, R4 ;  /* 0x000000180c04723c */ /* 0x004fe20000001804 */
[----:B------:R-:W-:-:S02]  /*45950*/  IMAD.MOV.U32 R28, RZ, RZ, R24 ;  /* 0x000000ffff1c7224 */ /* 0x000fc400078e0018 */
[----:B------:R-:W-:Y:S11]  /*45960*/  IMAD.MOV.U32 R2, RZ, RZ, R25 ;  /* 0x000000ffff027224 */ /* 0x000ff600078e0019 */
[----:B------:R-:W-:Y:S09]  /*45970*/  @!UPT UIADD3 URZ, URZ, URZ, URZ ;  /* 0x0000003f3f3ff290 */ /* 0x000ff2000fffe03f */
[----:B------:R0:W-:Y:S01]  /*45980*/  STL.64 [R1+0x5f0], R4 ;  /* 0x0005f00401007387 */ /* 0x0001e20000100a00 */
[----:B------:R1:W-:Y:S03]  /*45990*/  STL.64 [R1+0x5f8], R6 ;  /* 0x0005f80601007387 */ /* 0x0003e60000100a00 */
[----:B0-----:R-:W2:Y:S01]  /*459a0*/  LDL.LU.64 R4, [R1+0x5c18] ;  /* 0x005c180001047983 */ /* 0x001ea20000300a00 */
[----:B------:R0:W-:Y:S02]  /*459b0*/  STL.64 [R1+0x5e0], R8 ;  /* 0x0005e00801007387 */ /* 0x0001e40000100a00 */
[----:B-1----:R-:W-:Y:S02]  /*459c0*/  IMAD.MOV.U32 R7, RZ, RZ, R20 ;  /* 0x000000ffff077224 */ /* 0x002fe400078e0014 */
[----:B------:R-:W-:Y:S01]  /*459d0*/  IMAD.MOV.U32 R6, RZ, RZ, R21 ;  /* 0x000000ffff067224 */ /* 0x000fe200078e0015 */
[----:B------:R1:W-:Y:S01]  /*459e0*/  STL.64 [R1+0x5e8], R10 ;  /* 0x0005e80a01007387 */ /* 0x0003e20000100a00 */
[----:B------:R-:W3:Y:S02]  /*459f0*/  LDL.LU.64 R20, [R1+0xb30] ;  /* 0x000b300001147983 */ /* 0x000ee40000300a00 */
[----:B------:R-:W3:Y:S02]  /*45a00*/  LDL.LU.64 R22, [R1+0xb38] ;  /* 0x000b380001167983 */ /* 0x000ee40000300a00 */
[----:B------:R-:W4:Y:S01]  /*45a10*/  LDL.LU.64 R24, [R1+0xb10] ;  /* 0x000b100001187983 */ /* 0x000f220000300a00 */
[----:B------:R-:W4:Y:S04]  /*45a20*/  LDL.LU.64 R26, [R1+0xb18] ;  /* 0x000b1800011a7983 */ /* 0x000f280000300a00 */
[----:B0-----:R-:W2:Y:S01]  /*45a30*/  LDL.LU.64 R8, [R1+0xc20] ;  /* 0x000c200001087983 */ /* 0x001ea20000300a00 */
[----:B-1----:R-:W2:Y:S03]  /*45a40*/  LDL.LU.64 R10, [R1+0xc28] ;  /* 0x000c2800010a7983 */ /* 0x002ea60000300a00 */
        /* <DEDUP_REMOVED lines=9> */
[----:B------:R-:W-:Y:S02]  /*45ae0*/  STL.64 [R1+0x5ba0], R6 ;  /* 0x005ba00601007387 */ /* 0x000fe40000100a00 */
[----:B------:R0:W-:Y:S02]  /*45af0*/  STL.64 [R1+0x5b98], R4 ;  /* 0x005b980401007387 */ /* 0x0001e40000100a00 */
[----:B0-----:R-:W3:Y:S01]  /*45b00*/  LDL.LU.64 R4, [R1+0xbd0] ;  /* 0x000bd00001047983 */ /* 0x001ee20000300a00 */
[----:B------:R-:W3:Y:S09]  /*45b10*/  LDL.LU.64 R6, [R1+0xbd8] ;  /* 0x000bd80001067983 */ /* 0x000ef20000300a00 */
[----:B------:R0:W-:Y:S02]  /*45b20*/  STL.64 [R1+0x5d0], R20 ;  /* 0x0005d01401007387 */ /* 0x0001e40000100a00 */
[----:B------:R1:W-:Y:S01]  /*45b30*/  STL.64 [R1+0x5d8], R22 ;  /* 0x0005d81601007387 */ /* 0x0003e20000100a00 */
[----:B0-----:R-:W4:Y:S01]  /*45b40*/  LDL.LU.64 R20, [R1+0x5c10] ;  /* 0x005c100001147983 */ /* 0x001f220000300a00 */
[----:B------:R-:W-:Y:S01]  /*45b50*/  STL.64 [R1+0x5ae0], R16 ;  /* 0x005ae01001007387 */ /* 0x000fe20000100a00 */
[----:B----4-:R-:W-:Y:S02]  /*45b60*/  HMMA.16816.F32 R12, R12, R20, R24 ;  /* 0x000000140c0c723c */ /* 0x010fe40000001818 */
[----:B------:R-:W4:Y:S01]  /*45b70*/  LDL.LU.64 R24, [R1+0x5c08] ;  /* 0x005c080001187983 */ /* 0x000f220000300a00 */
[----:B-1----:R-:W4:Y:S02]  /*45b80*/  LDL.LU.64 R22, [R1+0x5c00] ;  /* 0x005c000001167983 */ /* 0x002f240000300a00 */
[----:B------:R-:W4:Y:S11]  /*45b90*/  LDL.LU.64 R20, [R1+0x5bf8] ;  /* 0x005bf80001147983 */ /* 0x000f360000300a00 */
[----:B------:R-:W-:Y:S07]  /*45ba0*/  @!UPT UIADD3 URZ, URZ, URZ, URZ ;  /* 0x0000003f3f3ff290 */ /* 0x000fee000fffe03f */
[----:B------:R0:W-:Y:S01]  /*45bb0*/  STL.64 [R1+0x2c0], R12 ;  /* 0x0002c00c01007387 */ /* 0x0001e20000100a00 */
[----:B------:R1:W-:Y:S03]  /*45bc0*/  STL.64 [R1+0x2c8], R14 ;  /* 0x0002c80e01007387 */ /* 0x0003e60000100a00 */
[----:B0-----:R-:W4:Y:S01]  /*45bd0*/  LDL.LU.64 R12, [R1+0xc50] ;  /* 0x000c5000010c7983 */ /* 0x001f220000300a00 */
[----:B-1----:R-:W4:Y:S02]  /*45be0*/  LDL.LU.64 R14, [R1+0xc58] ;  /* 0x000c5800010e7983 */ /* 0x002f240000300a00 */
[C---:B----4-:R-:W-:Y:S11]  /*45bf0*/  HMMA.16816.F32 R12, R20.reuse, R24, R12 ;  /* 0x00000018140c723c */ /* 0x050ff6000000180c */
[----:B------:R-:W-:Y:S11]  /*45c00*/  @!UPT UIADD3 URZ, URZ, URZ, URZ ;  /* 0x0000003f3f3ff290 */ /* 0x000ff6000fffe03f */
[----:B------:R-:W-:Y:S01]  /*45c10*/  @!UPT UIADD3 URZ, URZ, URZ, URZ ;  /* 0x0000003f3f3ff290 */ /* 0x000fe2000fffe03f */
[----:B------:R0:W-:Y:S01]  /*45c20*/  STL.64 [R1+0x530], R12 ;  /* 0x0005300c01007387 */ /* 0x0001e20000100a00 */
[----:B------:R-:W-:Y:S02]  /*45c30*/  STL.64 [R1+0x538], R14 ;  /* 0x0005380e01007387 */ /* 0x000fe40000100a00 */
[----:B0-----:R-:W-:Y:S02]  /*45c40*/  IMAD.MOV.U32 R13, RZ, RZ, R24 ;  /* 0x000000ffff0d7224 */ /* 0x001fe400078e0018 */
[----:B------:R-:W-:Y:S02]  /*45c50*/  IMAD.MOV.U32 R12, RZ, RZ, R25 ;  /* 0x000000ffff0c7224 */ /* 0x000fe400078e0019 */
[----:B------:R-:W2:Y:S03]  /*45c60*/  LDL.LU.64 R24, [R1+0x5bf0] ;  /* 0x005bf00001187983 */ /* 0x000ea60000300a00 */
[----:B------:R0:W-:Y:S02]  /*45c70*/  STL.64 [R1+0x5b88], R12 ;  /* 0x005b880c01007387 */ /* 0x0001e40000100a00 */
[----:B0-----:R-:W4:Y:S01]  /*45c80*/  LDL.LU.64 R12, [R1+0xba0] ;  /* 0x000ba000010c7983 */ /* 0x001f220000300a00 */
[----:B------:R-:W4:Y:S01]  /*45c90*/  LDL.LU.64 R14, [R1+0xba8] ;  /* 0x000ba800010e7983 */ /* 0x000f220000300a00 */
        /* <DEDUP_REMOVED lines=11> */
[----:B------:R-:W-:Y:S01]  /*45d50*/  STL.64 [R1+0x510], R24 ;  /* 0x0005101801007387 */ /* 0x000fe20000100a00 */
[----:B------:R0:W-:Y:S03]  /*45d60*/  STL.64 [R1+0x518], R26 ;  /* 0x0005181a01007387 */ /* 0x0001e60000100a00 */
[----:B0-----:R-:W2:Y:S01]  /*45d70*/  LDL.LU.64 R26, [R1+0x5bc0] ;  /* 0x005bc000011a7983 */ /* 0x001ea20000300a00 */
[----:B------:R-:W2:Y:S02]  /*45d80*/  LDL.LU.64 R24, [R1+0x5bb8] ;  /* 0x005bb80001187983 */ /* 0x000ea40000300a00 */
[C---:B--2---:R-:W-:Y:S11]  /*45d90*/  HMMA.16816.F32 R8, R20.reuse, R24, R8 ;  /* 0x000000181408723c */ /* 0x044ff60000001808 */
[----:B------:R-:W-:Y:S11]  /*45da0*/  @!UPT UIADD3 URZ, URZ, URZ, URZ ;  /* 0x0000003f3f3ff290 */ /* 0x000ff6000fffe03f */
[----:B------:R-:W-:Y:S01]  /*45db0*/  @!UPT UIADD3 URZ, URZ, URZ, URZ ;  /* 0x0000003f3f3ff290 */ /* 0x000fe2000fffe03f */
[----:B------:R-:W-:Y:S01]  /*45dc0*/  STL.64 [R1+0x500], R8 ;  /* 0x0005000801007387 */ /* 0x000fe20000100a00 */
[----:B------:R0:W-:Y:S03]  /*45dd0*/  STL.64 [R1+0x508], R10 ;  /* 0x0005080a01007387 */ /* 0x0001e60000100a00 */
[----:B0-----:R-:W2:Y:S01]  /*45de0*/  LDL.LU.64 R10, [R1+0x5bb0] ;  /* 0x005bb000010a7983 */ /* 0x001ea20000300a00 */
[----:B------:R-:W3:Y:S02]  /*45df0*/  LDL.LU.64 R8, [R1+0x5ba8] ;  /* 0x005ba80001087983 */ /* 0x000ee40000300a00 */
[----:B------:R-:W-:Y:S01]  /*45e00*/  STL.64 [R1+0x5a98], R24 ;  /* 0x005a981801007387 */ /* 0x000fe20000100a00 */
[C---:B---3--:R-:W-:Y:S11]  /*45e10*/  HMMA.16816.F32 R4, R20.reuse, R8, R4 ;  /* 0x000000081404723c */ /* 0x048ff60000001804 */
[----:B------:R-:W-:Y:S11]  /*45e20*/  @!UPT UIADD3 URZ, URZ, URZ, URZ ;  /* 0x0000003f3f3ff290 */ /* 0x000ff6000fffe03f */
[----:B------:R-:W-:Y:S01]  /*45e30*/  @!UPT UIADD3 URZ, URZ, URZ, URZ ;  /* 0x0000003f3f3ff290 */ /* 0x000fe2000fffe03f */
[----:B------:R-:W-:Y:S01]  /*45e40*/  STL.64 [R1+0x4f0], R4 ;  /* 0x0004f00401007387 */ /* 0x000fe20000100a00 */
[----:B------:R0:W-:Y:S03]  /*45e50*/  STL.64 [R1+0x4f8], R6 ;  /* 0x0004f80601007387 */ /* 0x0001e60000100a00 */
[----:B0-----:R-:W3:Y:S01]  /*45e60*/  LDL.LU.64 R6, [R1+0x5ba0] ;  /* 0x005ba00001067983 */ /* 0x001ee20000300a00 */
[----:B------:R-:W4:Y:S02]  /*45e70*/  LDL.LU.64 R4, [R1+0x5b98] ;  /* 0x005b980001047983 */ /* 0x000f240000300a00 */
[----:B---3--:R-:W-:Y:S02]  /*45e80*/  IMAD.MOV.U32 R16, RZ, RZ, R7 ;  /* 0x000000ffff107224 */ /* 0x008fe400078e0007 */
[----:B------:R-:W-:Y:S01]  /*45e90*/  IMAD.MOV.U32 R17, RZ, RZ, R6 ;  /* 0x000000ffff117224 */ /* 0x000fe200078e0006 */
[----:B------:R-:W3:Y:S01]  /*45ea0*/  LDL.LU R7, [R1+0x5b94] ;  /* 0x005b940001077983 */ /* 0x000ee20000300800 */
[----:B------:R-:W3:Y:S03]  /*45eb0*/  LDL.LU R6, [R1+0x5b90] ;  /* 0x005b900001067983 */ /* 0x000ee60000300800 */
[----:B------:R0:W-:Y:S01]  /*45ec0*/  STL.64 [R1+0x5af0], R16 ;  /* 0x005af01001007387 */ /* 0x0001e20000100a00 */
[----:B------:R-:W2:Y:S01]  /*45ed0*/  LDL.LU.64 R24, [R1] ;  /* 0x0000000001187983 */ /* 0x000ea20000300a00 */
[----:B----4-:R-:W-:Y:S01]  /*45ee0*/  HMMA.16816.F32 R12, R20, R4, R12 ;  /* 0x00000004140c723c */ /* 0x010fe2000000180c */
[----:B0-----:R-:W-:-:S02]  /*45ef0*/  IMAD.MOV.U32 R16, RZ, RZ, R28 ;  /* 0x000000ffff107224 */ /* 0x001fc400078e001c */
[----:B------:R-:W-:Y:S01]  /*45f00*/  IMAD.MOV.U32 R17, RZ, RZ, R2 ;  /* 0x000000ffff117224 */ /* 0x000fe200078e0002 */
[----:B--2---:R-:W-:Y:S01]  /*45f10*/  STL.64 [R1+0x5aa0], R24 ;  /* 0x005aa01801007387 */ /* 0x004fe20000100a00 */
[----:B------:R-:W-:Y:S02]  /*45f20*/  STL.64 [R1+0x5a90], R10 ;  /* 0x005a900a01007387 */ /* 0x000fe40000100a00 */
[----:B------:R0:W-:Y:S02]  /*45f30*/  STL.64 [R1+0x5a88], R8 ;  /* 0x005a880801007387 */ /* 0x0001e40000100a00 */
[----:B0-----:R-:W2:Y:S11]  /*45f40*/  LDL.64 R8, [R1+0x30] ;  /* 0x0000300001087983 */ /* 0x001eb60000100a00 */
[----:B------:R-:W-:Y:S03]  /*45f50*/  @!UPT UIADD3 URZ, URZ, URZ, URZ ;  /* 0x0000003f3f3ff290 */ /* 0x000fe6000fffe03f */
[----:B------:R0:W-:Y:S02]  /*45f60*/  STL.64 [R1+0x4e0], R12 ;  /* 0x0004e00c01007387 */ /* 0x0001e40000100a00 */
[----:B------:R-:W-:Y:S01]  /*45f70*/  STL.64 [R1+0x4e8], R14 ;  /* 0x0004e80e01007387 */ /* 0x000fe20000100a00 */
[----:B0-----:R-:W4:Y:S01]  /*45f80*/  LDL.LU.64 R12, [R1+0x5b88] ;  /* 0x005b8800010c7983 */ /* 0x001f220000300a00 */
[----:B------:R-:W2:Y:S02]  /*45f90*/  LDL.LU R28, [R1+0x5b80] ;  /* 0x005b8000011c7983 */ /* 0x000ea40000300800 */
[----:B------:R-:W2:Y:S02]  /*45fa0*/  LDL.LU R2, [R1+0x5b7c] ;  /* 0x005b7c0001027983 */ /* 0x000ea40000300800 */
[----:B------:R0:W-:Y:S01]  /*45fb0*/  STL.64 [R1+0x5b08], R16 ;  /* 0x005b081001007387 */ /* 0x0001e20000100a00 */
[----:B---3--:R-:W-:Y:S01]  /*45fc0*/  STL.64 [R1+0x5ab0], R6 ;  /* 0x005ab00601007387 */ /* 0x008fe20000100a00 */
[----:B------:R-:W-:Y:S02]  /*45fd0*/  STL.64 [R1+0x5aa8], R4 ;  /* 0x005aa80401007387 */ /* 0x000fe40000100a00 */
[----:B0-----:R-:W-:-:S02]  /*45fe0*/  IMAD.MOV.U32 R16, RZ, RZ, R26 ;  /* 0x000000ffff107224 */ /* 0x001fc400078e001a */
[----:B------:R-:W-:Y:S01]  /*45ff0*/  IMAD.MOV.U32 R17, RZ, RZ, R3 ;  /* 0x000000ffff117224 */ /* 0x000fe200078e0003 */
[----:B------:R-:W3:Y:S01]  /*46000*/  LDL.LU R26, [R1+0x5b78] ;  /* 0x005b7800011a7983 */ /* 0x000ee20000300800 */
[----:B------:R-:W2:Y:S03]  /*46010*/  LDL.LU R3, [R1+0x5b74] ;  /* 0x005b740001037983 */ /* 0x000ea60000300800 */
[----:B------:R0:W-:Y:S02]  /*46020*/  STL.64 [R1+0x5b20], R16 ;  /* 0x005b201001007387 */ /* 0x0001e40000100a00 */
[----:B0-----:R-:W-:Y:S02]  /*46030*/  IMAD.MOV.U32 R16, RZ, RZ, R19 ;  /* 0x000000ffff107224 */ /* 0x001fe400078e0013 */
[----:B------:R-:W-:-:S05]  /*46040*/  IMAD.MOV.U32 R17, RZ, RZ, R18 ;  /* 0x000000ffff117224 */ /* 0x000fca00078e0012 */
[----:B------:R0:W-:Y:S01]  /*46050*/  STL.64 [R1+0x5b38], R16 ;  /* 0x005b381001007387 */ /* 0x0001e20000100a00 */
[----:B------:R-:W-:Y:S02]  /*46060*/  IMAD.MOV.U32 R24, RZ, RZ, R0 ;  /* 0x000000ffff187224 */ /* 0x000fe400078e0000 */
[----:B------:R-:W-:Y:S01]  /*46070*/  IMAD.MOV.U32 R25, RZ, RZ, R29 ;  /* 0x000000ffff197224 */ /* 0x000fe200078e001d */
[----:B0-----:R-:W3:Y:S01]  /*46080*/  LDL.LU.64 R16, [R1+0xbc0] ;  /* 0x000bc00001107983 */ /* 0x001ee20000300a00 */
[----:B------:R-:W3:Y:S02]  /*46090*/  LDL.LU.64 R18, [R1+0xbc8] ;  /* 0x000bc80001127983 */ /* 0x000ee40000300a00 */
[----:B------:R-:W3:Y:S02]  /*460a0*/  LDL.LU R0, [R1+0x5b70] ;  /* 0x005b700001007983 */ /* 0x000ee40000300800 */
[----:B------:R0:W-:Y:S02]  /*460b0*/  STL.64 [R1+0x5b40], R24 ;  /* 0x005b401801007387 */ /* 0x0001e40000100a00 */
[----:B0-----:R-:W-:-:S02]  /*460c0*/  IMAD.MOV.U32 R25, RZ, RZ, R27 ;  /* 0x000000ffff197224 */ /* 0x001fc400078e001b */
[----:B----4-:R-:W-:Y:S02]  /*460d0*/  IMAD.MOV.U32 R4, RZ, RZ, R13 ;  /* 0x000000ffff047224 */ /* 0x010fe400078e000d */
[----:B------:R-:W-:Y:S02]  /*460e0*/  IMAD.MOV.U32 R5, RZ, RZ, R12 ;  /* 0x000000ffff057224 */ /* 0x000fe400078e000c */
[----:B--2---:R-:W0:Y:S01]  /*460f0*/  LDSM.16.MT88.4 R12, [R3+0x180] ;  /* 0x00018000030c783b */ /* 0x004e220000004200 */
[----:B------:R-:W-:-:S05]  /*46100*/  IMAD.MOV.U32 R24, RZ, RZ, R28 ;  /* 0x000000ffff187224 */ /* 0x000fca00078e001c */
[----:B------:R-:W-:Y:S01]  /*46110*/  STL.64 [R1+0x5b58], R24 ;  /* 0x005b581801007387 */ /* 0x000fe20000100a00 */
[----:B------:R-:W-:Y:S03]  /*46120*/  STL.64 [R1+0x5ad8], R4 ;  /* 0x005ad80401007387 */ /* 0x000fe60000100a00 */
[----:B0-----:R-:W-:Y:S01]  /*46130*/  STL.64 [R1+0x5a48], R14 ;  /* 0x005a480e01007387 */ /* 0x001fe20000100a00 */
[----:B------:R0:W-:Y:S03]  /*46140*/  STL.64 [R1+0x5a40], R12 ;  /* 0x005a400c01007387 */ /* 0x0001e60000100a00 */
[----:B0-----:R-:W2:Y:S01]  /*46150*/  LDL.LU.64 R12, [R1+0x40] ;  /* 0x00004000010c7983 */ /* 0x001ea20000300a00 */
[----:B---3--:R-:W-:Y:S03]  /*46160*/  HMMA.16816.F32 R4, R20, R8, R16 ;  /* 0x000000081404723c */ /* 0x008fe60000001810 */
[----:B--2---:R-:W-:Y:S01]  /*46170*/  STL.64 [R1+0x5ae8], R12 ;  /* 0x005ae80c01007387 */ /* 0x004fe20000100a00 */
[----:B------:R-:W-:Y:S11]  /*46180*/  STL [R1+0x5980], R3 ;  /* 0x0059800301007387 */ /* 0x000ff60000100800 */
[----:B------:R-:W-:Y:S08]  /*46190*/  @!UPT UIADD3 URZ, URZ, URZ, URZ ;  /* 0x0000003f3f3ff290 */ /* 0x000ff0000fffe03f */
[----:B------:R-:W-:Y:S02]  /*461a0*/  STL.64 [R1+0x4d0], R4 ;  /* 0x0004d00401007387 */ /* 0x000fe40000100a00 */
[----:B------:R-:W-:Y:S01]  /*461b0*/  STL.64 [R1+0x4d8], R6 ;  /* 0x0004d80601007387 */ /* 0x000fe20000100a00 */
[----:B------:R-:W2:Y:S01]  /*461c0*/  LDL.LU.64 R16, [R1+0xac0] ;  /* 0x000ac00001107983 */ /* 0x000ea20000300a00 */
[----:B------:R-:W3:Y:S03]  /*461d0*/  LDL.LU.64 R18, [R1+0xac8] ;  /* 0x000ac80001127983 */ /* 0x000ee60000300a00 */
[----:B---3--:R-:W-:Y:S01]  /*461e0*/  STL.64 [R1+0x5b50], R18 ;  /* 0x005b501201007387 */ /* 0x008fe20000100a00 */
[----:B--2---:R0:W-:Y:S03]  /*461f0*/  STL.64 [R1+0x5b48], R16 ;  /* 0x005b481001007387 */ /* 0x0041e60000100a00 */
[----:B0-----:R-:W2:Y:S01]  /*46200*/  LDL.LU.64 R16, [R1+0xad0] ;  /* 0x000ad00001107983 */ /* 0x001ea20000300a00 */
[----:B------:R-:W3:Y:S03]  /*46210*/  LDL.LU.64 R18, [R1+0xad8] ;  /* 0x000ad80001127983 */ /* 0x000ee60000300a00 */
[----:B---3--:R-:W-:Y:S01]  /*46220*/  STL.64 [R1+0x5b68], R18 ;  /* 0x005b681201007387 */ /* 0x008fe20000100a00 */
[----:B--2---:R0:W-:Y:S03]  /*46230*/  STL.64 [R1+0x5b60], R16 ;  /* 0x005b601001007387 */ /* 0x0041e60000100a00 */
[----:B0-----:R-:W2:Y:S01]  /*46240*/  LDL.LU.64 R16, [R1+0xbb0] ;  /* 0x000bb00001107983 */ /* 0x001ea20000300a00 */
[----:B------:R-:W2:Y:S02]  /*46250*/  LDL.LU.64 R18, [R1+0xbb8] ;  /* 0x000bb80001127983 */ /* 0x000ea40000300a00 */
[----:B------:R-:W3:Y:S02]  /*46260*/  LDL.LU.64 R12, [R1+0x9c0] ;  /* 0x0009c000010c7983 */ /* 0x000ee40000300a00 */
[----:B------:R-:W4:Y:S02]  /*46270*/  LDL.LU.64 R14, [R1+0x9c8] ;  /* 0x0009c800010e7983 */ /* 0x000f240000300a00 */
[----:B----4-:R-:W-:Y:S01]  /*46280*/  STL.64 [R1+0x5b00], R14 ;  /* 0x005b000e01007387 */ /* 0x010fe20000100a00 */
[----:B---3--:R0:W-:Y:S03]  /*46290*/  STL.64 [R1+0x5af8], R12 ;  /* 0x005af80c01007387 */ /* 0x0081e60000100a00 */
[----:B0-----:R-:W3:Y:S01]  /*462a0*/  LDL.LU.64 R12, [R1+0x9e0] ;  /* 0x0009e000010c7983 */ /* 0x001ee20000300a00 */
[----:B------:R-:W4:Y:S02]  /*462b0*/  LDL.LU.64 R14, [R1+0x9e8] ;  /* 0x0009e800010e7983 */ /* 0x000f240000300a00 */
[----:B------:R-:W-:-:S02]  /*462c0*/  IMAD.MOV.U32 R24, RZ, RZ, R26 ;  /* 0x000000ffff187224 */ /* 0x000fc400078e001a */
[----:B------:R-:W-:-:S07]  /*462d0*/  IMAD.MOV.U32 R25, RZ, RZ, R2 ;  /* 0x000000ffff197224 */ /* 0x000fce00078e0002 */
[C---:B--2---:R-:W-:Y:S01]  /*462e0*/  HMMA.16816.F32 R24, R20.reuse, R24, R16 ;  /* 0x000000181418723c */ /* 0x044fe20000001810 */
[----:B----4-:R-:W-:Y:S01]  /*462f0*/  STL.64 [R1+0x5b18], R14 ;  /* 0x005b180e01007387 */ /* 0x010fe20000100a00 */
[----:B---3--:R0:W-:Y:S03]  /*46300*/  STL.64 [R1+0x5b10], R12 ;  /* 0x005b100c01007387 */ /* 0x0081e60000100a00 */
[----:B0-----:R-:W2:Y:S01]  /*46310*/  LDL.LU.64 R12, [R1+0xaa0] ;  /* 0x000aa000010c7983 */ /* 0x001ea20000300a00 */
[----:B------:R-:W3:Y:S02]  /*46320*/  LDL.LU.64 R14, [R1+0xaa8] ;  /* 0x000aa800010e7983 */ /* 0x000ee40000300a00 */
[----:B------:R-:W-:Y:S02]  /*46330*/  IMAD.MOV.U32 R3, RZ, RZ, R8 ;  /* 0x000000ffff037224 */ /* 0x000fe400078e0008 */
[----:B------:R-:W-:Y:S01]  /*46340*/  IMAD.MOV.U32 R2, RZ, RZ, R9 ;  /* 0x000000ffff027224 */ /* 0x000fe200078e0009 */
[----:B---3--:R-:W-:Y:S01]  /*46350*/  STL.64 [R1+0x5b30], R14 ;  /* 0x005b300e01007387 */ /* 0x008fe20000100a00 */
[----:B--2---:R0:W-:Y:S03]  /*46360*/  STL.64 [R1+0x5b28], R12 ;  /* 0x005b280c01007387 */ /* 0x0041e60000100a00 */
[----:B0-----:R-:W2:Y:S01]  /*46370*/  LDL.LU.64 R12, [R1+0xab0] ;  /* 0x000ab000010c7983 */ /* 0x001ea20000300a00 */
[----:B------:R-:W2:Y:S02]  /*46380*/  LDL.LU.64 R14, [R1+0xab8] ;  /* 0x000ab800010e7983 */ /* 0x000ea40000300a00 */
[----:B------:R-:W3:Y:S02]  /*46390*/  LDL.LU.64 R4, [R1+0x9b0] ;  /* 0x0009b00001047983 */ /* 0x000ee40000300a00 */
[----:B------:R-:W3:Y:S01]  /*463a0*/  LDL.LU.64 R6, [R1+0x9b8] ;  /* 0x0009b80001067983 */ /* 0x000ee20000300a00 */
[----:B------:R-:W4:Y:S01]  /*463b0*/  LDL.LU.64 R8, [R1+0x990] ;  /* 0x0009900001087983 */ /* 0x000f220000300a00 */
[----:B------:R-:W4:Y:S02]  /*463c0*/  LDL.LU.64 R10, [R1+0x998] ;  /* 0x00099800010a7983 */ /* 0x000f240000300a00 */
[----:B------:R-:W2:Y:S02]  /*463d0*/  LDL.LU.64 R18, [R1+0x5b68] ;  /* 0x005b680001127983 */ /* 0x000ea40000300a00 */
[----:B------:R-:W2:Y:S01]  /*463e0*/  LDL.LU.64 R16, [R1+0x5b60] ;  /* 0x005b600001107983 */ /* 0x000ea20000300a00 */
        /* <DEDUP_REMOVED lines=11> */
[----:B------:R-:W2:Y:S11]  /*464a0*/  LDL.LU.64 R16, [R1+0x5b38] ;  /* 0x005b380001107983 */ /* 0x000eb60000300a00 */
[----:B------:R-:W-:Y:S10]  /*464b0*/  @!UPT UIADD3 URZ, URZ, URZ, URZ ;  /* 0x0000003f3f3ff290 */ /* 0x000ff4000fffe03f */
[----:B------:R0:W-:Y:S01]  /*464c0*/  STL.64 [R1+0x4a0], R24 ;  /* 0x0004a01801007387 */ /* 0x0001e20000100a00 */
[----:B------:R1:W-:Y:S03]  /*464d0*/  STL.64 [R1+0x4a8], R26 ;  /* 0x0004a81a01007387 */ /* 0x0003e60000100a00 */
[----:B0-----:R-:W3:Y:S01]  /*464e0*/  LDL.LU.64 R24, [R1+0xb80] ;  /* 0x000b800001187983 */ /* 0x001ee20000300a00 */
[----:B-1----:R-:W3:Y:S01]  /*464f0*/  LDL.LU.64 R26, [R1+0xb88] ;  /* 0x000b8800011a7983 */ /* 0x002ee20000300a00 */
[C---:B--2---:R-:W-:Y:S02]  /*46500*/  HMMA.16816.F32 R16, R20.reuse, R16, R12 ;  /* 0x000000101410723c */ /* 0x044fe4000000180c */
[----:B---3--:R-:W-:Y:S01]  /*46510*/  STL.64 [R1+0x5ac0], R26 ;  /* 0x005ac01a01007387 */ /* 0x008fe20000100a00 */
[----:B------:R0:W-:Y:S03]  /*46520*/  STL.64 [R1+0x5ab8], R24 ;  /* 0x005ab81801007387 */ /* 0x0001e60000100a00 */
[----:B0-----:R-:W2:Y:S01]  /*46530*/  LDL.LU.64 R24, [R1+0xb90] ;  /* 0x000b900001187983 */ /* 0x001ea20000300a00 */
[----:B------:R-:W2:Y:S02]  /*46540*/  LDL.LU.64 R26, [R1+0xb98] ;  /* 0x000b9800011a7983 */ /* 0x000ea40000300a00 */
[----:B------:R-:W3:Y:S02]  /*46550*/  LDL.LU.64 R14, [R1+0x5b30] ;  /* 0x005b3000010e7983 */ /* 0x000ee40000300a00 */
[----:B------:R-:W3:Y:S11]  /*46560*/  LDL.LU.64 R12, [R1+0x5b28] ;  /* 0x005b2800010c7983 */ /* 0x000ef60000300a00 */
[----:B------:R-:W-:Y:S01]  /*46570*/  @!UPT UIADD3 URZ, URZ, URZ, URZ ;  /* 0x0000003f3f3ff290 */ /* 0x000fe2000fffe03f */
[----:B------:R0:W-:Y:S01]  /*46580*/  STL.64 [R1+0x490], R16 ;  /* 0x0004901001007387 */ /* 0x0001e20000100a00 */
[----:B------:R3:W-:Y:S03]  /*46590*/  STL.64 [R1+0x498], R18 ;  /* 0x0004981201007387 */ /* 0x0007e60000100a00 */
[----:B0-----:R-:W3:Y:S02]  /*465a0*/  LDL.LU.64 R16, [R1+0x5b20] ;  /* 0x005b200001107983 */ /* 0x001ee40000300a00 */
[C---:B---3--:R-:W-:Y:S02]  /*465b0*/  HMMA.16816.F32 R16, R20.reuse, R16, R12 ;  /* 0x000000101410723c */ /* 0x048fe4000000180c */
[----:B------:R-:W3:Y:S01]  /*465c0*/  LDL.LU.64 R14, [R1+0x5b18] ;  /* 0x005b1800010e7983 */ /* 0x000ee20000300a00 */
[----:B------:R-:W3:Y:S11]  /*465d0*/  LDL.LU.64 R12, [R1+0x5b10] ;  /* 0x005b1000010c7983 */ /* 0x000ef60000300a00 */
[----:B------:R-:W-:Y:S09]  /*465e0*/  @!UPT UIADD3 URZ, URZ, URZ, URZ ;  /* 0x0000003f3f3ff290 */ /* 0x000ff2000fffe03f */
        /* <DEDUP_REMOVED lines=11> */
[----:B------:R-:W4:Y:S11]  /*466a0*/  LDL.LU.64 R12, [R1+0x5ae8] ;  /* 0x005ae800010c7983 */ /* 0x000f360000300a00 */
[----:B------:R-:W-:Y:S10]  /*466b0*/  @!UPT UIADD3 URZ, URZ, URZ, URZ ;  /* 0x0000003f3f3ff290 */ /* 0x000ff4000fffe03f */
[----:B------:R0:W-:Y:S01]  /*466c0*/  STL.64 [R1+0x460], R16 ;  /* 0x0004601001007387 */ /* 0x0001e20000100a00 */
[----:B------:R1:W-:Y:S03]  /*466d0*/  STL.64 [R1+0x468], R18 ;  /* 0x0004681201007387 */ /* 0x0003e60000100a00 */
[----:B0-----:R-:W1:Y:S02]  /*466e0*/  LDL.LU.64 R16, [R1+0x5ae0] ;  /* 0x005ae00001107983 */ /* 0x001e640000300a00 */
[C---:B-1----:R-:W-:Y:S02]  /*466f0*/  HMMA.16816.F32 R16, R20.reuse, R16, R4 ;  /* 0x000000101410723c */ /* 0x042fe40000001804 */
[----:B------:R-:W2:Y:S11]  /*46700*/  LDL.LU.64 R4, [R1+0x5ad8] ;  /* 0x005ad80001047983 */ /* 0x000eb60000300a00 */
[----:B------:R-:W-:Y:S10]  /*46710*/  @!UPT UIADD3 URZ, URZ, URZ, URZ ;  /* 0x0000003f3f3ff290 */ /* 0x000ff4000fffe03f */
[----:B------:R-:W-:Y:S01]  /*46720*/  STL.64 [R1+0x450], R16 ;  /* 0x0004501001007387 */ /* 0x000fe20000100a00 */
[----:B------:R0:W-:Y:S03]  /*46730*/  STL.64 [R1+0x458], R18 ;  /* 0x0004581201007387 */ /* 0x0001e60000100a00 */
[----:B0-----:R-:W2:Y:S01]  /*46740*/  LDL.LU.64 R18, [R1+0x5ad0] ;  /* 0x005ad00001127983 */ /* 0x001ea20000300a00 */
[----:B------:R-:W2:Y:S01]  /*46750*/  LDL.LU.64 R16, [R1+0x5ac8] ;  /* 0x005ac80001107983 */ /* 0x000ea20000300a00 */
[----:B----4-:R-:W-:Y:S01]  /*46760*/  HMMA.16816.F32 R20, R20, R12, R8 ;  /* 0x0000000c1414723c */ /* 0x010fe20000001808 */
[----:B------:R-:W3:Y:S01]  /*46770*/  LDL.LU.64 R8, [R1+0xb60] ;  /* 0x000b600001087983 */ /* 0x000ee20000300a00 */
[----:B------:R-:W3:Y:S11]  /*46780*/  LDL.LU.64 R10, [R1+0xb68] ;  /* 0x000b6800010a7983 */ /* 0x000ef60000300a00 */
[----:B------:R-:W-:Y:S10]  /*46790*/  @!UPT UIADD3 URZ, URZ, URZ, URZ ;  /* 0x0000003f3f3ff290 */ /* 0x000ff4000fffe03f */
[----:B------:R0:W-:Y:S01]  /*467a0*/  STL.64 [R1+0x240], R20 ;  /* 0x0002401401007387 */ /* 0x0001e20000100a00 */
[----:B------:R-:W-:Y:S02]  /*467b0*/  STL.64 [R1+0x248], R22 ;  /* 0x0002481601007387 */ /* 0x000fe40000100a00 */
[----:B0-----:R-:W-:Y:S02]  /*467c0*/  IMAD.MOV.U32 R20, RZ, RZ, R3 ;  /* 0x000000ffff147224 */ /* 0x001fe400078e0003 */
[----:B------:R-:W-:-:S05]  /*467d0*/  IMAD.MOV.U32 R21, RZ, RZ, R2 ;  /* 0x000000ffff157224 */ /* 0x000fca00078e0002 */
[----:B------:R0:W-:Y:S04]  /*467e0*/  STL.64 [R1+0x5a80], R20 ;  /* 0x005a801401007387 */ /* 0x0001e80000100a00 */
[----:B0-----:R-:W4:Y:S01]  /*467f0*/  LDL.LU.64 R20, [R1+0x10] ;  /* 0x0000100001147983 */ /* 0x001f220000300a00 */
[----:B------:R0:W-:Y:S03]  /*46800*/  STL.64 [R1+0x5a50], R12 ;  /* 0x005a500c01007387 */ /* 0x0001e60000100a00 */
[----:B0-----:R-:W3:Y:S01]  /*46810*/  LDL.LU.64 R12, [R1+0xb70] ;  /* 0x000b7000010c7983 */ /* 0x001ee20000300a00 */
[----:B------:R-:W3:Y:S01]  /*46820*/  LDL.LU.64 R14, [R1+0xb78] ;  /* 0x000b7800010e7983 */ /* 0x000ee20000300a00 */
[C---:B--2---:R-:W-:Y:S02]  /*46830*/  HMMA.16816.F32 R4, R16.reuse, R4, R24 ;  /* 0x000000041004723c */ /* 0x044fe40000001818 */
[----:B------:R-:W4:Y:S01]  /*46840*/  LDL.LU.64 R26, [R1+0x5ac0] ;  /* 0x005ac000011a7983 */ /* 0x000f220000300a00 */
[----:B------:R-:W4:Y:S11]  /*46850*/  LDL.LU.64 R24, [R1+0x5ab8] ;  /* 0x005ab80001187983 */ /* 0x000f360000300a00 */
[----:B------:R-:W-:Y:S09]  /*46860*/  @!UPT UIADD3 URZ, URZ, URZ, URZ ;  /* 0x0000003f3f3ff290 */ /* 0x000ff2000fffe03f */
[----:B------:R-:W-:Y:S01]  /*46870*/  STL.64 [R1+0x1c0], R4 ;  /* 0x0001c00401007387 */ /* 0x000fe20000100a00 */
[----:B------:R0:W-:Y:S03]  /*46880*/  STL.64 [R1+0x1c8], R6 ;  /* 0x0001c80601007387 */ /* 0x0001e60000100a00 */
[----:B0-----:R-:W2:Y:S01]  /*46890*/  LDL.LU.64 R6, [R1+0x5ab0] ;  /* 0x005ab00001067983 */ /* 0x001ea20000300a00 */
[----:B------:R-:W2:Y:S01]  /*468a0*/  LDL.LU.64 R4, [R1+0x5aa8] ;  /* 0x005aa80001047983 */ /* 0x000ea20000300a00 */
[C---:B----4-:R-:W-:Y:S11]  /*468b0*/  HMMA.16816.F32 R24, R16.reuse, R20, R24 ;  /* 0x000000141018723c */ /* 0x050ff60000001818 */
        /* <DEDUP_REMOVED lines=8> */
[----:B------:R-:W2:Y:S01]  /*46940*/  LDL.LU.64 R22, [R1+0xa78] ;  /* 0x000a780001167983 */ /* 0x000ea20000300a00 */
[C---:B---3--:R-:W-:Y:S01]  /*46950*/  HMMA.16816.F32 R12, R16.reuse, R24, R12 ;  /* 0x00000018100c723c */ /* 0x048fe2000000180c */
[----:B------:R-:W-:Y:S11]  /*46960*/  IMAD.MOV.U32 R3, RZ, RZ, R25 ;  /* 0x000000ffff037224 */ /* 0x000ff600078e0019 */
[----:B------:R-:W-:Y:S11]  /*46970*/  @!UPT UIADD3 URZ, URZ, URZ, URZ ;  /* 0x0000003f3f3ff290 */ /* 0x000ff6000fffe03f */
[----:B------:R-:W-:Y:S01]  /*46980*/  STL.64 [R1+0x6f0], R12 ;  /* 0x0006f00c01007387 */ /* 0x000fe20000100a00 */
[----:B------:R0:W-:Y:S02]  /*46990*/  STL.64 [R1+0x6f8], R14 ;  /* 0x0006f80e01007387 */ /* 0x0001e40000100a00 */
[----:B0-----:R-:W-:Y:S02]  /*469a0*/  IMAD.MOV.U32 R14, RZ, RZ, R24 ;  /* 0x000000ffff0e7224 */ /* 0x001fe400078e0018 */
[----:B------:R-:W3:Y:S03]  /*469b0*/  LDL.LU.64 R24, [R1+0x5a98] ;  /* 0x005a980001187983 */ /* 0x000ee60000300a00 */
[----:B------:R0:W-:Y:S02]  /*469c0*/  STL [R1+0x5a78], R14 ;  /* 0x005a780e01007387 */ /* 0x0001e40000100800 */
[----:B------:R-:W4:Y:S01]  /*469d0*/  LDL.LU.64 R12, [R1+0xa60] ;  /* 0x000a6000010c7983 */ /* 0x000f220000300a00 */
[----:B0-----:R-:W4:Y:S01]  /*469e0*/  LDL.LU.64 R14, [R1+0xa68] ;  /* 0x000a6800010e7983 */ /* 0x001f220000300a00 */
[C---:B---3--:R-:W-:Y:S11]  /*469f0*/  HMMA.16816.F32 R8, R16.reuse, R24, R8 ;  /* 0x000000181008723c */ /* 0x048ff60000001808 */
[----:B------:R-:W-:Y:S11]  /*46a00*/  @!UPT UIADD3 URZ, URZ, URZ, URZ ;  /* 0x0000003f3f3ff290 */ /* 0x000ff6000fffe03f */
[----:B------:R-:W-:Y:S01]  /*46a10*/  @!UPT UIADD3 URZ, URZ, URZ, URZ ;  /* 0x0000003f3f3ff290 */ /* 0x000fe2000fffe03f */
[----:B------:R-:W-:Y:S01]  /*46a20*/  STL.64 [R1+0x700], R8 ;  /* 0x0007000801007387 */ /* 0x000fe20000100a00 */
[----:B------:R0:W-:Y:S03]  /*46a30*/  STL.64 [R1+0x708], R10 ;  /* 0x0007080a01007387 */ /* 0x0001e60000100a00 */
[----:B0-----:R-:W3:Y:S01]  /*46a40*/  LDL.LU.64 R10, [R1+0x5a90] ;  /* 0x005a9000010a7983 */ /* 0x001ee20000300a00 */
[----:B------:R-:W3:Y:S02]  /*46a50*/  LDL.LU.64 R8, [R1+0x5a88] ;  /* 0x005a880001087983 */ /* 0x000ee40000300a00 */
[----:B------:R0:W-:Y:S02]  /*46a60*/  STL.64 [R1+0x5a70], R24 ;  /* 0x005a701801007387 */ /* 0x0001e40000100a00 */
[----:B0-----:R-:W3:Y:S01]  /*46a70*/  LDL.LU.64 R24, [R1+0xa90] ;  /* 0x000a900001187983 */ /* 0x001ee20000300a00 */
[----:B------:R-:W3:Y:S01]  /*46a80*/  LDL.LU.64 R26, [R1+0xa98] ;  /* 0x000a9800011a7983 */ /* 0x000ee20000300a00 */
[C---:B--2---:R-:W-:Y:S08]  /*46a90*/  HMMA.16816.F32 R20, R16.reuse, R4, R20 ;  /* 0x000000041014723c */ /* 0x044ff00000001814 */
[C---:B---3--:R-:W-:Y:S11]  /*46aa0*/  HMMA.16816.F32 R24, R16.reuse, R8, R24 ;  /* 0x000000081018723c */ /* 0x048ff60000001818 */
[----:B------:R-:W-:Y:S11]  /*46ab0*/  @!UPT UIADD3 URZ, URZ, URZ, URZ ;  /* 0x0000003f3f3ff290 */ /* 0x000ff6000fffe03f */
[----:B------:R-:W-:Y:S01]  /*46ac0*/  @!UPT UIADD3 URZ, URZ, URZ, URZ ;  /* 0x0000003f3f3ff290 */ /* 0x000fe2000fffe03f */
[----:B------:R0:W-:Y:S01]  /*46ad0*/  STL.64 [R1+0x710], R24 ;  /* 0x0007101801007387 */ /* 0x0001e20000100a00 */
[----:B------:R1:W-:Y:S03]  /*46ae0*/  STL.64 [R1+0x718], R26 ;  /* 0x0007181a01007387 */ /* 0x0003e60000100a00 */
[----:B0-----:R-:W2:Y:S01]  /*46af0*/  LDL.LU.64 R24, [R1+0xa80] ;  /* 0x000a800001187983 */ /* 0x001ea20000300a00 */
[----:B-1----:R-:W2:Y:S02]  /*46b00*/  LDL.LU.64 R26, [R1+0xa88] ;  /* 0x000a8800011a7983 */ /* 0x002ea40000300a00 */
[----:B------:R-:W-:Y:S02]  /*46b10*/  STL.64 [R1+0x59e8], R10 ;  /* 0x0059e80a01007387 */ /* 0x000fe40000100a00 */
[----:B------:R0:W-:Y:S02]  /*46b20*/  STL.64 [R1+0x59e0], R8 ;  /* 0x0059e00801007387 */ /* 0x0001e40000100a00 */
[----:B0-----:R-:W3:Y:S01]  /*46b30*/  LDL.LU.64 R8, [R1+0xc0] ;  /* 0x0000c00001087983 */ /* 0x001ee20000300a00 */
[----:B------:R0:W-:Y:S02]  /*46b40*/  STL.64 [R1+0x720], R20 ;  /* 0x0007201401007387 */ /* 0x0001e40000100a00 */
[----:B------:R-:W-:Y:S01]  /*46b50*/  STL.64 [R1+0x728], R22 ;  /* 0x0007281601007387 */ /* 0x000fe20000100a00 */
[----:B0-----:R-:W4:Y:S01]  /*46b60*/  LDL.LU.64 R20, [R1+0x5a80] ;  /* 0x005a800001147983 */ /* 0x001f220000300a00 */
[----:B------:R-:W-:Y:S02]  /*46b70*/  STL.64 [R1+0x59d8], R6 ;  /* 0x0059d80601007387 */ /* 0x000fe40000100a00 */
[----:B------:R0:W-:Y:S02]  /*46b80*/  STL.64 [R1+0x59d0], R4 ;  /* 0x0059d00401007387 */ /* 0x0001e40000100a00 */
[----:B0-----:R-:W2:Y:S01]  /*46b90*/  LDL.LU.64 R4, [R1+0xb0] ;  /* 0x0000b00001047983 */ /* 0x001ea20000300a00 */
[C---:B----4-:R-:W-:Y:S03]  /*46ba0*/  HMMA.16816.F32 R20, R16.reuse, R20, R12 ;  /* 0x000000141014723c */ /* 0x050fe6000000180c */
[----:B--2---:R0:W-:Y:S04]  /*46bb0*/  STL.64 [R1+0x5a68], R4 ;  /* 0x005a680401007387 */ /* 0x0041e80000100a00 */
[----:B0-----:R-:W3:Y:S01]  /*46bc0*/  LDL.LU.64 R4, [R1+0x960] ;  /* 0x0009600001047983 */ /* 0x001ee20000300a00 */
[----:B------:R-:W3:Y:S02]  /*46bd0*/  LDL.LU.64 R6, [R1+0x968] ;  /* 0x0009680001067983 */ /* 0x000ee40000300a00 */
[----:B------:R-:W2:Y:S11]  /*46be0*/  LDL.LU R14, [R1+0x5a78] ;  /* 0x005a7800010e7983 */ /* 0x000eb60000300800 */
[----:B------:R-:W-:Y:S02]  /*46bf0*/  @!UPT UIADD3 URZ, URZ, URZ, URZ ;  /* 0x0000003f3f3ff290 */ /* 0x000fe4000fffe03f */
[----:B------:R-:W-:Y:S01]  /*46c00*/  STL.64 [R1+0x740], R20 ;  /* 0x0007401401007387 */ /* 0x000fe20000100a00 */
[----:B------:R-:W-:Y:S02]  /*46c10*/  STL.64 [R1+0x748], R22 ;  /* 0x0007481601007387 */ /* 0x000fe40000100a00 */
[----:B------:R-:W0:Y:S04]  /*46c20*/  LDSM.16.MT88.4 R20, [R0+0x2000] ;  /* 0x002000000014783b */ /* 0x000e280000004200 */
[----:B------:R-:W4:Y:S01]  /*46c30*/  LDL.LU.64 R12, [R1+0x90] ;  /* 0x00009000010c7983 */ /* 0x000f220000300a00 */
[----:B0-----:R-:W-:Y:S01]  /*46c40*/  STL.64 [R1+0x58c8], R22 ;  /* 0x0058c81601007387 */ /* 0x001fe20000100a00 */
[----:B------:R0:W-:Y:S03]  /*46c50*/  STL.64 [R1+0x58c0], R20 ;  /* 0x0058c01401007387 */ /* 0x0001e60000100a00 */
[----:B0-----:R-:W2:Y:S02]  /*46c60*/  LDL.LU.64 R20, [R1+0xd0] ;  /* 0x0000d00001147983 */ /* 0x001ea40000300a00 */
[C---:B--2---:R-:W-:Y:S11]  /*46c70*/  HMMA.16816.F32 R24, R16.reuse, R20, R24 ;  /* 0x000000141018723c */ /* 0x044ff60000001818 */
[----:B------:R-:W-:Y:S11]  /*46c80*/  @!UPT UIADD3 URZ, URZ, URZ, URZ ;  /* 0x0000003f3f3ff290 */ /* 0x000ff6000fffe03f */
[----:B------:R-:W-:Y:S01]  /*46c90*/  @!UPT UIADD3 URZ, URZ, URZ, URZ ;  /* 0x0000003f3f3ff290 */ /* 0x000fe2000fffe03f */
[----:B------:R0:W-:Y:S01]  /*46ca0*/  STL.64 [R1+0x7d0], R24 ;  /* 0x0007d01801007387 */ /* 0x0001e20000100a00 */
[----:B------:R1:W-:Y:S03]  /*46cb0*/  STL.64 [R1+0x7d8], R26 ;  /* 0x0007d81a01007387 */ /* 0x0003e60000100a00 */
[----:B0-----:R-:W2:Y:S01]  /*46cc0*/  LDL.LU.64 R24, [R1+0x5a70] ;  /* 0x005a700001187983 */ /* 0x001ea20000300a00 */
[----:B---3--:R-:W-:Y:S01]  /*46cd0*/  HMMA.16816.F32 R4, R16, R8, R4 ;  /* 0x000000081004723c */ /* 0x008fe20000001804 */
[----:B-1----:R-:W-:Y:S02]  /*46ce0*/  IMAD.MOV.U32 R26, RZ, RZ, R20 ;  /* 0x000000ffff1a7224 */ /* 0x002fe400078e0014 */
[----:B------:R-:W-:Y:S02]  /*46cf0*/  IMAD.MOV.U32 R27, RZ, RZ, R21 ;  /* 0x000000ffff1b7224 */ /* 0x000fe400078e0015 */
[----:B------:R-:W3:Y:S01]  /*46d00*/  LDL.LU.64 R20, [R1+0x950] ;  /* 0x0009500001147983 */ /* 0x000ee20000300a00 */
[----:B------:R-:W3:Y:S02]  /*46d10*/  LDL.LU.64 R22, [R1+0x958] ;  /* 0x0009580001167983 */ /* 0x000ee40000300a00 */
[----:B------:R-:W-:Y:S02]  /*46d20*/  STL.64 [R1+0x59f8], R26 ;  /* 0x0059f81a01007387 */ /* 0x000fe40000100a00 */
[----:B------:R-:W-:-:S02]  /*46d30*/  IMAD.MOV.U32 R2, RZ, RZ, R8 ;  /* 0x000000ffff027224 */ /* 0x000fc400078e0008 */
[----:B------:R-:W-:Y:S01]  /*46d40*/  IMAD.MOV.U32 R0, RZ, RZ, R9 ;  /* 0x000000ffff007224 */ /* 0x000fe200078e0009 */
[----:B--2---:R0:W-:Y:S04]  /*46d50*/  STL.64 [R1+0x59f0], R24 ;  /* 0x0059f01801007387 */ /* 0x0041e80000100a00 */
[----:B0-----:R-:W2:Y:S06]  /*46d60*/  LDL.LU.64 R24, [R1+0xa0] ;  /* 0x0000a00001187983 */ /* 0x001eac0000300a00 */
[----:B------:R0:W-:Y:S02]  /*46d70*/  STL.64 [R1+0x7c0], R4 ;  /* 0x0007c00401007387 */ /* 0x0001e40000100a00 */
[----:B------:R-:W-:Y:S01]  /*46d80*/  STL.64 [R1+0x7c8], R6 ;  /* 0x0007c80601007387 */ /* 0x000fe20000100a00 */
[----:B0-----:R-:W3:Y:S01]  /*46d90*/  LDL.LU.64 R4, [R1+0x5a68] ;  /* 0x005a680001047983 */ /* 0x001ee20000300a00 */
[----:B------:R-:W2:Y:S03]  /*46da0*/  LDL.LU.64 R8, [R1+0x60] ;  /* 0x0000600001087983 */ /* 0x000ea60000300a00 */
[----:B--2---:R0:W-:Y:S04]  /*46db0*/  STL.64 [R1+0x5a58], R8 ;  /* 0x005a580801007387 */ /* 0x0041e80000100a00 */
[----:B0-----:R-:W2:Y:S01]  /*46dc0*/  LDL.LU.64 R8, [R1+0x70] ;  /* 0x0000700001087983 */ /* 0x001ea20000300a00 */
[----:B---3--:R-:W-:Y:S03]  /*46dd0*/  HMMA.16816.F32 R20, R16, R4, R20 ;  /* 0x000000041014723c */ /* 0x008fe60000001814 */
[----:B--2---:R0:W-:Y:S04]  /*46de0*/  STL.64 [R1+0x5a60], R8 ;  /* 0x005a600801007387 */ /* 0x0041e80000100a00 */
[----:B0-----:R-:W2:Y:S01]  /*46df0*/  LDL.LU.64 R8, [R1+0x800] ;  /* 0x0008000001087983 */ /* 0x001ea20000300a00 */
[----:B------:R-:W2:Y:S02]  /*46e00*/  LDL.LU.64 R10, [R1+0x808] ;  /* 0x00080800010a7983 */ /* 0x000ea40000300a00 */
[----:B------:R-:W-:Y:S02]  /*46e10*/  STL [R1+0x5990], R0 ;  /* 0x0059900001007387 */ /* 0x000fe40000100800 */
[----:B------:R-:W-:Y:S11]  /*46e20*/  STL [R1+0x5984], R2 ;  /* 0x0059840201007387 */ /* 0x000ff60000100800 */
[----:B------:R0:W-:Y:S01]  /*46e30*/  STL.64 [R1+0x7b0], R20 ;  /* 0x0007b01401007387 */ /* 0x0001e20000100a00 */
[----:B------:R1:W-:Y:S02]  /*46e40*/  STL.64 [R1+0x7b8], R22 ;  /* 0x0007b81601007387 */ /* 0x0003e40000100a00 */
[----:B0-----:R-:W-:-:S02]  /*46e50*/  IMAD.MOV.U32 R21, RZ, RZ, R4 ;  /* 0x000000ffff157224 */ /* 0x001fc400078e0004 */
[----:B------:R-:W-:Y:S02]  /*46e60*/  IMAD.MOV.U32 R20, RZ, RZ, R5 ;  /* 0x000000ffff147224 */ /* 0x000fe400078e0005 */
[----:B------:R-:W3:Y:S01]  /*46e70*/  LDL.LU.64 R4, [R1+0x7f0] ;  /* 0x0007f00001047983 */ /* 0x000ee20000300a00 */
[----:B------:R-:W3:Y:S02]  /*46e80*/  LDL.LU.64 R6, [R1+0x7f8] ;  /* 0x0007f80001067983 */ /* 0x000ee40000300a00 */
[----:B------:R-:W-:Y:S02]  /*46e90*/  STL [R1+0x5998], R20 ;  /* 0x0059981401007387 */ /* 0x000fe40000100800 */
[----:B-1----:R-:W-:Y:S02]  /*46ea0*/  IMAD.MOV.U32 R23, RZ, RZ, R24 ;  /* 0x000000ffff177224 */ /* 0x002fe400078e0018 */
[----:B------:R-:W-:Y:S01]  /*46eb0*/  IMAD.MOV.U32 R22, RZ, RZ, R25 ;  /* 0x000000ffff167224 */ /* 0x000fe200078e0019 */
[----:B------:R-:W-:Y:S01]  /*46ec0*/  STL [R1+0x5994], R21 ;  /* 0x0059941501007387 */ /* 0x000fe20000100800 */
[----:B----4-:R-:W-:Y:S01]  /*46ed0*/  IMAD.MOV.U32 R2, RZ, RZ, R12 ;  /* 0x000000ffff027224 */ /* 0x010fe200078e000c */
[C---:B--2---:R-:W-:Y:S08]  /*46ee0*/  HMMA.16816.F32 R8, R16.reuse, R24, R8 ;  /* 0x000000181008723c */ /* 0x044ff00000001808 */
[----:B---3--:R-:W-:Y:S01]  /*46ef0*/  HMMA.16816.F32 R4, R16, R12, R4 ;  /* 0x0000000c1004723c */ /* 0x008fe20000001804 */
[----:B------:R-:W-:-:S02]  /*46f00*/  IMAD.MOV.U32 R24, RZ, RZ, R14 ;  /* 0x000000ffff187224 */ /* 0x000fc400078e000e */
[----:B------:R-:W-:Y:S11]  /*46f10*/  IMAD.MOV.U32 R25, RZ, RZ, R3 ;  /* 0x000000ffff197224 */ /* 0x000ff600078e0003 */
[----:B------:R-:W-:Y:S01]  /*46f20*/  @!UPT UIADD3 URZ, URZ, URZ, URZ ;  /* 0x0000003f3f3ff290 */ /* 0x000fe2000fffe03f */
[----:B------:R0:W-:Y:S01]  /*46f30*/  STL.64 [R1+0x7a0], R8 ;  /* 0x0007a00801007387 */ /* 0x0001e20000100a00 */
[----:B------:R1:W-:Y:S02]  /*46f40*/  STL.64 [R1+0x7a8], R10 ;  /* 0x0007a80a01007387 */ /* 0x0003e40000100a00 */
[----:B------:R-:W-:Y:S01]  /*46f50*/  IMAD.MOV.U32 R3, RZ, RZ, R13 ;  /* 0x000000ffff037224 */ /* 0x000fe200078e000d */
[----:B0-----:R-:W2:Y:S01]  /*46f60*/  LDL.LU.64 R8, [R1+0x780] ;  /* 0x0007800001087983 */ /* 0x001ea20000300a00 */
[----:B-1----:R-:W2:Y:S02]  /*46f70*/  LDL.LU.64 R10, [R1+0x788] ;  /* 0x00078800010a7983 */ /* 0x002ea40000300a00 */
[----:B------:R-:W-:Y:S02]  /*46f80*/  STL.64 [R1+0x5a10], R24 ;  /* 0x005a101801007387 */ /* 0x000fe40000100a00 */
[----:B------:R-:W-:Y:S01]  /*46f90*/  STL [R1+0x59a0], R22 ;  /* 0x0059a01601007387 */ /* 0x000fe20000100800 */
[----:B------:R0:W-:Y:S01]  /*46fa0*/  STL [R1+0x599c], R23 ;  /* 0x00599c1701007387 */ /* 0x0001e20000100800 */
[----:B------:R-:W3:Y:S03]  /*46fb0*/  LDL.LU.64 R20, [R1+0x770] ;  /* 0x0007700001147983 */ /* 0x000ee60000300a00 */
[----:B0-----:R-:W3:Y:S01]  /*46fc0*/  LDL.LU.64 R22, [R1+0x778] ;  /* 0x0007780001167983 */ /* 0x001ee20000300a00 */
[----:B------:R0:W-:Y:S02]  /*46fd0*/  STL.64 [R1+0x790], R4 ;  /* 0x0007900401007387 */ /* 0x0001e40000100a00 */
[----:B------:R1:W-:Y:S02]  /*46fe0*/  STL.64 [R1+0x798], R6 ;  /* 0x0007980601007387 */ /* 0x0003e40000100a00 */
[----:B------:R-:W-:-:S02]  /*46ff0*/  IMAD.MOV.U32 R24, RZ, RZ, R29 ;  /* 0x000000ffff187224 */ /* 0x000fc400078e001d */
[----:B------:R-:W-:Y:S01]  /*47000*/  IMAD.MOV.U32 R25, RZ, RZ, R28 ;  /* 0x000000ffff197224 */ /* 0x000fe200078e001c */
[----:B------:R-:W4:Y:S01]  /*47010*/  LDL.LU.64 R12, [R1+0x7e0] ;  /* 0x0007e000010c7983 */ /* 0x000f220000300a00 */
[----:B------:R-:W4:Y:S03]  /*47020*/  LDL.LU.64 R14, [R1+0x7e8] ;  /* 0x0007e800010e7983 */ /* 0x000f260000300a00 */
[----:B0-----:R-:W2:Y:S01]  /*47030*/  LDL.LU.64 R4, [R1+0x750] ;  /* 0x0007500001047983 */ /* 0x001ea20000300a00 */
[----:B-1----:R-:W2:Y:S02]  /*47040*/  LDL.LU.64 R6, [R1+0x758] ;  /* 0x0007580001067983 */ /* 0x002ea40000300a00 */
[----:B------:R0:W-:Y:S02]  /*47050*/  STL.64 [R1+0x5a28], R24 ;  /* 0x005a281801007387 */ /* 0x0001e40000100a00 */
[----:B0-----:R-:W2:Y:S01]  /*47060*/  LDL.LU.64 R24, [R1+0x80] ;  /* 0x0000800001187983 */ /* 0x001ea20000300a00 */
[----:B------:R-:W-:Y:S01]  /*47070*/  STL [R1+0x59a4], R2 ;  /* 0x0059a40201007387 */ /* 0x000fe20000100800 */
        /* <DEDUP_REMOVED lines=8> */
[----:B------:R-:W2:Y:S01]  /*47100*/  LDL.LU R24, [R1+0x20] ;  /* 0x0000200001187983 */ /* 0x000ea20000300800 */
[----:B------:R-:W2:Y:S01]  /*47110*/  LDL.LU R25, [R1+0x24] ;  /* 0x0000240001197983 */ /* 0x000ea20000300800 */
[C---:B---3--:R-:W-:Y:S01]  /*47120*/  HMMA.16816.F32 R20, R16.reuse, R8, R20 ;  /* 0x000000081014723c */ /* 0x048fe20000001814 */
[----:B------:R-:W-:Y:S11]  /*47130*/  IMAD.MOV.U32 R0, RZ, RZ, R9 ;  /* 0x000000ffff007224 */ /* 0x000ff600078e0009 */
[----:B------:R-:W-:Y:S11]  /*47140*/  @!UPT UIADD3 URZ, URZ, URZ, URZ ;  /* 0x0000003f3f3ff290 */ /* 0x000ff6000fffe03f */
[----:B------:R0:W-:Y:S01]  /*47150*/  STL.64 [R1+0x770], R20 ;  /* 0x0007701401007387 */ /* 0x0001e20000100a00 */
[----:B------:R-:W-:Y:S02]  /*47160*/  STL.64 [R1+0x778], R22 ;  /* 0x0007781601007387 */ /* 0x000fe40000100a00 */
[----:B0-----:R-:W-:Y:S02]  /*47170*/  IMAD.MOV.U32 R21, RZ, RZ, R8 ;  /* 0x000000ffff157224 */ /* 0x001fe400078e0008 */
[----:B------:R-:W4:Y:S02]  /*47180*/  LDL.LU.64 R8, [R1+0x5a58] ;  /* 0x005a580001087983 */ /* 0x000f240000300a00 */
[C---:B----4-:R-:W-:Y:S11]  /*47190*/  HMMA.16816.F32 R12, R16.reuse, R8, R12 ;  /* 0x00000008100c723c */ /* 0x050ff6000000180c */
[----:B------:R-:W-:Y:S11]  /*471a0*/  @!UPT UIADD3 URZ, URZ, URZ, URZ ;  /* 0x0000003f3f3ff290 */ /* 0x000ff6000fffe03f */
[----:B------:R-:W-:Y:S01]  /*471b0*/  @!UPT UIADD3 URZ, URZ, URZ, URZ ;  /* 0x0000003f3f3ff290 */ /* 0x000fe2000fffe03f */
[----:B------:R0:W-:Y:S01]  /*471c0*/  STL.64 [R1+0x760], R12 ;  /* 0x0007600c01007387 */ /* 0x0001e20000100a00 */
[----:B------:R1:W-:Y:S03]  /*471d0*/  STL.64 [R1+0x768], R14 ;  /* 0x0007680e01007387 */ /* 0x0003e60000100a00 */
[----:B0-----:R-:W3:Y:S01]  /*471e0*/  LDL.LU.64 R12, [R1+0x5a50] ;  /* 0x005a5000010c7983 */ /* 0x001ee20000300a00 */
[----:B------:R-:W-:Y:S02]  /*471f0*/  IMAD.MOV.U32 R23, RZ, RZ, R8 ;  /* 0x000000ffff177224 */ /* 0x000fe400078e0008 */
[----:B------:R-:W-:Y:S01]  /*47200*/  IMAD.MOV.U32 R20, RZ, RZ, R9 ;  /* 0x000000ffff147224 */ /* 0x000fe200078e0009 */
[----:B---3--:R-:W-:Y:S01]  /*47210*/  HMMA.16816.F32 R4, R16, R12, R4 ;  /* 0x0000000c1004723c */ /* 0x008fe20000001804 */
[----:B------:R-:W-:Y:S02]  /*47220*/  IMAD.MOV.U32 R2, RZ, RZ, R12 ;  /* 0x000000ffff027224 */ /* 0x000fe400078e000c */
[----:B------:R-:W-:Y:S11]  /*47230*/  IMAD.MOV.U32 R22, RZ, RZ, R13 ;  /* 0x000000ffff167224 */ /* 0x000ff600078e000d */
[----:B------:R-:W-:Y:S09]  /*47240*/  @!UPT UIADD3 URZ, URZ, URZ, URZ ;  /* 0x0000003f3f3ff290 */ /* 0x000ff2000fffe03f */
[----:B------:R-:W-:Y:S01]  /*47250*/  STL.64 [R1+0x730], R4 ;  /* 0x0007300401007387 */ /* 0x000fe20000100a00 */
[----:B------:R-:W-:Y:S02]  /*47260*/  STL.64 [R1+0x738], R6 ;  /* 0x0007380601007387 */ /* 0x000fe40000100a00 */
[----:B-1----:R-:W2:Y:S02]  /*47270*/  LDL.LU.64 R14, [R1+0x5a48] ;  /* 0x005a4800010e7983 */ /* 0x002ea40000300a00 */
[----:B------:R-:W2:Y:S01]  /*47280*/  LDL.LU.64 R12, [R1+0x5a40] ;  /* 0x005a4000010c7983 */ /* 0x000ea20000300a00 */
[----:B------:R-:W3:Y:S01]  /*47290*/  LDL.LU.64 R8, [R1+0x9d0] ;  /* 0x0009d00001087983 */ /* 0x000ee20000300a00 */
[----:B------:R-:W4:Y:S03]  /*472a0*/  LDL.LU.64 R10, [R1+0x9d8] ;  /* 0x0009d800010a7983 */ /* 0x000f260000300a00 */
[----:B----4-:R-:W-:Y:S01]  /*472b0*/  STL.64 [R1+0x5a08], R10 ;  /* 0x005a080a01007387 */ /* 0x010fe20000100a00 */
[----:B---3--:R0:W-:Y:S03]  /*472c0*/  STL.64 [R1+0x5a00], R8 ;  /* 0x005a000801007387 */ /* 0x0081e60000100a00 */
[----:B0-----:R-:W3:Y:S01]  /*472d0*/  LDL.LU.64 R8, [R1+0x9f0] ;  /* 0x0009f00001087983 */ /* 0x001ee20000300a00 */
[----:B------:R-:W4:Y:S03]  /*472e0*/  LDL.LU.64 R10, [R1+0x9f8] ;  /* 0x0009f800010a7983 */ /* 0x000f260000300a00 */
[----:B----4-:R-:W-:Y:S01]  /*472f0*/  STL.64 [R1+0x5a20], R10 ;  /* 0x005a200a01007387 */ /* 0x010fe20000100a00 */
[----:B---3--:R0:W-:Y:S03]  /*47300*/  STL.64 [R1+0x5a18], R8 ;  /* 0x005a180801007387 */ /* 0x0081e60000100a00 */
[----:B0-----:R-:W3:Y:S01]  /*47310*/  LDL.LU.64 R8, [R1+0xa00] ;  /* 0x000a000001087983 */ /* 0x001ee20000300a00 */
[----:B------:R-:W4:Y:S03]  /*47320*/  LDL.LU.64 R10, [R1+0xa08] ;  /* 0x000a0800010a7983 */ /* 0x000f260000300a00 */
[----:B----4-:R-:W-:Y:S01]  /*47330*/  STL.64 [R1+0x5a38], R10 ;  /* 0x005a380a01007387 */ /* 0x010fe20000100a00 */
[----:B---3--:R0:W-:Y:S03]  /*47340*/  STL.64 [R1+0x5a30], R8 ;  /* 0x005a300801007387 */ /* 0x0081e60000100a00 */
[----:B0-----:R-:W2:Y:S01]  /*47350*/  LDL.LU.64 R8, [R1+0xa50] ;  /* 0x000a500001087983 */ /* 0x001ea20000300a00 */
[----:B------:R-:W2:Y:S02]  /*47360*/  LDL.LU.64 R10, [R1+0xa58] ;  /* 0x000a5800010a7983 */ /* 0x000ea40000300a00 */
[----:B------:R-:W3:Y:S02]  /*47370*/  LDL.LU.64 R4, [R1+0x810] ;  /* 0x0008100001047983 */ /* 0x000ee40000300a00 */
[----:B------:R-:W3:Y:S01]  /*47380*/  LDL.LU.64 R6, [R1+0x818] ;  /* 0x0008180001067983 */ /* 0x000ee20000300a00 */
[----:B------:R-:W-:Y:S01]  /*47390*/  STL.64 [R1+0x59b0], R22 ;  /* 0x0059b01601007387 */ /* 0x000fe20000100a00 */
[----:B------:R0:W-:Y:S03]  /*473a0*/  STL.64 [R1+0x59a8], R20 ;  /* 0x0059a81401007387 */ /* 0x0001e60000100a00 */
[----:B0-----:R-:W4:Y:S01]  /*473b0*/  LDL.LU.64 R20, [R1+0x8f0] ;  /* 0x0008f00001147983 */ /* 0x001f220000300a00 */
[----:B------:R-:W3:Y:S01]  /*473c0*/  LDL.LU.64 R22, [R1+0x8f8] ;  /* 0x0008f80001167983 */ /* 0x000ee20000300a00 */
[C---:B--2---:R-:W-:Y:S02]  /*473d0*/  HMMA.16816.F32 R24, R12.reuse, R24, R8 ;  /* 0x000000180c18723c */ /* 0x044fe40000001808 */
[----:B---3--:R-:W-:Y:S01]  /*473e0*/  STL.64 [R1+0x59c0], R22 ;  /* 0x0059c01601007387 */ /* 0x008fe20000100a00 */
[----:B----4-:R0:W-:Y:S03]  /*473f0*/  STL.64 [R1+0x59b8], R20 ;  /* 0x0059b81401007387 */ /* 0x0101e60000100a00 */
[----:B0-----:R-:W2:Y:S01]  /*47400*/  LDL.LU.64 R20, [R1+0x900] ;  /* 0x0009000001147983 */ /* 0x001ea20000300a00 */
[----:B------:R-:W2:Y:S02]  /*47410*/  LDL.LU.64 R22, [R1+0x908] ;  /* 0x0009080001167983 */ /* 0x000ea40000300a00 */
[----:B------:R-:W3:Y:S02]  /*47420*/  LDL.LU R16, [R1+0x30] ;  /* 0x0000300001107983 */ /* 0x000ee40000300800 */
[----:B------:R-:W3:Y:S01]  /*47430*/  LDL.LU R17, [R1+0x34] ;  /* 0x0000340001117983 */ /* 0x000ee20000300800 */
[----:B------:R-:W4:Y:S01]  /*47440*/  LDL.LU.64 R10, [R1+0x5a38] ;  /* 0x005a3800010a7983 */ /* 0x000f220000300a00 */
[----:B------:R-:W4:Y:S10]  /*47450*/  LDL.LU.64 R8, [R1+0x5a30] ;  /* 0x005a300001087983 */ /* 0x000f340000300a00 */
[----:B------:R0:W-:Y:S02]  /*47460*/  STL.64 [R1+0x750], R24 ;  /* 0x0007501801007387 */ /* 0x0001e40000100a00 */
[----:B------:R4:W-:Y:S01]  /*47470*/  STL.64 [R1+0x758], R26 ;  /* 0x0007581a01007387 */ /* 0x0009e20000100a00 */
[----:B0-----:R-:W4:Y:S02]  /*47480*/  LDL.LU.64 R24, [R1+0x5a28] ;  /* 0x005a280001187983 */ /* 0x001f240000300a00 */
[C---:B----4-:R-:W-:Y:S02]  /*47490*/  HMMA.16816.F32 R24, R12.reuse, R24, R8 ;  /* 0x000000180c18723c */ /* 0x050fe40000001808 */
[----:B------:R-:W4:Y:S01]  /*474a0*/  LDL.LU.64 R10, [R1+0x5a20] ;  /* 0x005a2000010a7983 */ /* 0x000f220000300a00 */
[----:B------:R-:W4:Y:S11]  /*474b0*/  LDL.LU.64 R8, [R1+0x5a18] ;  /* 0x005a180001087983 */ /* 0x000f360000300a00 */
[----:B------:R-:W-:Y:S09]  /*474c0*/  @!UPT UIADD3 URZ, URZ, URZ, URZ ;  /* 0x0000003f3f3ff290 */ /* 0x000ff2000fffe03f */
[----:B------:R0:W-:Y:S01]  /*474d0*/  STL.64 [R1+0x7e0], R24 ;  /* 0x0007e01801007387 */ /* 0x0001e20000100a00 */
[----:B------:R4:W-:Y:S03]  /*474e0*/  STL.64 [R1+0x7e8], R26 ;  /* 0x0007e81a01007387 */ /* 0x0009e60000100a00 */
[----:B0-----:R-:W4:Y:S02]  /*474f0*/  LDL.LU.64 R24, [R1+0x5a10] ;  /* 0x005a100001187983 */ /* 0x001f240000300a00 */
[C---:B----4-:R-:W-:Y:S02]  /*47500*/  HMMA.16816.F32 R24, R12.reuse, R24, R8 ;  /* 0x000000180c18723c */ /* 0x050fe40000001808 */
[----:B------:R-:W4:Y:S01]  /*47510*/  LDL.LU.64 R10, [R1+0x5a08] ;  /* 0x005a0800010a7983 */ /* 0x000f220000300a00 */
[----:B------:R-:W4:Y:S11]  /*47520*/  LDL.LU.64 R8, [R1+0x5a00] ;  /* 0x005a000001087983 */ /* 0x000f360000300a00 */
[----:B------:R-:W-:Y:S09]  /*47530*/  @!UPT UIADD3 URZ, URZ, URZ, URZ ;  /* 0x0000003f3f3ff290 */ /* 0x000ff2000fffe03f */
[----:B------:R-:W-:Y:S01]  /*47540*/  STL.64 [R1+0x7f0], R24 ;  /* 0x0007f01801007387 */ /* 0x000fe20000100a00 */
[----:B------:R0:W-:Y:S03]  /*47550*/  STL.64 [R1+0x7f8], R26 ;  /* 0x0007f81a01007387 */ /* 0x0001e60000100a00 */
[----:B0-----:R-:W2:Y:S01]  /*47560*/  LDL.LU.64 R26, [R1+0x59f8] ;  /* 0x0059f800011a7983 */ /* 0x001ea20000300a00 */
[----:B------:R-:W4:Y:S02]  /*47570*/  LDL.LU.64 R24, [R1+0x59f0] ;  /* 0x0059f00001187983 */ /* 0x000f240000300a00 */
[C---:B----4-:R-:W-:Y:S11]  /*47580*/  HMMA.16816.F32 R8, R12.reuse, R24, R8 ;  /* 0x000000180c08723c */ /* 0x050ff60000001808 */
[----:B------:R-:W-:Y:S11]  /*47590*/  @!UPT UIADD3 URZ, URZ, URZ, URZ ;  /* 0x0000003f3f3ff290 */ /* 0x000ff6000fffe03f */
[----:B------:R-:W-:Y:S01]  /*475a0*/  @!UPT UIADD3 URZ, URZ, URZ, URZ ;  /* 0x0000003f3f3ff290 */ /* 0x000fe2000fffe03f */
[----:B------:R-:W-:Y:S01]  /*475b0*/  STL.64 [R1+0x800], R8 ;  /* 0x0008000801007387 */ /* 0x000fe20000100a00 */
[----:B------:R0:W-:Y:S03]  /*475c0*/  STL.64 [R1+0x808], R10 ;  /* 0x0008080a01007387 */ /* 0x0001e60000100a00 */
[----:B0-----:R-:W4:Y:S01]  /*475d0*/  LDL.LU.64 R10, [R1+0x59e8] ;  /* 0x0059e800010a7983 */ /* 0x001f220000300a00 */
[----:B------:R-:W2:Y:S02]  /*475e0*/  LDL.LU.64 R8, [R1+0x59e0] ;  /* 0x0059e00001087983 */ /* 0x000ea40000300a00 */
[C---:B--2---:R-:W-:Y:S11]  /*475f0*/  HMMA.16816.F32 R4, R12.reuse, R8, R4 ;  /* 0x000000080c04723c */ /* 0x044ff60000001804 */
[----:B------:R-:W-:Y:S11]  /*47600*/  @!UPT UIADD3 URZ, URZ, URZ, URZ ;  /* 0x0000003f3f3ff290 */ /* 0x000ff6000fffe03f */
[----:B------:R-:W-:Y:S01]  /*47610*/  @!UPT UIADD3 URZ, URZ, URZ, URZ ;  /* 0x0000003f3f3ff290 */ /* 0x000fe2000fffe03f */
[----:B------:R-:W-:Y:S01]  /*47620*/  STL.64 [R1+0x810], R4 ;  /* 0x0008100401007387 */ /* 0x000fe20000100a00 */
[----:B------:R0:W-:Y:S03]  /*47630*/  STL.64 [R1+0x818], R6 ;  /* 0x0008180601007387 */ /* 0x0001e60000100a00 */
[----:B0-----:R-:W2:Y:S01]  /*47640*/  LDL.LU.64 R6, [R1+0x59d8] ;  /* 0x0059d80001067983 */ /* 0x001ea20000300a00 */
[----:B------:R-:W2:Y:S02]  /*47650*/  LDL.LU.64 R4, [R1+0x59d0] ;  /* 0x0059d00001047983 */ /* 0x000ea40000300a00 */
[----:B----4-:R-:W-:Y:S02]  /*47660*/  STL.64 [R1+0x58b8], R10 ;  /* 0x0058b80a01007387 */ /* 0x010fe40000100a00 */
[----:B------:R-:W-:Y:S02]  /*47670*/  IMAD.MOV.U32 R8, RZ, RZ, R26 ;  /* 0x000000ffff087224 */ /* 0x000fe400078e001a */
[----:B------:R-:W-:Y:S01]  /*47680*/  IMAD.MOV.U32 R9, RZ, RZ, R27 ;  /* 0x000000ffff097224 */ /* 0x000fe200078e001b */
[----:B------:R-:W4:Y:S01]  /*47690*/  LDL.LU R26, [R1+0x59cc] ;  /* 0x0059cc00011a7983 */ /* 0x000f220000300800 */
[----:B------:R-:W4:Y:S01]  /*476a0*/  LDL.LU R27, [R1+0x59c8] ;  /* 0x0059c800011b7983 */ /* 0x000f220000300800 */
[C---:B--2---:R-:W-:Y:S11]  /*476b0*/  HMMA.16816.F32 R20, R12.reuse, R4, R20 ;  /* 0x000000040c14723c */ /* 0x044ff60000001814 */
[----:B------:R-:W-:Y:S11]  /*476c0*/  @!UPT UIADD3 URZ, URZ, URZ, URZ ;  /* 0x0000003f3f3ff290 */ /* 0x000ff6000fffe03f */
[----:B------:R-:W-:Y:S01]  /*476d0*/  @!UPT UIADD3 URZ, URZ, URZ, URZ ;  /* 0x0000003f3f3ff290 */ /* 0x000fe2000fffe03f */
[----:B------:R-:W-:Y:S01]  /*476e0*/  STL.64 [R1+0x820], R20 ;  /* 0x0008201401007387 */ /* 0x000fe20000100a00 */
[----:B------:R0:W-:Y:S03]  /*476f0*/  STL.64 [R1+0x828], R22 ;  /* 0x0008281601007387 */ /* 0x0001e60000100a00 */
[----:B0-----:R-:W3:Y:S01]  /*47700*/  LDL.LU.64 R22, [R1+0x59c0] ;  /* 0x0059c00001167983 */ /* 0x001ee20000300a00 */
[----:B------:R-:W3:Y:S02]  /*47710*/  LDL.LU.64 R20, [R1+0x59b8] ;  /* 0x0059b80001147983 */ /* 0x000ee40000300a00 */
[----:B------:R-:W2:Y:S01]  /*47720*/  LDL R5, [R1+0xdb4] ;  /* 0x000db40001057983 */ /* 0x000ea20000100800 */
[----:B---3--:R-:W-:Y:S01]  /*47730*/  HMMA.16816.F32 R16, R12, R16, R20 ;  /* 0x000000100c10723c */ /* 0x008fe20000001814 */
[----:B------:R-:W3:Y:S01]  /*47740*/  LDL.LU.64 R22, [R1+0x59b0] ;  /* 0x0059b00001167983 */ /* 0x000ee20000300a00 */
[----:B------:R-:W3:Y:S11]  /*47750*/  LDL.LU.64 R20, [R1+0x59a8] ;  /* 0x0059a80001147983 */ /* 0x000ef60000300a00 */
[----:B------:R-:W-:Y:S10]  /*47760*/  @!UPT UIADD3 URZ, URZ, URZ, URZ ;  /* 0x0000003f3f3ff290 */ /* 0x000ff4000fffe03f */
[----:B------:R-:W-:Y:S01]  /*47770*/  STL [R1+0x834], R17 ;  /* 0x0008341101007387 */ /* 0x000fe20000100800 */
[----:B------:R-:W-:Y:S02]  /*47780*/  IMAD.MOV.U32 R25, RZ, RZ, R16 ;  /* 0x000000ffff197224 */ /* 0x000fe400078e0010 */
[----:B------:R-:W-:Y:S02]  /*47790*/  STL [R1+0x838], R18 ;  /* 0x0008381201007387 */ /* 0x000fe40000100800 */
[----:B------:R-:W-:Y:S02]  /*477a0*/  IMAD.MOV.U32 R24, RZ, RZ, R19 ;  /* 0x000000ffff187224 */ /* 0x000fe400078e0013 */
[----:B--2---:R-:W0:Y:S04]  /*477b0*/  LDSM.16.MT88.4 R16, [R5+0x2080] ;  /* 0x002080000510783b */ /* 0x004e280000004200 */
[----:B----4-:R-:W-:Y:S01]  /*477c0*/  STL.64 [R1+0x5888], R26 ;  /* 0x0058881a01007387 */ /* 0x010fe20000100a00 */
[----:B------:R1:W-:Y:S03]  /*477d0*/  STL.64 [R1+0x5880], R24 ;  /* 0x0058801801007387 */ /* 0x0003e60000100a00 */
[----:B-1----:R-:W2:Y:S01]  /*477e0*/  LDL.LU.64 R24, [R1+0x8e0] ;  /* 0x0008e00001187983 */ /* 0x002ea20000300a00 */
[----:B------:R-:W2:Y:S02]  /*477f0*/  LDL.LU.64 R26, [R1+0x8e8] ;  /* 0x0008e800011a7983 */ /* 0x000ea40000300a00 */
[----:B------:R-:W-:Y:S02]  /*47800*/  STL.64 [R1+0x58b0], R6 ;  /* 0x0058b00601007387 */ /* 0x000fe40000100a00 */
[----:B------:R-:W-:Y:S01]  /*47810*/  STL [R1+0x58a8], R5 ;  /* 0x0058a80501007387 */ /* 0x000fe20000100800 */
[----:B0-----:R-:W-:Y:S01]  /*47820*/  STL.64 [R1+0x57b8], R18 ;  /* 0x0057b81201007387 */ /* 0x001fe20000100a00 */
[----:B------:R0:W-:Y:S02]  /*47830*/  STL.64 [R1+0x57b0], R16 ;  /* 0x0057b01001007387 */ /* 0x0001e40000100a00 */
[----:B0-----:R-:W-:-:S02]  /*47840*/  IMAD.MOV.U32 R16, RZ, RZ, R2 ;  /* 0x000000ffff107224 */ /* 0x001fc400078e0002 */
[----:B------:R-:W4:Y:S01]  /*47850*/  LDL.LU R2, [R1+0x59a4] ;  /* 0x0059a40001027983 */ /* 0x000f220000300800 */
[----:B---3--:R-:W-:-:S03]  /*47860*/  IMAD.MOV.U32 R17, RZ, RZ, R22 ;  /* 0x000000ffff117224 */ /* 0x008fc600078e0016 */
[----:B------:R-:W3:Y:S01]  /*47870*/  LDL.LU R22, [R1+0x59a0] ;  /* 0x0059a00001167983 */ /* 0x000ee20000300800 */
[----:B------:R-:W3:Y:S02]  /*47880*/  LDL R18, [R1+0x48] ;  /* 0x0000480001127983 */ /* 0x000ee40000100800 */
[----:B------:R-:W3:Y:S01]  /*47890*/  LDL R19, [R1+0x4c] ;  /* 0x00004c0001137983 */ /* 0x000ee20000100800 */
[----:B--2---:R-:W-:Y:S01]  /*478a0*/  HMMA.16816.F32 R4, R12, R8, R24 ;  /* 0x000000080c04723c */ /* 0x004fe20000001818 */
[----:B---3--:R-:W-:Y:S01]  /*478b0*/  STL.64 [R1+0x58d8], R18 ;  /* 0x0058d81201007387 */ /* 0x008fe20000100a00 */
[----:B------:R0:W-:Y:S02]  /*478c0*/  STL.64 [R1+0x58d0], R16 ;  /* 0x0058d01001007387 */ /* 0x0001e40000100a00 */
[----:B0-----:R-:W-:Y:S02]  /*478d0*/  IMAD.MOV.U32 R16, RZ, RZ, R23 ;  /* 0x000000ffff107224 */ /* 0x001fe400078e0017 */
[----:B------:R-:W-:Y:S01]  /*478e0*/  IMAD.MOV.U32 R17, RZ, RZ, R20 ;  /* 0x000000ffff117224 */ /* 0x000fe200078e0014 */
[----:B------:R-:W2:Y:S01]  /*478f0*/  LDL.LU R23, [R1+0x599c] ;  /* 0x00599c0001177983 */ /* 0x000ea20000300800 */
[----:B------:R-:W3:Y:S03]  /*47900*/  LDL.LU R20, [R1+0x5998] ;  /* 0x0059980001147983 */ /* 0x000ee60000300800 */
[----:B------:R0:W-:Y:S02]  /*47910*/  STL.64 [R1+0x58f0], R16 ;  /* 0x0058f01001007387 */ /* 0x0001e40000100a00 */
[----:B0-----:R-:W-:-:S02]  /*47920*/  IMAD.MOV.U32 R16, RZ, RZ, R21 ;  /* 0x000000ffff107224 */ /* 0x001fc400078e0015 */
[----:B------:R-:W-:Y:S01]  /*47930*/  IMAD.MOV.U32 R17, RZ, RZ, R0 ;  /* 0x000000ffff117224 */ /* 0x000fe200078e0000 */
[----:B------:R-:W3:Y:S01]  /*47940*/  LDL.LU R21, [R1+0x5994] ;  /* 0x0059940001157983 */ /* 0x000ee20000300800 */
[----:B------:R-:W3:Y:S03]  /*47950*/  LDL.LU R0, [R1+0x5990] ;  /* 0x0059900001007983 */ /* 0x000ee60000300800 */
[----:B------:R0:W-:Y:S02]  /*47960*/  STL.64 [R1+0x5908], R16 ;  /* 0x0059081001007387 */ /* 0x0001e40000100a00 */
[----:B0-----:R-:W-:Y:S02]  /*47970*/  IMAD.MOV.U32 R16, RZ, RZ, R28 ;  /* 0x000000ffff107224 */ /* 0x001fe400078e001c */
[----:B------:R-:W-:Y:S01]  /*47980*/  IMAD.MOV.U32 R17, RZ, RZ, R29 ;  /* 0x000000ffff117224 */ /* 0x000fe200078e001d */
[----:B------:R-:W3:Y:S01]  /*47990*/  LDL.LU R28, [R1+0x598c] ;  /* 0x00598c00011c7983 */ /* 0x000ee20000300800 */
[----:B------:R-:W-:Y:S02]  /*479a0*/  STL.64 [R1+0x840], R4 ;  /* 0x0008400401007387 */ /* 0x000fe40000100a00 */
[----:B------:R-:W-:Y:S02]  /*479b0*/  STL.64 [R1+0x848], R6 ;  /* 0x0008480601007387 */ /* 0x000fe40000100a00 */
[----:B------:R-:W3:Y:S01]  /*479c0*/  LDL.LU R29, [R1+0x5988] ;  /* 0x00598800011d7983 */ /* 0x000ee20000300800 */
[----:B------:R4:W-:Y:S02]  /*479d0*/  STL.64 [R1+0x5920], R16 ;  /* 0x0059201001007387 */ /* 0x0009e40000100a00 */
[----:B----4-:R-:W-:-:S02]  /*479e0*/  IMAD.MOV.U32 R16, RZ, RZ, R2 ;  /* 0x000000ffff107224 */ /* 0x010fc400078e0002 */
[----:B------:R-:W-:Y:S01]  /*479f0*/  IMAD.MOV.U32 R17, RZ, RZ, R3 ;  /* 0x000000ffff117224 */ /* 0x000fe200078e0003 */
[----:B------:R-:W4:Y:S01]  /*47a00*/  LDL.LU R2, [R1+0x5984] ;  /* 0x0059840001027983 */ /* 0x000f220000300800 */
[----:B------:R-:W4:Y:S03]  /*47a10*/  LDL.LU R3, [R1+0x5980] ;  /* 0x0059800001037983 */ /* 0x000f260000300800 */
[----:B------:R0:W-:Y:S01]  /*47a20*/  STL.64 [R1+0x5938], R16 ;  /* 0x0059381001007387 */ /* 0x0001e20000100a00 */
[----:B------:R-:W4:Y:S02]  /*47a30*/  LDL.LU R8, [R1+0x3a0] ;  /* 0x0003a00001087983 */ /* 0x000f240000300800 */
[----:B------:R-:W4:Y:S02]  /*47a40*/  LDL.LU R9, [R1+0x3a4] ;  /* 0x0003a40001097983 */ /* 0x000f240000300800 */
[----:B0-----:R-:W-:-:S02]  /*47a50*/  IMAD.MOV.U32 R17, RZ, RZ, R22 ;  /* 0x000000ffff117224 */ /* 0x001fc400078e0016 */
[----:B--2---:R-:W-:-:S05]  /*47a60*/  IMAD.MOV.U32 R16, RZ, RZ, R23 ;  /* 0x000000ffff107224 */ /* 0x004fca00078e0017 */
[----:B------:R3:W-:Y:S02]  /*47a70*/  STL.64 [R1+0x5950], R16 ;  /* 0x0059501001007387 */ /* 0x0007e40000100a00 */
[----:B---3--:R-:W-:Y:S02]  /*47a80*/  IMAD.MOV.U32 R17, RZ, RZ, R20 ;  /* 0x000000ffff117224 */ /* 0x008fe400078e0014 */
[----:B------:R-:W-:-:S05]  /*47a90*/  IMAD.MOV.U32 R16, RZ, RZ, R21 ;  /* 0x000000ffff107224 */ /* 0x000fca00078e0015 */
[----:B------:R-:W-:Y:S01]  /*47aa0*/  STL.64 [R1+0x5968], R16 ;  /* 0x0059681001007387 */ /* 0x000fe20000100a00 */
[----:B------:R-:W-:Y:S02]  /*47ab0*/  IMAD.MOV.U32 R11, RZ, RZ, R28 ;  /* 0x000000ffff0b7224 */ /* 0x000fe400078e001c */
[----:B------:R-:W-:-:S05]  /*47ac0*/  IMAD.MOV.U32 R10, RZ, RZ, R29 ;  /* 0x000000ffff0a7224 */ /* 0x000fca00078e001d */
[----:B------:R-:W-:Y:S04]  /*47ad0*/  STL.64 [R1+0x58e8], R10 ;  /* 0x0058e80a01007387 */ /* 0x000fe80000100a00 */
[----:B----4-:R0:W-:Y:S04]  /*47ae0*/  STL.64 [R1+0x58e0], R8 ;  /* 0x0058e00801007387 */ /* 0x0101e80000100a00 */
[----:B0-----:R-:W2:Y:S01]  /*47af0*/  LDL.LU.64 R8, [R1+0x8c0] ;  /* 0x0008c00001087983 */ /* 0x001ea20000300a00 */
        /* <DEDUP_REMOVED lines=20> */
[----:B------:R-:W3:Y:S02]  /*47c40*/  LDL.LU.64 R10, [R1+0x868] ;  /* 0x00086800010a7983 */ /* 0x000ee40000300a00 */
[----:B------:R-:W-:-:S02]  /*47c50*/  IMAD.MOV.U32 R16, RZ, RZ, R2 ;  /* 0x000000ffff107224 */ /* 0x000fc400078e0002 */
[----:B------:R-:W-:Y:S01]  /*47c60*/  IMAD.MOV.U32 R17, RZ, RZ, R0 ;  /* 0x000000ffff117224 */ /* 0x000fe200078e0000 */
[----:B---3--:R-:W-:Y:S01]  /*47c70*/  STL.64 [R1+0x5978], R10 ;  /* 0x0059780a01007387 */ /* 0x008fe20000100a00 */
[----:B--2---:R0:W-:Y:S03]  /*47c80*/  STL.64 [R1+0x5970], R8 ;  /* 0x0059700801007387 */ /* 0x0041e60000100a00 */
[----:B0-----:R-:W2:Y:S01]  /*47c90*/  LDL.LU.64 R8, [R1+0x850] ;  /* 0x0008500001087983 */ /* 0x001ea20000300a00 */
[----:B------:R-:W2:Y:S02]  /*47ca0*/  LDL.LU.64 R10, [R1+0x858] ;  /* 0x00085800010a7983 */ /* 0x000ea40000300a00 */
[----:B------:R-:W3:Y:S02]  /*47cb0*/  LDL.LU.64 R20, [R1+0x8b0] ;  /* 0x0008b00001147983 */ /* 0x000ee40000300a00 */
[----:B------:R-:W3:Y:S01]  /*47cc0*/  LDL.LU.64 R22, [R1+0x8b8] ;  /* 0x0008b80001167983 */ /* 0x000ee20000300a00 */
[----:B------:R-:W4:Y:S04]  /*47cd0*/  LDL.64 R26, [R1+0x8] ;  /* 0x00000800011a7983 */ /* 0x000f280000100a00 */
[----:B------:R-:W3:Y:S01]  /*47ce0*/  LDL.64 R6, [R1+0x28] ;  /* 0x0000280001067983 */ /* 0x000ee20000100a00 */
[----:B--2---:R-:W-:Y:S03]  /*47cf0*/  HMMA.16816.F32 R16, R12, R16, R8 ;  /* 0x000000100c10723c */ /* 0x004fe60000001808 */
[----:B----4-:R0:W-:Y:S04]  /*47d00*/  STL.64 [R1+0x58a0], R26 ;  /* 0x0058a01a01007387 */ /* 0x0101e80000100a00 */
[----:B0-----:R-:W2:Y:S01]  /*47d10*/  LDL.64 R26, [R1+0x18] ;  /* 0x00001800011a7983 */ /* 0x001ea20000100a00 */
[----:B------:R-:W4:Y:S02]  /*47d20*/  LDL.LU.64 R10, [R1+0x5978] ;  /* 0x00597800010a7983 */ /* 0x000f240000300a00 */
[----:B------:R-:W4:Y:S11]  /*47d30*/  LDL.LU.64 R8, [R1+0x5970] ;  /* 0x0059700001087983 */ /* 0x000f360000300a00 */
[----:B------:R-:W-:Y:S03]  /*47d40*/  @!UPT UIADD3 URZ, URZ, URZ, URZ ;  /* 0x0000003f3f3ff290 */ /* 0x000fe6000fffe03f */
[----:B------:R-:W-:Y:S02]  /*47d50*/  IMAD.MOV.U32 R29, RZ, RZ, R16 ;  /* 0x000000ffff1d7224 */ /* 0x000fe400078e0010 */
[----:B------:R-:W-:Y:S02]  /*47d60*/  IMAD.MOV.U32 R28, RZ, RZ, R17 ;  /* 0x000000ffff1c7224 */ /* 0x000fe400078e0011 */
[----:B------:R-:W4:Y:S01]  /*47d70*/  LDL.LU.64 R16, [R1+0x5968] ;  /* 0x0059680001107983 */ /* 0x000f220000300a00 */
[----:B------:R-:W-:Y:S02]  /*47d80*/  IMAD.MOV.U32 R2, RZ, RZ, R18 ;  /* 0x000000ffff027224 */ /* 0x000fe400078e0012 */
[----:B------:R-:W-:-:S05]  /*47d90*/  IMAD.MOV.U32 R0, RZ, RZ, R19 ;  /* 0x000000ffff007224 */ /* 0x000fca00078e0013 */
[----:B------:R-:W-:Y:S01]  /*47da0*/  STL [R1+0x5134], R0 ;  /* 0x0051340001007387 */ /* 0x000fe20000100800 */
[----:B------:R-:W-:Y:S02]  /*47db0*/  STL [R1+0x5130], R2 ;  /* 0x0051300201007387 */ /* 0x000fe40000100800 */
[----:B------:R-:W-:Y:S02]  /*47dc0*/  STL [R1+0x5084], R28 ;  /* 0x0050841c01007387 */ /* 0x000fe40000100800 */
[----:B------:R-:W-:Y:S01]  /*47dd0*/  STL [R1+0x5080], R29 ;  /* 0x0050801d01007387 */ /* 0x000fe20000100800 */
[C---:B----4-:R-:W-:Y:S01]  /*47de0*/  HMMA.16816.F32 R16, R12.reuse, R16, R8 ;  /* 0x000000100c10723c */ /* 0x050fe20000001808 */
[----:B------:R-:W4:Y:S01]  /*47df0*/  LDL.LU.64 R10, [R1+0x5960] ;  /* 0x00596000010a7983 */ /* 0x000f220000300a00 */
[----:B------:R-:W4:Y:S11]  /*47e00*/  LDL.LU.64 R8, [R1+0x5958] ;  /* 0x0059580001087983 */ /* 0x000f360000300a00 */
[----:B------:R-:W-:Y:S10]  /*47e10*/  @!UPT UIADD3 URZ, URZ, URZ, URZ ;  /* 0x0000003f3f3ff290 */ /* 0x000ff4000fffe03f */
[----:B------:R0:W-:Y:S01]  /*47e20*/  STL.64 [R1+0x860], R16 ;  /* 0x0008601001007387 */ /* 0x0001e20000100a00 */
[----:B------:R4:W-:Y:S03]  /*47e30*/  STL.64 [R1+0x868], R18 ;  /* 0x0008681201007387 */ /* 0x0009e60000100a00 */
        /* <DEDUP_REMOVED lines=36> */
[----:B------:R-:W3:Y:S02]  /*48080*/  LDL.LU.64 R16, [R1+0x58d0] ;  /* 0x0058d00001107983 */ /* 0x000ee40000300a00 */
[----:B---3--:R-:W-:Y:S01]  /*48090*/  HMMA.16816.F32 R12, R12, R16, R20 ;  /* 0x000000100c0c723c */ /* 0x008fe20000001814 */
[----:B------:R-:W4:Y:S01]  /*480a0*/  LDL.LU.64 R22, [R1+0x58c8] ;  /* 0x0058c80001167983 */ /* 0x000f220000300a00 */
[----:B------:R-:W4:Y:S11]  /*480b0*/  LDL.LU.64 R20, [R1+0x58c0] ;  /* 0x0058c00001147983 */ /* 0x000f360000300a00 */
[----:B------:R-:W-:Y:S10]  /*480c0*/  @!UPT UIADD3 URZ, URZ, URZ, URZ ;  /* 0x0000003f3f3ff290 */ /* 0x000ff4000fffe03f */
[----:B------:R0:W-:Y:S01]  /*480d0*/  STL.64 [R1+0x9b0], R12 ;  /* 0x0009b00c01007387 */ /* 0x0001e20000100a00 */
[----:B------:R1:W-:Y:S03]  /*480e0*/  STL.64 [R1+0x9b8], R14 ;  /* 0x0009b80e01007387 */ /* 0x0003e60000100a00 */
[----:B0-----:R-:W3:Y:S01]  /*480f0*/  LDL.LU R12, [R1+0x360] ;  /* 0x00036000010c7983 */ /* 0x001ee20000300800 */
[----:B------:R-:W3:Y:S02]  /*48100*/  LDL.LU R13, [R1+0x364] ;  /* 0x00036400010d7983 */ /* 0x000ee40000300800 */
[----:B-1----:R-:W2:Y:S02]  /*48110*/  LDL.LU R14, [R1+0x368] ;  /* 0x00036800010e7983 */ /* 0x002ea40000300800 */
[----:B------:R-:W2:Y:S02]  /*48120*/  LDL.LU R15, [R1+0x36c] ;  /* 0x00036c00010f7983 */ /* 0x000ea40000300800 */
[----:B--2---:R-:W-:Y:S01]  /*48130*/  STL.64 [R1+0x5898], R14 ;  /* 0x0058980e01007387 */ /* 0x004fe20000100a00 */
[----:B---3--:R0:W-:Y:S03]  /*48140*/  STL.64 [R1+0x5890], R12 ;  /* 0x0058900c01007387 */ /* 0x0081e60000100a00 */
[----:B0-----:R-:W2:Y:S01]  /*48150*/  LDL.LU R12, [R1+0x380] ;  /* 0x00038000010c7983 */ /* 0x001ea20000300800 */
[----:B------:R-:W2:Y:S02]  /*48160*/  LDL.LU R13, [R1+0x384] ;  /* 0x00038400010d7983 */ /* 0x000ea40000300800 */
[----:B------:R-:W2:Y:S02]  /*48170*/  LDL.LU R14, [R1+0x388] ;  /* 0x00038800010e7983 */ /* 0x000ea40000300800 */
[----:B------:R-:W2:Y:S01]  /*48180*/  LDL.LU R15, [R1+0x38c] ;  /* 0x00038c00010f7983 */ /* 0x000ea20000300800 */
[----:B------:R0:W-:Y:S01]  /*48190*/  STL.64 [R1+0x57c8], R18 ;  /* 0x0057c81201007387 */ /* 0x0001e20000100a00 */
[----:B------:R-:W3:Y:S02]  /*481a0*/  LDL.LU R16, [R1+0x390] ;  /* 0x0003900001107983 */ /* 0x000ee40000300800 */
[----:B------:R-:W3:Y:S01]  /*481b0*/  LDL.LU R17, [R1+0x394] ;  /* 0x0003940001117983 */ /* 0x000ee20000300800 */
[----:B0-----:R-:W3:Y:S01]  /*481c0*/  LDL.LU R18, [R1+0x398] ;  /* 0x0003980001127983 */ /* 0x001ee20000300800 */
[----:B------:R-:W3:Y:S01]  /*481d0*/  LDL.LU R19, [R1+0x39c] ;  /* 0x00039c0001137983 */ /* 0x000ee20000300800 */
[C---:B----4-:R-:W-:Y:S01]  /*481e0*/  HMMA.16816.F32 R8, R20.reuse, R6, R8 ;  /* 0x000000061408723c */ /* 0x050fe20000001808 */
[----:B------:R-:W-:Y:S11]  /*481f0*/  IMAD.MOV.U32 R4, RZ, RZ, R7 ;  /* 0x000000ffff047224 */ /* 0x000ff600078e0007 */
[----:B------:R-:W-:Y:S11]  /*48200*/  @!UPT UIADD3 URZ, URZ, URZ, URZ ;  /* 0x0000003f3f3ff290 */ /* 0x000ff6000fffe03f */
[----:B------:R0:W-:Y:S01]  /*48210*/  STL.64 [R1+0x9a0], R8 ;  /* 0x0009a00801007387 */ /* 0x0001e20000100a00 */
[----:B------:R1:W-:Y:S02]  /*48220*/  STL.64 [R1+0x9a8], R10 ;  /* 0x0009a80a01007387 */ /* 0x0003e40000100a00 */
[----:B0-----:R-:W-:Y:S01]  /*48230*/  IMAD.MOV.U32 R8, RZ, RZ, R6 ;  /* 0x000000ffff087224 */ /* 0x001fe200078e0006 */
[----:B-1----:R-:W4:Y:S01]  /*48240*/  LDL.LU.64 R10, [R1+0x58b8] ;  /* 0x0058b800010a7983 */ /* 0x002f220000300a00 */
[----:B------:R-:W2:Y:S02]  /*48250*/  LDL.LU.64 R6, [R1+0x58b0] ;  /* 0x0058b00001067983 */ /* 0x000ea40000300a00 */
[----:B------:R-:W2:Y:S02]  /*48260*/  LDL.LU R5, [R1+0x58a8] ;  /* 0x0058a80001057983 */ /* 0x000ea40000300800 */
[----:B------:R-:W-:Y:S01]  /*48270*/  IMAD.MOV.U32 R9, RZ, RZ, R27 ;  /* 0x000000ffff097224 */ /* 0x000fe200078e001b */
[C---:B---3--:R-:W-:Y:S11]  /*48280*/  HMMA.16816.F32 R16, R20.reuse, R26, R16 ;  /* 0x0000001a1410723c */ /* 0x048ff60000001810 */
[----:B------:R-:W-:Y:S11]  /*48290*/  @!UPT UIADD3 URZ, URZ, URZ, URZ ;  /* 0x0000003f3f3ff290 */ /* 0x000ff6000fffe03f */
[----:B------:R-:W-:Y:S01]  /*482a0*/  @!UPT UIADD3 URZ, URZ, URZ, URZ ;  /* 0x0000003f3f3ff290 */ /* 0x000fe2000fffe03f */
[----:B------:R0:W-:Y:S01]  /*482b0*/  STL.64 [R1+0x990], R16 ;  /* 0x0009901001007387 */ /* 0x0001e20000100a00 */
[----:B------:R-:W-:Y:S02]  /*482c0*/  STL.64 [R1+0x998], R18 ;  /* 0x0009981201007387 */ /* 0x000fe40000100a00 */
[----:B0-----:R-:W-:Y:S02]  /*482d0*/  IMAD.MOV.U32 R16, RZ, RZ, R26 ;  /* 0x000000ffff107224 */ /* 0x001fe400078e001a */
[----:B------:R-:W2:Y:S03]  /*482e0*/  LDL.LU.64 R26, [R1+0x58a0] ;  /* 0x0058a000011a7983 */ /* 0x000ea60000300a00 */
[----:B------:R0:W-:Y:S02]  /*482f0*/  STL [R1+0x57d8], R16 ;  /* 0x0057d81001007387 */ /* 0x0001e40000100800 */
[----:B0-----:R-:W3:Y:S01]  /*48300*/  LDL.LU R16, [R1+0x370] ;  /* 0x0003700001107983 */ /* 0x001ee20000300800 */
[----:B------:R-:W3:Y:S02]  /*48310*/  LDL.LU R17, [R1+0x374] ;  /* 0x0003740001117983 */ /* 0x000ee40000300800 */
[----:B------:R-:W3:Y:S02]  /*48320*/  LDL.LU R18, [R1+0x378] ;  /* 0x0003780001127983 */ /* 0x000ee40000300800 */
[----:B------:R-:W3:Y:S01]  /*48330*/  LDL.LU R19, [R1+0x37c] ;  /* 0x00037c0001137983 */ /* 0x000ee20000300800 */
        /* <DEDUP_REMOVED lines=8> */
[----:B------:R-:W3:Y:S02]  /*483c0*/  LDL.LU.64 R26, [R1+0x5888] ;  /* 0x00588800011a7983 */ /* 0x000ee40000300a00 */
[----:B------:R-:W2:Y:S01]  /*483d0*/  LDL.LU.64 R24, [R1+0x5880] ;  /* 0x0058800001187983 */ /* 0x000ea20000300a00 */
[C---:B---3--:R-:W-:Y:S11]  /*483e0*/  HMMA.16816.F32 R16, R20.reuse, R26, R16 ;  /* 0x0000001a1410723c */ /* 0x048ff60000001810 */
[----:B------:R-:W-:Y:S11]  /*483f0*/  @!UPT UIADD3 URZ, URZ, URZ, URZ ;  /* 0x0000003f3f3ff290 */ /* 0x000ff6000fffe03f */
[----:B------:R-:W-:Y:S01]  /*48400*/  @!UPT UIADD3 URZ, URZ, URZ, URZ ;  /* 0x0000003f3f3ff290 */ /* 0x000fe2000fffe03f */
[----:B------:R4:W-:Y:S01]  /*48410*/  STL.64 [R1+0x970], R16 ;  /* 0x0009701001007387 */ /* 0x0009e20000100a00 */
[----:B------:R0:W-:Y:S02]  /*48420*/  STL.64 [R1+0x978], R18 ;  /* 0x0009781201007387 */ /* 0x0001e40000100a00 */
[----:B----4-:R-:W-:Y:S02]  /*48430*/  IMAD.MOV.U32 R16, RZ, RZ, R10 ;  /* 0x000000ffff107224 */ /* 0x010fe400078e000a */
[----:B------:R-:W-:Y:S01]  /*48440*/  IMAD.MOV.U32 R17, RZ, RZ, R11 ;  /* 0x000000ffff117224 */ /* 0x000fe200078e000b */
[----:B------:R-:W2:Y:S01]  /*48450*/  LDL.LU R10, [R1+0x587c] ;  /* 0x00587c00010a7983 */ /* 0x000ea20000300800 */
[----:B------:R-:W2:Y:S02]  /*48460*/  LDL.LU R11, [R1+0x5878] ;  /* 0x00587800010b7983 */ /* 0x000ea40000300800 */
[----:B0-----:R-:W3:Y:S02]  /*48470*/  LDL.LU R18, [R1+0x668] ;  /* 0x0006680001127983 */ /* 0x001ee40000300800 */
[----:B------:R-:W3:Y:S02]  /*48480*/  LDL.LU R19, [R1+0x66c] ;  /* 0x00066c0001137983 */ /* 0x000ee40000300800 */
[----:B---3--:R0:W-:Y:S01]  /*48490*/  STL.64 [R1+0x57e8], R18 ;  /* 0x0057e81201007387 */ /* 0x0081e20000100a00 */
[----:B------:R-:W-:Y:S03]  /*484a0*/  STL.64 [R1+0x57e0], R16 ;  /* 0x0057e01001007387 */ /* 0x000fe60000100a00 */
[----:B0-----:R-:W3:Y:S01]  /*484b0*/  LDL.64 R18, [R1+0x88] ;  /* 0x0000880001127983 */ /* 0x001ee20000100a00 */
[----:B--2---:R-:W-:Y:S03]  /*484c0*/  HMMA.16816.F32 R12, R20, R10, R12 ;  /* 0x0000000a140c723c */ /* 0x004fe6000000180c */
[----:B---3--:R0:W-:Y:S01]  /*484d0*/  STL.64 [R1+0x57f8], R18 ;  /* 0x0057f81201007387 */ /* 0x0081e20000100a00 */
[----:B------:R1:W-:Y:S02]  /*484e0*/  STL.64 [R1+0x5768], R26 ;  /* 0x0057681a01007387 */ /* 0x0003e40000100a00 */
[----:B------:R2:W-:Y:S01]  /*484f0*/  STL.64 [R1+0x5760], R24 ;  /* 0x0057601801007387 */ /* 0x0005e20000100a00 */
[----:B0-----:R-:W3:Y:S11]  /*48500*/  LDL R18, [R1+0x98] ;  /* 0x0000980001127983 */ /* 0x001ef60000100800 */
[----:B------:R-:W-:Y:S05]  /*48510*/  @!UPT UIADD3 URZ, URZ, URZ, URZ ;  /* 0x0000003f3f3ff290 */ /* 0x000fea000fffe03f */
[----:B------:R-:W-:Y:S02]  /*48520*/  STL.64 [R1+0x960], R12 ;  /* 0x0009600c01007387 */ /* 0x000fe40000100a00 */
[----:B------:R-:W-:Y:S02]  /*48530*/  STL.64 [R1+0x968], R14 ;  /* 0x0009680e01007387 */ /* 0x000fe40000100a00 */
[----:B------:R-:W3:Y:S02]  /*48540*/  LDL R19, [R1+0x9c] ;  /* 0x00009c0001137983 */ /* 0x000ee40000100800 */
[----:B---3--:R-:W-:Y:S01]  /*48550*/  STL.64 [R1+0x5810], R18 ;  /* 0x0058101201007387 */ /* 0x008fe20000100a00 */
[----:B-1----:R-:W3:Y:S02]  /*48560*/  LDL R26, [R1+0xa8] ;  /* 0x0000a800011a7983 */ /* 0x002ee40000100800 */
[----:B------:R-:W3:Y:S02]  /*48570*/  LDL R27, [R1+0xac] ;  /* 0x0000ac00011b7983 */ /* 0x000ee40000100800 */
[----:B---3--:R0:W-:Y:S01]  /*48580*/  STL.64 [R1+0x5818], R26 ;  /* 0x0058181a01007387 */ /* 0x0081e20000100a00 */
[----:B--2---:R-:W2:Y:S02]  /*48590*/  LDL.LU R24, [R1+0x6a0] ;  /* 0x0006a00001187983 */ /* 0x004ea40000300800 */
[----:B------:R-:W2:Y:S01]  /*485a0*/  LDL.LU R25, [R1+0x6a4] ;  /* 0x0006a40001197983 */ /* 0x000ea20000300800 */
[----:B0-----:R-:W3:Y:S01]  /*485b0*/  LDL.LU R26, [R1+0x6a8] ;  /* 0x0006a800011a7983 */ /* 0x001ee20000300800 */
[----:B------:R-:W3:Y:S03]  /*485c0*/  LDL.LU R27, [R1+0x6ac] ;  /* 0x0006ac00011b7983 */ /* 0x000ee60000300800 */
[----:B---3--:R0:W-:Y:S01]  /*485d0*/  STL.64 [R1+0x5828], R26 ;  /* 0x0058281a01007387 */ /* 0x0081e20000100a00 */
[----:B--2---:R-:W-:Y:S03]  /*485e0*/  STL.64 [R1+0x5820], R24 ;  /* 0x0058201801007387 */ /* 0x004fe60000100a00 */
[----:B0-----:R-:W2:Y:S04]  /*485f0*/  LDL.64 R26, [R1+0xc8] ;  /* 0x0000c800011a7983 */ /* 0x001ea80000100a00 */
[----:B--2---:R0:W-:Y:S04]  /*48600*/  STL.64 [R1+0x5840], R26 ;  /* 0x0058401a01007387 */ /* 0x0041e80000100a00 */
[----:B0-----:R-:W2:Y:S04]  /*48610*/  LDL.64 R26, [R1+0xd8] ;  /* 0x0000d800011a7983 */ /* 0x001ea80000100a00 */
[----:B--2---:R0:W-:Y:S01]  /*48620*/  STL.64 [R1+0x5858], R26 ;  /* 0x0058581a01007387 */ /* 0x0041e20000100a00 */
[----:B------:R-:W2:Y:S02]  /*48630*/  LDL.LU R16, [R1+0x690] ;  /* 0x0006900001107983 */ /* 0x000ea40000300800 */
[----:B------:R-:W2:Y:S02]  /*48640*/  LDL.LU R17, [R1+0x694] ;  /* 0x0006940001117983 */ /* 0x000ea40000300800 */
[----:B------:R-:W3:Y:S01]  /*48650*/  LDL.LU R18, [R1+0x698] ;  /* 0x0006980001127983 */ /* 0x000ee20000300800 */
[----:B------:R-:W3:Y:S01]  /*48660*/  LDL.LU R19, [R1+0x69c] ;  /* 0x00069c0001137983 */ /* 0x000ee20000300800 */
[----:B------:R-:W4:Y:S02]  /*48670*/  LDL.LU R12, [R1+0x350] ;  /* 0x00035000010c7983 */ /* 0x000f240000300800 */
[----:B------:R-:W4:Y:S02]  /*48680*/  LDL.LU R13, [R1+0x354] ;  /* 0x00035400010d7983 */ /* 0x000f240000300800 */
[----:B------:R-:W4:Y:S01]  /*48690*/  LDL.LU R14, [R1+0x358] ;  /* 0x00035800010e7983 */ /* 0x000f220000300800 */
[----:B------:R-:W4:Y:S04]  /*486a0*/  LDL.LU R15, [R1+0x35c] ;  /* 0x00035c00010f7983 */ /* 0x000f280000300800 */
[----:B0-----:R-:W4:Y:S04]  /*486b0*/  LDL.64 R26, [R1+0x38] ;  /* 0x00003800011a7983 */ /* 0x001f280000100a00 */
[----:B---3--:R-:W-:Y:S01]  /*486c0*/  STL.64 [R1+0x5838], R18 ;  /* 0x0058381201007387 */ /* 0x008fe20000100a00 */
[----:B--2---:R0:W-:Y:S03]  /*486d0*/  STL.64 [R1+0x5830], R16 ;  /* 0x0058301001007387 */ /* 0x0041e60000100a00 */
[----:B0-----:R-:W2:Y:S01]  /*486e0*/  LDL.LU R16, [R1+0x6b0] ;  /* 0x0006b00001107983 */ /* 0x001ea20000300800 */
[----:B------:R-:W2:Y:S02]  /*486f0*/  LDL.LU R17, [R1+0x6b4] ;  /* 0x0006b40001117983 */ /* 0x000ea40000300800 */
[----:B------:R-:W3:Y:S02]  /*48700*/  LDL.LU R18, [R1+0x6b8] ;  /* 0x0006b80001127983 */ /* 0x000ee40000300800 */
[----:B------:R-:W3:Y:S02]  /*48710*/  LDL.LU R19, [R1+0x6bc] ;  /* 0x0006bc0001137983 */ /* 0x000ee40000300800 */
        /* <DEDUP_REMOVED lines=10> */
[----:B------:R-:W2:Y:S02]  /*487c0*/  LDL.LU R18, [R1+0x6d8] ;  /* 0x0006d80001127983 */ /* 0x000ea40000300800 */
[----:B------:R-:W2:Y:S01]  /*487d0*/  LDL.LU R19, [R1+0x6dc] ;  /* 0x0006dc0001137983 */ /* 0x000ea20000300800 */
[----:B------:R0:W-:Y:S01]  /*487e0*/  STL.64 [R1+0x57d0], R10 ;  /* 0x0057d00a01007387 */ /* 0x0001e20000100a00 */
[----:B------:R1:W-:Y:S02]  /*487f0*/  STL.64 [R1+0x57f0], R8 ;  /* 0x0057f00801007387 */ /* 0x0003e40000100a00 */
[----:B0-----:R-:W-:Y:S01]  /*48800*/  IMAD.MOV.U32 R10, RZ, RZ, R6 ;  /* 0x000000ffff0a7224 */ /* 0x001fe200078e0006 */
[----:B-1----:R-:W3:Y:S01]  /*48810*/  LDL.LU R8, [R1+0x670] ;  /* 0x0006700001087983 */ /* 0x002ee20000300800 */
[----:B------:R-:W3:Y:S02]  /*48820*/  LDL.LU R9, [R1+0x674] ;  /* 0x0006740001097983 */ /* 0x000ee40000300800 */
[----:B------:R-:W4:Y:S02]  /*48830*/  LDL.LU R6, [R1+0x5874] ;  /* 0x0058740001067983 */ /* 0x000f240000300800 */
[----:B------:R-:W-:-:S02]  /*48840*/  IMAD.MOV.U32 R11, RZ, RZ, R7 ;  /* 0x000000ffff0b7224 */ /* 0x000fc400078e0007 */
[----:B------:R-:W4:Y:S03]  /*48850*/  LDL.LU R7, [R1+0x5870] ;  /* 0x0058700001077983 */ /* 0x000f260000300800 */
[----:B------:R-:W-:Y:S01]  /*48860*/  STL.64 [R1+0x5808], R10 ;  /* 0x0058080a01007387 */ /* 0x000fe20000100a00 */
[C---:B----4-:R-:W-:Y:S01]  /*48870*/  HMMA.16816.F32 R12, R20.reuse, R6, R12 ;  /* 0x00000006140c723c */ /* 0x050fe2000000180c */
[----:B---3--:R0:W-:Y:S04]  /*48880*/  STL.64 [R1+0x5800], R8 ;  /* 0x0058000801007387 */ /* 0x0081e80000100a00 */
[----:B0-----:R-:W3:Y:S01]  /*48890*/  LDL.LU R8, [R1+0x680] ;  /* 0x0006800001087983 */ /* 0x001ee20000300800 */
[----:B------:R-:W3:Y:S02]  /*488a0*/  LDL.LU R9, [R1+0x684] ;  /* 0x0006840001097983 */ /* 0x000ee40000300800 */
[----:B------:R-:W3:Y:S02]  /*488b0*/  LDL.LU R10, [R1+0x688] ;  /* 0x00068800010a7983 */ /* 0x000ee40000300800 */
[----:B------:R-:W3:Y:S11]  /*488c0*/  LDL.LU R11, [R1+0x68c] ;  /* 0x00068c00010b7983 */ /* 0x000ef60000300800 */
[----:B------:R-:W-:Y:S02]  /*488d0*/  @!UPT UIADD3 URZ, URZ, URZ, URZ ;  /* 0x0000003f3f3ff290 */ /* 0x000fe4000fffe03f */
[----:B------:R-:W-:Y:S01]  /*488e0*/  STL.64 [R1+0x950], R12 ;  /* 0x0009500c01007387 */ /* 0x000fe20000100a00 */
[----:B------:R-:W-:Y:S02]  /*488f0*/  STL.64 [R1+0x958], R14 ;  /* 0x0009580e01007387 */ /* 0x000fe40000100a00 */
[----:B------:R-:W0:Y:S01]  /*48900*/  LDSM.16.MT88.4 R12, [R5+0x2100] ;  /* 0x00210000050c783b */ /* 0x000e220000004200 */
[C---:B--2---:R-:W-:Y:S01]  /*48910*/  HMMA.16816.F32 R16, R20.reuse, R26, R16 ;  /* 0x0000001a1410723c */ /* 0x044fe20000001810 */
[----:B------:R-:W-:Y:S02]  /*48920*/  STL.64 [R1+0x5748], R6 ;  /* 0x0057480601007387 */ /* 0x000fe40000100a00 */
[----:B------:R-:W-:Y:S02]  /*48930*/  STL [R1+0x5740], R5 ;  /* 0x0057400501007387 */ /* 0x000fe40000100800 */
[----:B0-----:R0:W-:Y:S01]  /*48940*/  STL.64 [R1+0x5690], R14 ;  /* 0x0056900e01007387 */ /* 0x0011e20000100a00 */
[----:B------:R1:W-:Y:S03]  /*48950*/  STL.64 [R1+0x5688], R12 ;  /* 0x0056880c01007387 */ /* 0x0003e60000100a00 */
[----:B0-----:R-:W2:Y:S11]  /*48960*/  LDL.64 R14, [R1+0xb8] ;  /* 0x0000b800010e7983 */ /* 0x001eb60000100a00 */
[----:B------:R-:W-:Y:S03]  /*48970*/  @!UPT UIADD3 URZ, URZ, URZ, URZ ;  /* 0x0000003f3f3ff290 */ /* 0x000fe6000fffe03f */
[----:B------:R-:W-:Y:S02]  /*48980*/  STL.64 [R1+0xd80], R16 ;  /* 0x000d801001007387 */ /* 0x000fe40000100a00 */
[----:B------:R0:W-:Y:S02]  /*48990*/  STL.64 [R1+0xd88], R18 ;  /* 0x000d881201007387 */ /* 0x0001e40000100a00 */
[----:B-1----:R-:W-:Y:S02]  /*489a0*/  IMAD.MOV.U32 R13, RZ, RZ, R26 ;  /* 0x000000ffff0d7224 */ /* 0x002fe400078e001a */
[----:B------:R-:W-:Y:S01]  /*489b0*/  IMAD.MOV.U32 R12, RZ, RZ, R27 ;  /* 0x000000ffff0c7224 */ /* 0x000fe200078e001b */
[----:B0-----:R-:W4:Y:S01]  /*489c0*/  LDL.LU.64 R18, [R1+0x5868] ;  /* 0x0058680001127983 */ /* 0x001f220000300a00 */
[----:B------:R-:W4:Y:S02]  /*489d0*/  LDL.LU.64 R16, [R1+0x5860] ;  /* 0x0058600001107983 */ /* 0x000f240000300a00 */
[----:B------:R-:W4:Y:S02]  /*489e0*/  LDL.LU.64 R26, [R1+0x5858] ;  /* 0x00585800011a7983 */ /* 0x000f240000300a00 */
[----:B----4-:R-:W-:Y:S01]  /*489f0*/  HMMA.16816.F32 R16, R20, R26, R16 ;  /* 0x0000001a1410723c */ /* 0x010fe20000001810 */
[----:B------:R-:W-:-:S02]  /*48a00*/  IMAD.MOV.U32 R6, RZ, RZ, R26 ;  /* 0x000000ffff067224 */ /* 0x000fc400078e001a */
[----:B------:R-:W-:Y:S11]  /*48a10*/  IMAD.MOV.U32 R5, RZ, RZ, R27 ;  /* 0x000000ffff057224 */ /* 0x000ff600078e001b */
[----:B------:R-:W-:Y:S09]  /*48a20*/  @!UPT UIADD3 URZ, URZ, URZ, URZ ;  /* 0x0000003f3f3ff290 */ /* 0x000ff2000fffe03f */
[----:B------:R-:W-:Y:S01]  /*48a30*/  STL.64 [R1+0xd70], R16 ;  /* 0x000d701001007387 */ /* 0x000fe20000100a00 */
[----:B------:R0:W-:Y:S03]  /*48a40*/  STL.64 [R1+0xd78], R18 ;  /* 0x000d781201007387 */ /* 0x0001e60000100a00 */
        /* <DEDUP_REMOVED lines=11> */
[----:B------:R-:W2:Y:S02]  /*48b00*/  LDL.LU.64 R26, [R1+0x5828] ;  /* 0x00582800011a7983 */ /* 0x000ea40000300a00 */
[----:B------:R-:W2:Y:S02]  /*48b10*/  LDL.LU.64 R24, [R1+0x5820] ;  /* 0x0058200001187983 */ /* 0x000ea40000300a00 */
[C---:B--2---:R-:W-:Y:S11]  /*48b20*/  HMMA.16816.F32 R24, R20.reuse, R14, R24 ;  /* 0x0000000e1418723c */ /* 0x044ff60000001818 */
[----:B------:R-:W-:Y:S11]  /*48b30*/  @!UPT UIADD3 URZ, URZ, URZ, URZ ;  /* 0x0000003f3f3ff290 */ /* 0x000ff6000fffe03f */
[----:B------:R-:W-:Y:S01]  /*48b40*/  @!UPT UIADD3 URZ, URZ, URZ, URZ ;  /* 0x0000003f3f3ff290 */ /* 0x000fe2000fffe03f */
[----:B------:R-:W-:Y:S01]  /*48b50*/  STL.64 [R1+0xd50], R24 ;  /* 0x000d501801007387 */ /* 0x000fe20000100a00 */
[----:B------:R0:W-:Y:S03]  /*48b60*/  STL.64 [R1+0xd58], R26 ;  /* 0x000d581a01007387 */ /* 0x0001e60000100a00 */
[----:B0-----:R-:W4:Y:S01]  /*48b70*/  LDL.LU.64 R26, [R1+0x5818] ;  /* 0x00581800011a7983 */ /* 0x001f220000300a00 */
[----:B------:R-:W-:Y:S01]  /*48b80*/  STL.64 [R1+0x5710], R14 ;  /* 0x0057100e01007387 */ /* 0x000fe20000100a00 */
[----:B----4-:R-:W-:Y:S02]  /*48b90*/  HMMA.16816.F32 R24, R20, R26, R16 ;  /* 0x0000001a1418723c */ /* 0x010fe40000001810 */
[----:B------:R-:W3:Y:S11]  /*48ba0*/  LDL.LU.64 R18, [R1+0x5810] ;  /* 0x0058100001127983 */ /* 0x000ef60000300a00 */
[----:B------:R-:W-:Y:S10]  /*48bb0*/  @!UPT UIADD3 URZ, URZ, URZ, URZ ;  /* 0x0000003f3f3ff290 */ /* 0x000ff4000fffe03f */
[----:B------:R-:W-:Y:S01]  /*48bc0*/  STL.64 [R1+0xd40], R24 ;  /* 0x000d401801007387 */ /* 0x000fe20000100a00 */
[----:B------:R0:W-:Y:S02]  /*48bd0*/  STL.64 [R1+0xd48], R26 ;  /* 0x000d481a01007387 */ /* 0x0001e40000100a00 */
[----:B0-----:R-:W-:Y:S02]  /*48be0*/  IMAD.MOV.U32 R26, RZ, RZ, R29 ;  /* 0x000000ffff1a7224 */ /* 0x001fe400078e001d */
[----:B------:R-:W-:-:S05]  /*48bf0*/  IMAD.MOV.U32 R27, RZ, RZ, R28 ;  /* 0x000000ffff1b7224 */ /* 0x000fca00078e001c */
[----:B------:R0:W-:Y:S04]  /*48c00*/  STL.64 [R1+0x5780], R26 ;  /* 0x0057801a01007387 */ /* 0x0001e80000100a00 */
[----:B0-----:R-:W2:Y:S04]  /*48c10*/  LDL R26, [R1+0x78] ;  /* 0x00007800011a7983 */ /* 0x001ea80000100800 */
[----:B------:R-:W2:Y:S01]  /*48c20*/  LDL R27, [R1+0x7c] ;  /* 0x00007c00011b7983 */ /* 0x000ea20000100800 */
[C---:B---3--:R-:W-:Y:S03]  /*48c30*/  HMMA.16816.F32 R16, R20.reuse, R18, R8 ;  /* 0x000000121410723c */ /* 0x048fe60000001808 */
[----:B------:R-:W3:Y:S01]  /*48c40*/  LDL.LU.64 R10, [R1+0x5808] ;  /* 0x00580800010a7983 */ /* 0x000ee20000300a00 */
[----:B------:R-:W3:Y:S11]  /*48c50*/  LDL.LU.64 R8, [R1+0x5800] ;  /* 0x0058000001087983 */ /* 0x000ef60000300a00 */
[----:B------:R-:W-:Y:S08]  /*48c60*/  @!UPT UIADD3 URZ, URZ, URZ, URZ ;  /* 0x0000003f3f3ff290 */ /* 0x000ff0000fffe03f */
[----:B------:R-:W-:Y:S01]  /*48c70*/  STL.64 [R1+0xd30], R16 ;  /* 0x000d301001007387 */ /* 0x000fe20000100a00 */
[----:B------:R0:W-:Y:S03]  /*48c80*/  STL.64 [R1+0xd38], R18 ;  /* 0x000d381201007387 */ /* 0x0001e60000100a00 */
[----:B0-----:R-:W3:Y:S02]  /*48c90*/  LDL.LU.64 R18, [R1+0x57f8] ;  /* 0x0057f80001127983 */ /* 0x001ee40000300a00 */
[C---:B---3--:R-:W-:Y:S01]  /*48ca0*/  HMMA.16816.F32 R8, R20.reuse, R18, R8 ;  /* 0x000000121408723c */ /* 0x048fe20000001808 */
        /* <DEDUP_REMOVED lines=8> */
[----:B--2---:R-:W-:Y:S01]  /*48d30*/  HMMA.16816.F32 R24, R20, R26, R16 ;  /* 0x0000001a1418723c */ /* 0x004fe20000001810 */
[----:B------:R-:W2:Y:S01]  /*48d40*/  LDL.LU R16, [R1+0x57d8] ;  /* 0x0057d80001107983 */ /* 0x000ea20000300800 */
[----:B------:R-:W-:-:S02]  /*48d50*/  IMAD.MOV.U32 R15, RZ, RZ, R5 ;  /* 0x000000ffff0f7224 */ /* 0x000fc400078e0005 */
[----:B------:R-:W-:Y:S11]  /*48d60*/  IMAD.MOV.U32 R14, RZ, RZ, R6 ;  /* 0x000000ffff0e7224 */ /* 0x000ff600078e0006 */
[----:B------:R-:W-:Y:S08]  /*48d70*/  @!UPT UIADD3 URZ, URZ, URZ, URZ ;  /* 0x0000003f3f3ff290 */ /* 0x000ff0000fffe03f */
[----:B------:R-:W-:Y:S01]  /*48d80*/  STL.64 [R1+0xd10], R24 ;  /* 0x000d101801007387 */ /* 0x000fe20000100a00 */
[----:B------:R3:W-:Y:S02]  /*48d90*/  STL.64 [R1+0xd18], R26 ;  /* 0x000d181a01007387 */ /* 0x0007e40000100a00 */
[----:B---3--:R-:W-:Y:S02]  /*48da0*/  IMAD.MOV.U32 R27, RZ, RZ, R9 ;  /* 0x000000ffff1b7224 */ /* 0x008fe400078e0009 */
[----:B--2---:R-:W-:-:S05]  /*48db0*/  IMAD.MOV.U32 R26, RZ, RZ, R16 ;  /* 0x000000ffff1a7224 */ /* 0x004fca00078e0010 */
[----:B------:R0:W-:Y:S02]  /*48dc0*/  STL.64 [R1+0x5798], R26 ;  /* 0x0057981a01007387 */ /* 0x0001e40000100a00 */
[----:B0-----:R-:W-:Y:S02]  /*48dd0*/  IMAD.MOV.U32 R26, RZ, RZ, R8 ;  /* 0x000000ffff1a7224 */ /* 0x001fe400078e0008 */
[----:B------:R-:W-:Y:S01]  /*48de0*/  IMAD.MOV.U32 R27, RZ, RZ, R4 ;  /* 0x000000ffff1b7224 */ /* 0x000fe200078e0004 */
[----:B------:R-:W2:Y:S01]  /*48df0*/  LDL.LU R8, [R1+0x650] ;  /* 0x0006500001087983 */ /* 0x000ea20000300800 */
[----:B------:R-:W2:Y:S02]  /*48e00*/  LDL.LU R9, [R1+0x654] ;  /* 0x0006540001097983 */ /* 0x000ea40000300800 */
[----:B------:R-:W2:Y:S02]  /*48e10*/  LDL.LU R10, [R1+0x658] ;  /* 0x00065800010a7983 */ /* 0x000ea40000300800 */
[----:B------:R-:W2:Y:S01]  /*48e20*/  LDL.LU R11, [R1+0x65c] ;  /* 0x00065c00010b7983 */ /* 0x000ea20000300800 */
[----:B------:R-:W2:Y:S01]  /*48e30*/  LDL.64 R18, [R1+0x68] ;  /* 0x0000680001127983 */ /* 0x000ea20000100a00 */
[----:B------:R0:W-:Y:S02]  /*48e40*/  STL.64 [R1+0x57c0], R26 ;  /* 0x0057c01a01007387 */ /* 0x0001e40000100a00 */
[----:B------:R-:W3:Y:S02]  /*48e50*/  LDL.LU R24, [R1+0x340] ;  /* 0x0003400001187983 */ /* 0x000ee40000300800 */
[----:B------:R-:W3:Y:S01]  /*48e60*/  LDL.LU R25, [R1+0x344] ;  /* 0x0003440001197983 */ /* 0x000ee20000300800 */
[----:B0-----:R-:W3:Y:S01]  /*48e70*/  LDL.LU R26, [R1+0x348] ;  /* 0x00034800011a7983 */ /* 0x001ee20000300800 */
[----:B------:R-:W3:Y:S02]  /*48e80*/  LDL.LU R27, [R1+0x34c] ;  /* 0x00034c00011b7983 */ /* 0x000ee40000300800 */
[----:B------:R-:W4:Y:S02]  /*48e90*/  LDL.LU R4, [R1+0x270] ;  /* 0x0002700001047983 */ /* 0x000f240000300800 */
[----:B------:R-:W4:Y:S01]  /*48ea0*/  LDL.LU R5, [R1+0x274] ;  /* 0x0002740001057983 */ /* 0x000f220000300800 */
[----:B------:R-:W2:Y:S01]  /*48eb0*/  LDL.LU R6, [R1+0x278] ;  /* 0x0002780001067983 */ /* 0x000ea20000300800 */
[----:B------:R-:W2:Y:S03]  /*48ec0*/  LDL.LU R7, [R1+0x27c] ;  /* 0x00027c0001077983 */ /* 0x000ea60000300800 */
[----:B--2---:R-:W-:Y:S01]  /*48ed0*/  STL.64 [R1+0x5758], R6 ;  /* 0x0057580601007387 */ /* 0x004fe20000100a00 */
[----:B----4-:R0:W-:Y:S03]  /*48ee0*/  STL.64 [R1+0x5750], R4 ;  /* 0x0057500401007387 */ /* 0x0101e60000100a00 */
[----:B0-----:R-:W2:Y:S01]  /*48ef0*/  LDL.LU R4, [R1+0x280] ;  /* 0x0002800001047983 */ /* 0x001ea20000300800 */
[----:B------:R-:W2:Y:S02]  /*48f00*/  LDL.LU R5, [R1+0x284] ;  /* 0x0002840001057983 */ /* 0x000ea40000300800 */
[----:B------:R-:W4:Y:S02]  /*48f10*/  LDL.LU R6, [R1+0x288] ;  /* 0x0002880001067983 */ /* 0x000f240000300800 */
[----:B------:R-:W4:Y:S02]  /*48f20*/  LDL.LU R7, [R1+0x28c] ;  /* 0x00028c0001077983 */ /* 0x000f240000300800 */
[----:B----4-:R-:W-:Y:S01]  /*48f30*/  STL.64 [R1+0x5778], R6 ;  /* 0x0057780601007387 */ /* 0x010fe20000100a00 */
[----:B--2---:R0:W-:Y:S03]  /*48f40*/  STL.64 [R1+0x5770], R4 ;  /* 0x0057700401007387 */ /* 0x0041e60000100a00 */
[----:B0-----:R-:W2:Y:S01]  /*48f50*/  LDL.LU R4, [R1+0x290] ;  /* 0x0002900001047983 */ /* 0x001ea20000300800 */
[----:B------:R-:W2:Y:S02]  /*48f60*/  LDL.LU R5, [R1+0x294] ;  /* 0x0002940001057983 */ /* 0x000ea40000300800 */
[----:B------:R-:W4:Y:S02]  /*48f70*/  LDL.LU R6, [R1+0x298] ;  /* 0x0002980001067983 */ /* 0x000f240000300800 */
[----:B------:R-:W4:Y:S01]  /*48f80*/  LDL.LU R7, [R1+0x29c] ;  /* 0x00029c0001077983 */ /* 0x000f220000300800 */
[----:B------:R-:W-:Y:S01]  /*48f90*/  HMMA.16816.F32 R8, R20, R18, R8 ;  /* 0x000000121408723c */ /* 0x000fe20000001808 */
[----:B----4-:R-:W-:Y:S01]  /*48fa0*/  STL.64 [R1+0x5790], R6 ;  /* 0x0057900601007387 */ /* 0x010fe20000100a00 */
[----:B--2---:R0:W-:Y:S03]  /*48fb0*/  STL.64 [R1+0x5788], R4 ;  /* 0x0057880401007387 */ /* 0x0041e60000100a00 */
        /* <DEDUP_REMOVED lines=8> */
[----:B------:R-:W2:Y:S02]  /*49040*/  LDL.LU R6, [R1+0x2b8] ;  /* 0x0002b80001067983 */ /* 0x000ea40000300800 */
[----:B------:R-:W2:Y:S01]  /*49050*/  LDL.LU R7, [R1+0x2bc] ;  /* 0x0002bc0001077983 */ /* 0x000ea20000300800 */
[----:B------:R-:W-:Y:S01]  /*49060*/  STL.64 [R1+0x5728], R14 ;  /* 0x0057280e01007387 */ /* 0x000fe20000100a00 */
[----:B------:R0:W-:Y:S02]  /*49070*/  STL.64 [R1+0xd00], R8 ;  /* 0x000d000801007387 */ /* 0x0001e40000100a00 */
[----:B------:R1:W-:Y:S02]  /*49080*/  STL.64 [R1+0xd08], R10 ;  /* 0x000d080a01007387 */ /* 0x0003e40000100a00 */
[----:B0-----:R-:W-:Y:S01]  /*49090*/  IMAD.MOV.U32 R9, RZ, RZ, R18 ;  /* 0x000000ffff097224 */ /* 0x001fe200078e0012 */
[----:B-1----:R-:W4:Y:S01]  /*490a0*/  LDL.LU.64 R10, [R1+0x57d0] ;  /* 0x0057d000010a7983 */ /* 0x002f220000300a00 */
[----:B------:R-:W-:-:S02]  /*490b0*/  IMAD.MOV.U32 R8, RZ, RZ, R19 ;  /* 0x000000ffff087224 */ /* 0x000fc400078e0013 */
[----:B------:R-:W3:Y:S02]  /*490c0*/  LDL.LU.64 R18, [R1+0x57c8] ;  /* 0x0057c80001127983 */ /* 0x000ee40000300a00 */
[----:B---3--:R-:W-:Y:S01]  /*490d0*/  HMMA.16816.F32 R20, R20, R18, R24 ;  /* 0x000000121414723c */ /* 0x008fe20000001818 */
[----:B------:R-:W2:Y:S01]  /*490e0*/  LDL.LU.64 R26, [R1+0x57c0] ;  /* 0x0057c000011a7983 */ /* 0x000ea20000300a00 */
[----:B------:R-:W2:Y:S02]  /*490f0*/  LDL.LU.64 R18, [R1+0x57b8] ;  /* 0x0057b80001127983 */ /* 0x000ea40000300a00 */
[----:B------:R-:W2:Y:S11]  /*49100*/  LDL.LU.64 R16, [R1+0x57b0] ;  /* 0x0057b00001107983 */ /* 0x000eb60000300a00 */
[----:B------:R-:W-:Y:S08]  /*49110*/  @!UPT UIADD3 URZ, URZ, URZ, URZ ;  /* 0x0000003f3f3ff290 */ /* 0x000ff0000fffe03f */
[----:B------:R0:W-:Y:S01]  /*49120*/  STL.64 [R1+0x940], R20 ;  /* 0x0009401401007387 */ /* 0x0001e20000100a00 */
[----:B------:R1:W-:Y:S03]  /*49130*/  STL.64 [R1+0x948], R22 ;  /* 0x0009481601007387 */ /* 0x0003e60000100a00 */
[----:B0-----:R-:W3:Y:S01]  /*49140*/  LDL.LU R20, [R1+0x260] ;  /* 0x0002600001147983 */ /* 0x001ee20000300800 */
[----:B------:R-:W3:Y:S02]  /*49150*/  LDL.LU R21, [R1+0x264] ;  /* 0x0002640001157983 */ /* 0x000ee40000300800 */
[----:B-1----:R-:W3:Y:S02]  /*49160*/  LDL.LU R22, [R1+0x268] ;  /* 0x0002680001167983 */ /* 0x002ee40000300800 */
[----:B------:R-:W3:Y:S01]  /*49170*/  LDL.LU R23, [R1+0x26c] ;  /* 0x00026c0001177983 */ /* 0x000ee20000300800 */
[C---:B--2---:R-:W-:Y:S01]  /*49180*/  HMMA.16816.F32 R24, R16.reuse, R26, R4 ;  /* 0x0000001a1018723c */ /* 0x044fe20000001804 */
[----:B------:R-:W2:Y:S01]  /*49190*/  LDL.LU.64 R6, [R1+0x57a8] ;  /* 0x0057a80001067983 */ /* 0x000ea20000300a00 */
[----:B------:R-:W2:Y:S11]  /*491a0*/  LDL.LU.64 R4, [R1+0x57a0] ;  /* 0x0057a00001047983 */ /* 0x000eb60000300a00 */
[----:B------:R-:W-:Y:S10]  /*491b0*/  @!UPT UIADD3 URZ, URZ, URZ, URZ ;  /* 0x0000003f3f3ff290 */ /* 0x000ff4000fffe03f */
[----:B------:R-:W-:Y:S01]  /*491c0*/  STL.64 [R1+0x690], R24 ;  /* 0x0006901801007387 */ /* 0x000fe20000100a00 */
        /* <DEDUP_REMOVED lines=16> */
[----:B------:R-:W3:Y:S01]  /*492d0*/  LDL.LU.64 R24, [R1+0x5760] ;  /* 0x0057600001187983 */ /* 0x000ee20000300a00 */
[C---:B--2---:R-:W-:Y:S11]  /*492e0*/  HMMA.16816.F32 R4, R16.reuse, R26, R4 ;  /* 0x0000001a1004723c */ /* 0x044ff60000001804 */
[----:B------:R-:W-:Y:S11]  /*492f0*/  @!UPT UIADD3 URZ, URZ, URZ, URZ ;  /* 0x0000003f3f3ff290 */ /* 0x000ff6000fffe03f */
[----:B------:R-:W-:Y:S01]  /*49300*/  @!UPT UIADD3 URZ, URZ, URZ, URZ ;  /* 0x0000003f3f3ff290 */ /* 0x000fe2000fffe03f */
[----:B------:R-:W-:Y:S01]  /*49310*/  STL.64 [R1+0x280], R4 ;  /* 0x0002800401007387 */ /* 0x000fe20000100a00 */
[----:B------:R0:W-:Y:S03]  /*49320*/  STL.64 [R1+0x288], R6 ;  /* 0x0002880601007387 */ /* 0x0001e60000100a00 */
[----:B0-----:R-:W4:Y:S01]  /*49330*/  LDL.LU.64 R6, [R1+0x5758] ;  /* 0x0057580001067983 */ /* 0x001f220000300a00 */
[----:B------:R-:W4:Y:S02]  /*49340*/  LDL.LU.64 R4, [R1+0x5750] ;  /* 0x0057500001047983 */ /* 0x000f240000300a00 */
[----:B------:R-:W-:Y:S02]  /*49350*/  STL.64 [R1+0x5658], R26 ;  /* 0x0056581a01007387 */ /* 0x000fe40000100a00 */
[----:B---3--:R0:W-:Y:S02]  /*49360*/  STL.64 [R1+0x5650], R24 ;  /* 0x0056501801007387 */ /* 0x0081e40000100a00 */
        /* <DEDUP_REMOVED lines=9> */
[----:B------:R-:W3:Y:S01]  /*49400*/  LDL.LU R27, [R1+0x5bc] ;  /* 0x0005bc00011b7983 */ /* 0x000ee20000300800 */
[C---:B----4-:R-:W-:Y:S01]  /*49410*/  HMMA.16816.F32 R4, R16.reuse, R10, R4 ;  /* 0x0000000a1004723c */ /* 0x050fe20000001804 */
[----:B---3--:R-:W-:Y:S01]  /*49420*/  STL.64 [R1+0x5738], R26 ;  /* 0x0057381a01007387 */ /* 0x008fe20000100a00 */
[----:B--2---:R0:W-:Y:S03]  /*49430*/  STL.64 [R1+0x5730], R24 ;  /* 0x0057301801007387 */ /* 0x0041e60000100a00 */
[----:B0-----:R-:W2:Y:S01]  /*49440*/  LDL.LU R24, [R1+0x5c0] ;  /* 0x0005c00001187983 */ /* 0x001ea20000300800 */
[----:B------:R-:W2:Y:S02]  /*49450*/  LDL.LU R25, [R1+0x5c4] ;  /* 0x0005c40001197983 */ /* 0x000ea40000300800 */
[----:B------:R-:W2:Y:S02]  /*49460*/  LDL.LU R26, [R1+0x5c8] ;  /* 0x0005c800011a7983 */ /* 0x000ea40000300800 */
[----:B------:R-:W2:Y:S11]  /*49470*/  LDL.LU R27, [R1+0x5cc] ;  /* 0x0005cc00011b7983 */ /* 0x000eb60000300800 */
[----:B------:R-:W-:Y:S02]  /*49480*/  @!UPT UIADD3 URZ, URZ, URZ, URZ ;  /* 0x0000003f3f3ff290 */ /* 0x000fe4000fffe03f */
[----:B------:R-:W-:Y:S01]  /*49490*/  STL.64 [R1+0x270], R4 ;  /* 0x0002700401007387 */ /* 0x000fe20000100a00 */
[----:B------:R0:W-:Y:S03]  /*494a0*/  STL.64 [R1+0x278], R6 ;  /* 0x0002780601007387 */ /* 0x0001e60000100a00 */
[----:B0-----:R-:W3:Y:S01]  /*494b0*/  LDL.LU.64 R6, [R1+0x5748] ;  /* 0x0057480001067983 */ /* 0x001ee20000300a00 */
[----:B------:R-:W4:Y:S02]  /*494c0*/  LDL.LU R5, [R1+0x5740] ;  /* 0x0057400001057983 */ /* 0x000f240000300800 */
[----:B------:R-:W-:Y:S01]  /*494d0*/  STL.64 [R1+0x5680], R10 ;  /* 0x0056800a01007387 */ /* 0x000fe20000100a00 */
[----:B---3--:R-:W-:Y:S01]  /*494e0*/  HMMA.16816.F32 R20, R16, R6, R20 ;  /* 0x000000061014723c */ /* 0x008fe20000001814 */
[----:B------:R-:W-:Y:S11]  /*494f0*/  STL.64 [R1+0x5638], R6 ;  /* 0x0056380601007387 */ /* 0x000ff60000100a00 */
[----:B------:R-:W-:Y:S11]  /*49500*/  @!UPT UIADD3 URZ, URZ, URZ, URZ ;  /* 0x0000003f3f3ff290 */ /* 0x000ff6000fffe03f */
[----:B------:R-:W-:Y:S01]  /*49510*/  STL.64 [R1+0x260], R20 ;  /* 0x0002601401007387 */ /* 0x000fe20000100a00 */
[----:B------:R-:W-:Y:S02]  /*49520*/  STL.64 [R1+0x268], R22 ;  /* 0x0002681601007387 */ /* 0x000fe40000100a00 */
[----:B----4-:R-:W0:Y:S02]  /*49530*/  LDSM.16.MT88.4 R20, [R5+0x2180] ;  /* 0x002180000514783b */ /* 0x010e240000004200 */
[----:B0-----:R0:W-:Y:S02]  /*49540*/  STL.64 [R1+0x5568], R22 ;  /* 0x0055681601007387 */ /* 0x0011e40000100a00 */
[----:B------:R1:W-:Y:S02]  /*49550*/  STL.64 [R1+0x5560], R20 ;  /* 0x0055601401007387 */ /* 0x0003e40000100a00 */
[----:B0-----:R-:W3:Y:S01]  /*49560*/  LDL.64 R22, [R1+0x48] ;  /* 0x0000480001167983 */ /* 0x001ee20000100a00 */
[----:B------:R-:W-:-:S02]  /*49570*/  IMAD.MOV.U32 R14, RZ, RZ, R13 ;  /* 0x000000ffff0e7224 */ /* 0x000fc400078e000d */
[----:B------:R-:W-:-:S07]  /*49580*/  IMAD.MOV.U32 R15, RZ, RZ, R12 ;  /* 0x000000ffff0f7224 */ /* 0x000fce00078e000c */
[C---:B--2---:R-:W-:Y:S01]  /*49590*/  HMMA.16816.F32 R12, R16.reuse, R14, R24 ;  /* 0x0000000e100c723c */ /* 0x044fe20000001818 */
[----:B---3--:R0:W-:Y:S01]  /*495a0*/  STL.64 [R1+0x5708], R22 ;  /* 0x0057081601007387 */ /* 0x0081e20000100a00 */
[----:B-1----:R-:W2:Y:S02]  /*495b0*/  LDL.LU R20, [R1+0x5a0] ;  /* 0x0005a00001147983 */ /* 0x002ea40000300800 */
[----:B------:R-:W2:Y:S01]  /*495c0*/  LDL.LU R21, [R1+0x5a4] ;  /* 0x0005a40001157983 */ /* 0x000ea20000300800 */
[----:B0-----:R-:W2:Y:S01]  /*495d0*/  LDL.LU R22, [R1+0x5a8] ;  /* 0x0005a80001167983 */ /* 0x001ea20000300800 */
[----:B------:R-:W2:Y:S02]  /*495e0*/  LDL.LU R23, [R1+0x5ac] ;  /* 0x0005ac0001177983 */ /* 0x000ea40000300800 */
[----:B------:R-:W3:Y:S02]  /*495f0*/  LDL.LU.64 R26, [R1+0x5738] ;  /* 0x00573800011a7983 */ /* 0x000ee40000300a00 */
[----:B------:R-:W3:Y:S11]  /*49600*/  LDL.LU.64 R24, [R1+0x5730] ;  /* 0x0057300001187983 */ /* 0x000ef60000300a00 */
[----:B------:R-:W-:Y:S02]  /*49610*/  @!UPT UIADD3 URZ, URZ, URZ, URZ ;  /* 0x0000003f3f3ff290 */ /* 0x000fe4000fffe03f */
[----:B------:R-:W-:Y:S01]  /*49620*/  STL.64 [R1+0xc60], R12 ;  /* 0x000c600c01007387 */ /* 0x000fe20000100a00 */
[----:B------:R0:W-:Y:S03]  /*49630*/  STL.64 [R1+0xc68], R14 ;  /* 0x000c680e01007387 */ /* 0x0001e60000100a00 */
[----:B0-----:R-:W3:Y:S02]  /*49640*/  LDL.LU.64 R14, [R1+0x5728] ;  /* 0x00572800010e7983 */ /* 0x001ee40000300a00 */
[----:B---3--:R-:W-:Y:S02]  /*49650*/  HMMA.16816.F32 R12, R16, R14, R24 ;  /* 0x0000000e100c723c */ /* 0x008fe40000001818 */
[----:B------:R-:W3:Y:S01]  /*49660*/  LDL.LU.64 R26, [R1+0x5720] ;  /* 0x00572000011a7983 */ /* 0x000ee20000300a00 */
[----:B------:R-:W3:Y:S11]  /*49670*/  LDL.LU.64 R24, [R1+0x5718] ;  /* 0x0057180001187983 */ /* 0x000ef60000300a00 */
[----:B------:R-:W-:Y:S09]  /*49680*/  @!UPT UIADD3 URZ, URZ, URZ, URZ ;  /* 0x0000003f3f3ff290 */ /* 0x000ff2000fffe03f */
[----:B------:R-:W-:Y:S01]  /*49690*/  STL.64 [R1+0xc50], R12 ;  /* 0x000c500c01007387 */ /* 0x000fe20000100a00 */
[----:B------:R0:W-:Y:S03]  /*496a0*/  STL.64 [R1+0xc58], R14 ;  /* 0x000c580e01007387 */ /* 0x0001e60000100a00 */
[----:B0-----:R-:W3:Y:S01]  /*496b0*/  LDL.LU.64 R14, [R1+0x5710] ;  /* 0x00571000010e7983 */ /* 0x001ee20000300a00 */
[----:B------:R-:W-:Y:S02]  /*496c0*/  IMAD.MOV.U32 R6, RZ, RZ, R2 ;  /* 0x000000ffff067224 */ /* 0x000fe400078e0002 */
[----:B------:R-:W-:-:S07]  /*496d0*/  IMAD.MOV.U32 R7, RZ, RZ, R0 ;  /* 0x000000ffff077224 */ /* 0x000fce00078e0000 */
[C---:B--2---:R-:W-:Y:S11]  /*496e0*/  HMMA.16816.F32 R20, R16.reuse, R6, R20 ;  /* 0x000000061014723c */ /* 0x044ff60000001814 */
[----:B------:R-:W-:Y:S11]  /*496f0*/  @!UPT UIADD3 URZ, URZ, URZ, URZ ;  /* 0x0000003f3f3ff290 */ /* 0x000ff6000fffe03f */
[----:B------:R-:W-:Y:S01]  /*49700*/  @!UPT UIADD3 URZ, URZ, URZ, URZ ;  /* 0x0000003f3f3ff290 */ /* 0x000fe2000fffe03f */
[----:B------:R-:W-:Y:S01]  /*49710*/  STL.64 [R1+0xc40], R20 ;  /* 0x000c401401007387 */ /* 0x000fe20000100a00 */
[----:B------:R-:W-:Y:S01]  /*49720*/  STL.64 [R1+0xc48], R22 ;  /* 0x000c481601007387 */ /* 0x000fe20000100a00 */
[----:B---3--:R-:W-:Y:S01]  /*49730*/  HMMA.16816.F32 R4, R16, R14, R24 ;  /* 0x0000000e1004723c */ /* 0x008fe20000001818 */
[----:B------:R-:W-:Y:S02]  /*49740*/  IMAD.MOV.U32 R2, RZ, RZ, R14 ;  /* 0x000000ffff027224 */ /* 0x000fe400078e000e */
[----:B------:R-:W-:Y:S11]  /*49750*/  IMAD.MOV.U32 R0, RZ, RZ, R15 ;  /* 0x000000ffff007224 */ /* 0x000ff600078e000f */
[----:B------:R-:W-:Y:S09]  /*49760*/  @!UPT UIADD3 URZ, URZ, URZ, URZ ;  /* 0x0000003f3f3ff290 */ /* 0x000ff2000fffe03f */
[----:B------:R0:W-:Y:S01]  /*49770*/  STL.64 [R1+0xc30], R4 ;  /* 0x000c300401007387 */ /* 0x0001e20000100a00 */
[----:B------:R1:W-:Y:S03]  /*49780*/  STL.64 [R1+0xc38], R6 ;  /* 0x000c380601007387 */ /* 0x0003e60000100a00 */
[----:B0-----:R-:W2:Y:S01]  /*49790*/  LDL.LU R4, [R1+0x1f0] ;  /* 0x0001f00001047983 */ /* 0x001ea20000300800 */
[----:B------:R-:W2:Y:S02]  /*497a0*/  LDL.LU R5, [R1+0x1f4] ;  /* 0x0001f40001057983 */ /* 0x000ea40000300800 */
[----:B-1----:R-:W3:Y:S02]  /*497b0*/  LDL.LU R6, [R1+0x1f8] ;  /* 0x0001f80001067983 */ /* 0x002ee40000300800 */
[----:B------:R-:W3:Y:S01]  /*497c0*/  LDL.LU R7, [R1+0x1fc] ;  /* 0x0001fc0001077983 */ /* 0x000ee20000300800 */
[----:B------:R-:W4:Y:S01]  /*497d0*/  LDL.LU R12, [R1+0x250] ;  /* 0x00025000010c7983 */ /* 0x000f220000300800 */
[----:B------:R-:W4:Y:S02]  /*497e0*/  LDL.LU R13, [R1+0x254] ;  /* 0x00025400010d7983 */ /* 0x000f240000300800 */
[----:B------:R-:W2:Y:S02]  /*497f0*/  LDL.LU R14, [R1+0x258] ;  /* 0x00025800010e7983 */ /* 0x000ea40000300800 */
[----:B------:R-:W2:Y:S02]  /*49800*/  LDL.LU R15, [R1+0x25c] ;  /* 0x00025c00010f7983 */ /* 0x000ea40000300800 */
[----:B--2---:R0:W-:Y:S01]  /*49810*/  STL.64 [R1+0x56a0], R14 ;  /* 0x0056a00e01007387 */ /* 0x0041e20000100a00 */
[----:B----4-:R-:W-:Y:S02]  /*49820*/  STL.64 [R1+0x5698], R12 ;  /* 0x0056980c01007387 */ /* 0x010fe40000100a00 */
[----:B0-----:R-:W-:-:S02]  /*49830*/  IMAD.MOV.U32 R14, RZ, RZ, R9 ;  /* 0x000000ffff0e7224 */ /* 0x001fc400078e0009 */
[----:B------:R-:W-:-:S05]  /*49840*/  IMAD.MOV.U32 R15, RZ, RZ, R8 ;  /* 0x000000ffff0f7224 */ /* 0x000fca00078e0008 */
[----:B------:R-:W-:Y:S01]  /*49850*/  STL.64 [R1+0x56b8], R14 ;  /* 0x0056b80e01007387 */ /* 0x000fe20000100a00 */
[----:B------:R-:W2:Y:S03]  /*49860*/  LDL.64 R26, [R1+0x8] ;  /* 0x00000800011a7983 */ /* 0x000ea60000100a00 */
[----:B--2---:R-:W-:Y:S01]  /*49870*/  STL.64 [R1+0x5670], R26 ;  /* 0x0056701a01007387 */ /* 0x004fe20000100a00 */
[----:B---3--:R-:W-:Y:S02]  /*49880*/  STL.64 [R1+0x5648], R6 ;  /* 0x0056480601007387 */ /* 0x008fe40000100a00 */
[----:B------:R0:W-:Y:S02]  /*49890*/  STL.64 [R1+0x5640], R4 ;  /* 0x0056400401007387 */ /* 0x0001e40000100a00 */
[----:B0-----:R-:W2:Y:S01]  /*498a0*/  LDL.LU R4, [R1+0x200] ;  /* 0x0002000001047983 */ /* 0x001ea20000300800 */
[----:B------:R-:W2:Y:S02]  /*498b0*/  LDL.LU R5, [R1+0x204] ;  /* 0x0002040001057983 */ /* 0x000ea40000300800 */
[----:B------:R-:W3:Y:S02]  /*498c0*/  LDL.LU R6, [R1+0x208] ;  /* 0x0002080001067983 */ /* 0x000ee40000300800 */
[----:B------:R-:W3:Y:S01]  /*498d0*/  LDL.LU R7, [R1+0x20c] ;  /* 0x00020c0001077983 */ /* 0x000ee20000300800 */
[----:B------:R-:W4:Y:S04]  /*498e0*/  LDL.64 R14, [R1+0x78] ;  /* 0x00007800010e7983 */ /* 0x000f280000100a00 */
[----:B----4-:R0:W-:Y:S01]  /*498f0*/  STL.64 [R1+0x56d0], R14 ;  /* 0x0056d00e01007387 */ /* 0x0101e20000100a00 */
[----:B------:R-:W4:Y:S02]  /*49900*/  LDL.LU R8, [R1+0x230] ;  /* 0x0002300001087983 */ /* 0x000f240000300800 */
[----:B------:R-:W4:Y:S02]  /*49910*/  LDL.LU R9, [R1+0x234] ;  /* 0x0002340001097983 */ /* 0x000f240000300800 */
[----:B------:R-:W2:Y:S01]  /*49920*/  LDL.LU R10, [R1+0x238] ;  /* 0x00023800010a7983 */ /* 0x000ea20000300800 */
[----:B------:R-:W2:Y:S01]  /*49930*/  LDL.LU R11, [R1+0x23c] ;  /* 0x00023c00010b7983 */ /* 0x000ea20000300800 */
[----:B------:R-:W2:Y:S02]  /*49940*/  LDL.LU R20, [R1+0x580] ;  /* 0x0005800001147983 */ /* 0x000ea40000300800 */
[----:B------:R-:W2:Y:S02]  /*49950*/  LDL.LU R21, [R1+0x584] ;  /* 0x0005840001157983 */ /* 0x000ea40000300800 */
[----:B------:R-:W2:Y:S01]  /*49960*/  LDL.LU R22, [R1+0x588] ;  /* 0x0005880001167983 */ /* 0x000ea20000300800 */
[----:B------:R-:W2:Y:S01]  /*49970*/  LDL.LU R23, [R1+0x58c] ;  /* 0x00058c0001177983 */ /* 0x000ea20000300800 */
[----:B0-----:R-:W-:-:S02]  /*49980*/  IMAD.MOV.U32 R14, RZ, RZ, R29 ;  /* 0x000000ffff0e7224 */ /* 0x001fc400078e001d */
[----:B------:R-:W-:-:S05]  /*49990*/  IMAD.MOV.U32 R15, RZ, RZ, R28 ;  /* 0x000000ffff0f7224 */ /* 0x000fca00078e001c */
[----:B------:R0:W-:Y:S04]  /*499a0*/  STL.64 [R1+0x56e8], R14 ;  /* 0x0056e80e01007387 */ /* 0x0001e80000100a00 */
[----:B0-----:R-:W2:Y:S04]  /*499b0*/  LDL.64 R14, [R1+0x98] ;  /* 0x00009800010e7983 */ /* 0x001ea80000100a00 */
[----:B--2---:R0:W-:Y:S04]  /*499c0*/  STL.64 [R1+0x5700], R14 ;  /* 0x0057000e01007387 */ /* 0x0041e80000100a00 */
[----:B0-----:R-:W2:Y:S01]  /*499d0*/  LDL.64 R14, [R1+0xa8] ;  /* 0x0000a800010e7983 */ /* 0x001ea20000100a00 */
[----:B------:R-:W-:Y:S02]  /*499e0*/  STL.64 [R1+0x56b0], R10 ;  /* 0x0056b00a01007387 */ /* 0x000fe40000100a00 */
[----:B----4-:R0:W-:Y:S02]  /*499f0*/  STL.64 [R1+0x56a8], R8 ;  /* 0x0056a80801007387 */ /* 0x0101e40000100a00 */
[----:B0-----:R-:W4:Y:S01]  /*49a00*/  LDL.LU R8, [R1+0x540] ;  /* 0x0005400001087983 */ /* 0x001f220000300800 */
[----:B------:R-:W4:Y:S02]  /*49a10*/  LDL.LU R9, [R1+0x544] ;  /* 0x0005440001097983 */ /* 0x000f240000300800 */
[----:B------:R-:W2:Y:S02]  /*49a20*/  LDL.LU R10, [R1+0x548] ;  /* 0x00054800010a7983 */ /* 0x000ea40000300800 */
[----:B------:R-:W2:Y:S02]  /*49a30*/  LDL.LU R11, [R1+0x54c] ;  /* 0x00054c00010b7983 */ /* 0x000ea40000300800 */
        /* <DEDUP_REMOVED lines=17> */
[----:B------:R-:W2:Y:S02]  /*49b50*/  LDL.LU R10, [R1+0x578] ;  /* 0x00057800010a7983 */ /* 0x000ea40000300800 */
[----:B------:R-:W2:Y:S01]  /*49b60*/  LDL.LU R11, [R1+0x57c] ;  /* 0x00057c00010b7983 */ /* 0x000ea20000300800 */
[----:B------:R-:W4:Y:S04]  /*49b70*/  LDL.64 R26, [R1+0x18] ;  /* 0x00001800011a7983 */ /* 0x000f280000100a00 */
[----:B----4-:R0:W-:Y:S04]  /*49b80*/  STL.64 [R1+0x5678], R26 ;  /* 0x0056781a01007387 */ /* 0x0101e80000100a00 */
[----:B0-----:R-:W4:Y:S01]  /*49b90*/  LDL.64 R26, [R1+0x28] ;  /* 0x00002800011a7983 */ /* 0x001f220000100a00 */
[----:B---3--:R-:W-:Y:S02]  /*49ba0*/  STL.64 [R1+0x5668], R6 ;  /* 0x0056680601007387 */ /* 0x008fe40000100a00 */
[----:B------:R0:W-:Y:S02]  /*49bb0*/  STL.64 [R1+0x5660], R4 ;  /* 0x0056600401007387 */ /* 0x0001e40000100a00 */
[----:B0-----:R-:W3:Y:S01]  /*49bc0*/  LDL.LU R4, [R1+0x210] ;  /* 0x0002100001047983 */ /* 0x001ee20000300800 */
[----:B------:R-:W3:Y:S02]  /*49bd0*/  LDL.LU R5, [R1+0x214] ;  /* 0x0002140001057983 */ /* 0x000ee40000300800 */
[----:B------:R-:W3:Y:S02]  /*49be0*/  LDL.LU R6, [R1+0x218] ;  /* 0x0002180001067983 */ /* 0x000ee40000300800 */
[----:B------:R-:W3:Y:S01]  /*49bf0*/  LDL.LU R7, [R1+0x21c] ;  /* 0x00021c0001077983 */ /* 0x000ee20000300800 */
[----:B------:R-:W-:Y:S01]  /*49c00*/  STL [R1+0x562c], R0 ;  /* 0x00562c0001007387 */ /* 0x000fe20000100800 */
[----:B------:R-:W-:Y:S02]  /*49c10*/  STL [R1+0x5628], R2 ;  /* 0x0056280201007387 */ /* 0x000fe40000100800 */
[----:B------:R0:W-:Y:S02]  /*49c20*/  STL.64 [R1+0xc20], R20 ;  /* 0x000c201401007387 */ /* 0x0001e40000100a00 */
[----:B------:R1:W-:Y:S02]  /*49c30*/  STL.64 [R1+0xc28], R22 ;  /* 0x000c281601007387 */ /* 0x0003e40000100a00 */
[----:B0-----:R-:W-:Y:S01]  /*49c40*/  IMAD.MOV.U32 R21, RZ, RZ, R14 ;  /* 0x000000ffff157224 */ /* 0x001fe200078e000e */
[----:B-1----:R-:W2:Y:S01]  /*49c50*/  LDL.LU.64 R22, [R1+0x5708] ;  /* 0x0057080001167983 */ /* 0x002ea20000300a00 */
[----:B------:R-:W-:-:S02]  /*49c60*/  IMAD.MOV.U32 R20, RZ, RZ, R15 ;  /* 0x000000ffff147224 */ /* 0x000fc400078e000f */
[----:B------:R-:W2:Y:S03]  /*49c70*/  LDL.LU.64 R14, [R1+0x5700] ;  /* 0x00570000010e7983 */ /* 0x000ea60000300a00 */
[----:B------:R-:W-:Y:S01]  /*49c80*/  STL [R1+0x5634], R20 ;  /* 0x0056341401007387 */ /* 0x000fe20000100800 */
[----:B------:R-:W-:Y:S01]  /*49c90*/  STL [R1+0x5630], R21 ;  /* 0x0056301501007387 */ /* 0x000fe20000100800 */
        /* <DEDUP_REMOVED lines=13> */
[----:B------:R-:W-:Y:S01]  /*49d70*/  STL.64 [R1+0xc00], R12 ;  /* 0x000c000c01007387 */ /* 0x000fe20000100a00 */
[----:B------:R0:W-:Y:S03]  /*49d80*/  STL.64 [R1+0xc08], R14 ;  /* 0x000c080e01007387 */ /* 0x0001e60000100a00 */
        /* <DEDUP_REMOVED lines=11> */
[----:B------:R-:W4:Y:S01]  /*49e40*/  LDL.LU.64 R10, [R1+0x56b0] ;  /* 0x0056b000010a7983 */ /* 0x000f220000300a00 */
[----:B------:R-:W4:Y:S11]  /*49e50*/  LDL.LU.64 R8, [R1+0x56a8] ;  /* 0x0056a80001087983 */ /* 0x000f360000300a00 */
[----:B------:R-:W-:Y:S10]  /*49e60*/  @!UPT UIADD3 URZ, URZ, URZ, URZ ;  /* 0x0000003f3f3ff290 */ /* 0x000ff4000fffe03f */
[----:B------:R-:W-:Y:S01]  /*49e70*/  STL.64 [R1+0xbe0], R12 ;  /* 0x000be00c01007387 */ /* 0x000fe20000100a00 */
[----:B------:R0:W-:Y:S03]  /*49e80*/  STL.64 [R1+0xbe8], R14 ;  /* 0x000be80e01007387 */ /* 0x0001e60000100a00 */
[----:B0-----:R-:W2:Y:S01]  /*49e90*/  LDL.LU.64 R14, [R1+0x56a0] ;  /* 0x0056a000010e7983 */ /* 0x001ea20000300a00 */
[----:B------:R-:W2:Y:S02]  /*49ea0*/  LDL.LU.64 R12, [R1+0x5698] ;  /* 0x00569800010c7983 */ /* 0x000ea40000300a00 */
[----:B--2---:R-:W-:Y:S01]  /*49eb0*/  HMMA.16816.F32 R16, R16, R22, R12 ;  /* 0x000000161010723c */ /* 0x004fe2000000180c */
[----:B------:R-:W4:Y:S01]  /*49ec0*/  LDL.LU.64 R14, [R1+0x5690] ;  /* 0x00569000010e7983 */ /* 0x000f220000300a00 */
[----:B------:R-:W4:Y:S11]  /*49ed0*/  LDL.LU.64 R12, [R1+0x5688] ;  /* 0x00568800010c7983 */ /* 0x000f360000300a00 */
[----:B------:R-:W-:Y:S10]  /*49ee0*/  @!UPT UIADD3 URZ, URZ, URZ, URZ ;  /* 0x0000003f3f3ff290 */ /* 0x000ff4000fffe03f */
[----:B------:R0:W-:Y:S01]  /*49ef0*/  STL.64 [R1+0x680], R16 ;  /* 0x0006801001007387 */ /* 0x0001e20000100a00 */
[----:B------:R1:W-:Y:S03]  /*49f00*/  STL.64 [R1+0x688], R18 ;  /* 0x0006881201007387 */ /* 0x0003e60000100a00 */
[----:B0-----:R-:W2:Y:S01]  /*49f10*/  LDL.LU R16, [R1+0x1e0] ;  /* 0x0001e00001107983 */ /* 0x001ea20000300800 */
[----:B------:R-:W2:Y:S02]  /*49f20*/  LDL.LU R17, [R1+0x1e4] ;  /* 0x0001e40001117983 */ /* 0x000ea40000300800 */
[----:B-1----:R-:W2:Y:S02]  /*49f30*/  LDL.LU R18, [R1+0x1e8] ;  /* 0x0001e80001127983 */ /* 0x002ea40000300800 */
[----:B------:R-:W2:Y:S01]  /*49f40*/  LDL.LU R19, [R1+0x1ec] ;  /* 0x0001ec0001137983 */ /* 0x000ea20000300800 */
[----:B------:R0:W-:Y:S01]  /*49f50*/  STL.64 [R1+0x5578], R22 ;  /* 0x0055781601007387 */ /* 0x0001e20000100a00 */
[----:B------:R-:W2:Y:S02]  /*49f60*/  LDL.LU R20, [R1+0x220] ;  /* 0x0002200001147983 */ /* 0x000ea40000300800 */
[----:B------:R-:W2:Y:S01]  /*49f70*/  LDL.LU R21, [R1+0x224] ;  /* 0x0002240001157983 */ /* 0x000ea20000300800 */
[----:B0-----:R-:W2:Y:S01]  /*49f80*/  LDL.LU R22, [R1+0x228] ;  /* 0x0002280001167983 */ /* 0x001ea20000300800 */
[----:B------:R-:W2:Y:S01]  /*49f90*/  LDL.LU R23, [R1+0x22c] ;  /* 0x00022c0001177983 */ /* 0x000ea20000300800 */
[C---:B----4-:R-:W-:Y:S11]  /*49fa0*/  HMMA.16816.F32 R8, R12.reuse, R26, R8 ;  /* 0x0000001a0c08723c */ /* 0x050ff60000001808 */
[----:B------:R-:W-:Y:S11]  /*49fb0*/  @!UPT UIADD3 URZ, URZ, URZ, URZ ;  /* 0x0000003f3f3ff290 */ /* 0x000ff6000fffe03f */
[----:B------:R-:W-:Y:S01]  /*49fc0*/  @!UPT UIADD3 URZ, URZ, URZ, URZ ;  /* 0x0000003f3f3ff290 */ /* 0x000fe2000fffe03f */
[----:B------:R0:W-:Y:S01]  /*49fd0*/  STL.64 [R1+0x670], R8 ;  /* 0x0006700801007387 */ /* 0x0001e20000100a00 */
[----:B------:R1:W-:Y:S02]  /*49fe0*/  STL.64 [R1+0x678], R10 ;  /* 0x0006780a01007387 */ /* 0x0003e40000100a00 */
[----:B0-----:R-:W-:Y:S01]  /*49ff0*/  IMAD.MOV.U32 R9, RZ, RZ, R26 ;  /* 0x000000ffff097224 */ /* 0x001fe200078e001a */
[----:B-1----:R-:W4:Y:S01]  /*4a000*/  LDL.LU.64 R10, [R1+0x5680] ;  /* 0x00568000010a7983 */ /* 0x002f220000300a00 */
[----:B------:R-:W-:Y:S02]  /*4a010*/  IMAD.MOV.U32 R8, RZ, RZ, R27 ;  /* 0x000000ffff087224 */ /* 0x000fe400078e001b */
[----:B------:R-:W2:Y:S02]  /*4a020*/  LDL.LU.64 R26, [R1+0x5678] ;  /* 0x00567800011a7983 */ /* 0x000ea40000300a00 */
[C---:B--2---:R-:W-:Y:S11]  /*4a030*/  HMMA.16816.F32 R20, R12.reuse, R26, R20 ;  /* 0x0000001a0c14723c */ /* 0x044ff60000001814 */
[----:B------:R-:W-:Y:S11]  /*4a040*/  @!UPT UIADD3 URZ, URZ, URZ, URZ ;  /* 0x0000003f3f3ff290 */ /* 0x000ff6000fffe03f */
[----:B------:R-:W-:Y:S01]  /*4a050*/  @!UPT UIADD3 URZ, URZ, URZ, URZ ;  /* 0x0000003f3f3ff290 */ /* 0x000fe2000fffe03f */
[----:B------:R-:W-:Y:S01]  /*4a060*/  STL.64 [R1+0x650], R20 ;  /* 0x0006501401007387 */ /* 0x000fe20000100a00 */
[----:B------:R0:W-:Y:S02]  /*4a070*/  STL.64 [R1+0x658], R22 ;  /* 0x0006581601007387 */ /* 0x0001e40000100a00 */
[----:B0-----:R-:W-:Y:S02]  /*4a080*/  IMAD.MOV.U32 R23, RZ, RZ, R26 ;  /* 0x000000ffff177224 */ /* 0x001fe400078e001a */
[----:B------:R-:W-:Y:S02]  /*4a090*/  IMAD.MOV.U32 R22, RZ, RZ, R27 ;  /* 0x000000ffff167224 */ /* 0x000fe400078e001b */
[----:B------:R-:W3:Y:S02]  /*4a0a0*/  LDL.LU.64 R26, [R1+0x5670] ;  /* 0x00567000011a7983 */ /* 0x000ee40000300a00 */
[----:B---3--:R-:W-:Y:S01]  /*4a0b0*/  HMMA.16816.F32 R4, R12, R26, R4 ;  /* 0x0000001a0c04723c */ /* 0x008fe20000001804 */
        /* <DEDUP_REMOVED lines=16> */
[----:B------:R0:W-:Y:S02]  /*4a1c0*/  STL.64 [R1+0x5518], R26 ;  /* 0x0055181a01007387 */ /* 0x0001e40000100a00 */
[----:B---3--:R-:W-:Y:S01]  /*4a1d0*/  STL.64 [R1+0x5510], R24 ;  /* 0x0055101801007387 */ /* 0x008fe20000100a00 */
[----:B0-----:R-:W2:Y:S01]  /*4a1e0*/  LDL.64 R26, [R1+0x38] ;  /* 0x00003800011a7983 */ /* 0x001ea20000100a00 */
[C---:B----4-:R-:W-:Y:S11]  /*4a1f0*/  HMMA.16816.F32 R4, R12.reuse, R10, R4 ;  /* 0x0000000a0c04723c */ /* 0x050ff60000001804 */
[----:B------:R-:W-:Y:S11]  /*4a200*/  @!UPT UIADD3 URZ, URZ, URZ, URZ ;  /* 0x0000003f3f3ff290 */ /* 0x000ff6000fffe03f */
[----:B------:R-:W-:Y:S01]  /*4a210*/  @!UPT UIADD3 URZ, URZ, URZ, URZ ;  /* 0x0000003f3f3ff290 */ /* 0x000fe2000fffe03f */
[----:B------:R-:W-:Y:S01]  /*4a220*/  STL.64 [R1+0x3a0], R4 ;  /* 0x0003a00401007387 */ /* 0x000fe20000100a00 */
[----:B------:R0:W-:Y:S03]  /*4a230*/  STL.64 [R1+0x3a8], R6 ;  /* 0x0003a80601007387 */ /* 0x0001e60000100a00 */
[----:B0-----:R-:W3:Y:S01]  /*4a240*/  LDL.LU.64 R6, [R1+0x5638] ;  /* 0x0056380001067983 */ /* 0x001ee20000300a00 */
[----:B------:R-:W-:Y:S01]  /*4a250*/  STL.64 [R1+0x5580], R10 ;  /* 0x0055800a01007387 */ /* 0x000fe20000100a00 */
[----:B---3--:R-:W-:Y:S11]  /*4a260*/  HMMA.16816.F32 R16, R12, R6, R16 ;  /* 0x000000060c10723c */ /* 0x008ff60000001810 */
[----:B------:R-:W-:Y:S11]  /*4a270*/  @!UPT UIADD3 URZ, URZ, URZ, URZ ;  /* 0x0000003f3f3ff290 */ /* 0x000ff6000fffe03f */
[----:B------:R-:W-:Y:S01]  /*4a280*/  @!UPT UIADD3 URZ, URZ, URZ, URZ ;  /* 0x0000003f3f3ff290 */ /* 0x000fe2000fffe03f */
[----:B------:R-:W-:Y:S01]  /*4a290*/  STL.64 [R1+0x370], R16 ;  /* 0x0003701001007387 */ /* 0x000fe20000100a00 */
[----:B------:R-:W-:Y:S02]  /*4a2a0*/  STL.64 [R1+0x378], R18 ;  /* 0x0003781201007387 */ /* 0x000fe40000100a00 */
[----:B------:R-:W0:Y:S02]  /*4a2b0*/  LDSM.16.MT88.4 R16, [R3+0x2000] ;  /* 0x002000000310783b */ /* 0x000e240000004200 */
[----:B0-----:R0:W-:Y:S02]  /*4a2c0*/  STL.64 [R1+0x5438], R18 ;  /* 0x0054381201007387 */ /* 0x0011e40000100a00 */
[----:B------:R1:W-:Y:S02]  /*4a2d0*/  STL.64 [R1+0x5430], R16 ;  /* 0x0054301001007387 */ /* 0x0003e40000100a00 */
[----:B0-----:R-:W3:Y:S04]  /*4a2e0*/  LDL.64 R18, [R1+0x88] ;  /* 0x0000880001127983 */ /* 0x001ee80000100a00 */
[----:B---3--:R0:W-:Y:S01]  /*4a2f0*/  STL.64 [R1+0x5620], R18 ;  /* 0x0056201201007387 */ /* 0x0081e20000100a00 */
[----:B-1----:R-:W3:Y:S02]  /*4a300*/  LDL.LU R16, [R1+0x440] ;  /* 0x0004400001107983 */ /* 0x002ee40000300800 */
[----:B------:R-:W3:Y:S01]  /*4a310*/  LDL.LU R17, [R1+0x444] ;  /* 0x0004440001117983 */ /* 0x000ee20000300800 */
[----:B0-----:R-:W3:Y:S01]  /*4a320*/  LDL.LU R18, [R1+0x448] ;  /* 0x0004480001127983 */ /* 0x001ee20000300800 */
[----:B------:R-:W3:Y:S02]  /*4a330*/  LDL.LU R19, [R1+0x44c] ;  /* 0x00044c0001137983 */ /* 0x000ee40000300800 */
[----:B--2---:R-:W-:-:S02]  /*4a340*/  IMAD.MOV.U32 R5, RZ, RZ, R26 ;  /* 0x000000ffff057224 */ /* 0x004fc400078e001a */
[----:B------:R-:W-:Y:S01]  /*4a350*/  IMAD.MOV.U32 R4, RZ, RZ, R27 ;  /* 0x000000ffff047224 */ /* 0x000fe200078e001b */
[----:B---3--:R-:W-:Y:S07]  /*4a360*/  HMMA.16816.F32 R16, R12, R26, R16 ;  /* 0x0000001a0c10723c */ /* 0x008fee0000001810 */
[----:B------:R-:W-:Y:S02]  /*4a370*/  IMAD.MOV.U32 R26, RZ, RZ, R20 ;  /* 0x000000ffff1a7224 */ /* 0x000fe400078e0014 */
[----:B------:R-:W-:Y:S11]  /*4a380*/  IMAD.MOV.U32 R27, RZ, RZ, R21 ;  /* 0x000000ffff1b7224 */ /* 0x000ff600078e0015 */
[----:B------:R-:W-:Y:S03]  /*4a390*/  @!UPT UIADD3 URZ, URZ, URZ, URZ ;  /* 0x0000003f3f3ff290 */ /* 0x000fe6000fffe03f */
[----:B------:R-:W-:Y:S01]  /*4a3a0*/  STL.64 [R1+0xb40], R16 ;  /* 0x000b401001007387 */ /* 0x000fe20000100a00 */
[----:B------:R-:W-:Y:S02]  /*4a3b0*/  STL.64 [R1+0xb48], R18 ;  /* 0x000b481201007387 */ /* 0x000fe40000100a00 */
[----:B------:R-:W2:Y:S02]  /*4a3c0*/  LDL.LU R20, [R1+0x5634] ;  /* 0x0056340001147983 */ /* 0x000ea40000300800 */
[----:B------:R-:W3:Y:S01]  /*4a3d0*/  LDL.LU R21, [R1+0x5630] ;  /* 0x0056300001157983 */ /* 0x000ee20000300800 */
[----:B------:R0:W-:Y:S02]  /*4a3e0*/  STL.64 [R1+0x5530], R26 ;  /* 0x0055301a01007387 */ /* 0x0001e40000100a00 */
[----:B0-----:R-:W-:Y:S02]  /*4a3f0*/  IMAD.MOV.U32 R26, RZ, RZ, R23 ;  /* 0x000000ffff1a7224 */ /* 0x001fe400078e0017 */
[----:B------:R-:W-:-:S05]  /*4a400*/  IMAD.MOV.U32 R27, RZ, RZ, R22 ;  /* 0x000000ffff1b7224 */ /* 0x000fca00078e0016 */
[----:B------:R0:W-:Y:S01]  /*4a410*/  STL.64 [R1+0x5548], R26 ;  /* 0x0055481a01007387 */ /* 0x0001e20000100a00 */
[----:B------:R-:W-:Y:S02]  /*4a420*/  STL.64 [R1+0x5508], R6 ;  /* 0x0055080601007387 */ /* 0x000fe40000100a00 */
[----:B------:R1:W-:Y:S02]  /*4a430*/  STL.64 [R1+0x5500], R4 ;  /* 0x0055000401007387 */ /* 0x0003e40000100a00 */
[----:B0-----:R-:W-:Y:S02]  /*4a440*/  IMAD.MOV.U32 R26, RZ, RZ, R9 ;  /* 0x000000ffff1a7224 */ /* 0x001fe400078e0009 */
[----:B------:R-:W-:Y:S01]  /*4a450*/  IMAD.MOV.U32 R27, RZ, RZ, R8 ;  /* 0x000000ffff1b7224 */ /* 0x000fe200078e0008 */
[----:B-1----:R-:W4:Y:S01]  /*4a460*/  LDL.LU R4, [R1+0x180] ;  /* 0x0001800001047983 */ /* 0x002f220000300800 */
[----:B------:R-:W4:Y:S02]  /*4a470*/  LDL.LU R5, [R1+0x184] ;  /* 0x0001840001057983 */ /* 0x000f240000300800 */
[----:B------:R-:W2:Y:S02]  /*4a480*/  LDL.LU R6, [R1+0x188] ;  /* 0x0001880001067983 */ /* 0x000ea40000300800 */
[----:B------:R-:W2:Y:S01]  /*4a490*/  LDL.LU R7, [R1+0x18c] ;  /* 0x00018c0001077983 */ /* 0x000ea20000300800 */
[----:B------:R0:W-:Y:S01]  /*4a4a0*/  STL.64 [R1+0x5570], R26 ;  /* 0x0055701a01007387 */ /* 0x0001e20000100a00 */
[----:B------:R-:W2:Y:S02]  /*4a4b0*/  LDL.LU R24, [R1+0x1d0] ;  /* 0x0001d00001187983 */ /* 0x000ea40000300800 */
[----:B------:R-:W2:Y:S01]  /*4a4c0*/  LDL.LU R25, [R1+0x1d4] ;  /* 0x0001d40001197983 */ /* 0x000ea20000300800 */
[----:B0-----:R-:W2:Y:S01]  /*4a4d0*/  LDL.LU R26, [R1+0x1d8] ;  /* 0x0001d800011a7983 */ /* 0x001ea20000300800 */
[----:B------:R-:W2:Y:S03]  /*4a4e0*/  LDL.LU R27, [R1+0x1dc] ;  /* 0x0001dc00011b7983 */ /* 0x000ea60000300800 */
[----:B--2---:R0:W-:Y:S01]  /*4a4f0*/  STL.64 [R1+0x5590], R26 ;  /* 0x0055901a01007387 */ /* 0x0041e20000100a00 */
[----:B------:R1:W-:Y:S02]  /*4a500*/  STL.64 [R1+0x5588], R24 ;  /* 0x0055881801007387 */ /* 0x0003e40000100a00 */
[----:B------:R-:W2:Y:S02]  /*4a510*/  LDL.LU R8, [R1+0x3c0] ;  /* 0x0003c00001087983 */ /* 0x000ea40000300800 */
[----:B------:R-:W2:Y:S01]  /*4a520*/  LDL.LU R9, [R1+0x3c4] ;  /* 0x0003c40001097983 */ /* 0x000ea20000300800 */
[----:B------:R-:W2:Y:S01]  /*4a530*/  LDL.LU R10, [R1+0x3c8] ;  /* 0x0003c800010a7983 */ /* 0x000ea20000300800 */
[----:B------:R-:W2:Y:S02]  /*4a540*/  LDL.LU R11, [R1+0x3cc] ;  /* 0x0003cc00010b7983 */ /* 0x000ea40000300800 */
[----:B0-----:R-:W-:-:S02]  /*4a550*/  IMAD.MOV.U32 R26, RZ, RZ, R0 ;  /* 0x000000ffff1a7224 */ /* 0x001fc400078e0000 */
[----:B------:R-:W-:Y:S01]  /*4a560*/  IMAD.MOV.U32 R27, RZ, RZ, R2 ;  /* 0x000000ffff1b7224 */ /* 0x000fe200078e0002 */
[----:B--2---:R-:W-:Y:S01]  /*4a570*/  STL.64 [R1+0x55a0], R10 ;  /* 0x0055a00a01007387 */ /* 0x004fe20000100a00 */
[----:B------:R-:W-:Y:S02]  /*4a580*/  STL.64 [R1+0x5598], R8 ;  /* 0x0055980801007387 */ /* 0x000fe40000100a00 */
[----:B------:R-:W2:Y:S02]  /*4a590*/  LDL.LU R0, [R1+0x562c] ;  /* 0x00562c0001007983 */ /* 0x000ea40000300800 */
[----:B------:R-:W2:Y:S01]  /*4a5a0*/  LDL.LU R2, [R1+0x5628] ;  /* 0x0056280001027983 */ /* 0x000ea20000300800 */
[----:B------:R0:W-:Y:S01]  /*4a5b0*/  STL.64 [R1+0x55a8], R26 ;  /* 0x0055a81a01007387 */ /* 0x0001e20000100a00 */
[----:B-1----:R-:W2:Y:S02]  /*4a5c0*/  LDL.LU R24, [R1+0x3e0] ;  /* 0x0003e00001187983 */ /* 0x002ea40000300800 */
[----:B------:R-:W2:Y:S01]  /*4a5d0*/  LDL.LU R25, [R1+0x3e4] ;  /* 0x0003e40001197983 */ /* 0x000ea20000300800 */
[----:B0-----:R-:W2:Y:S01]  /*4a5e0*/  LDL.LU R26, [R1+0x3e8] ;  /* 0x0003e800011a7983 */ /* 0x001ea20000300800 */
[----:B------:R-:W2:Y:S03]  /*4a5f0*/  LDL.LU R27, [R1+0x3ec] ;  /* 0x0003ec00011b7983 */ /* 0x000ea60000300800 */
[----:B--2---:R0:W-:Y:S01]  /*4a600*/  STL.64 [R1+0x55b8], R26 ;  /* 0x0055b81a01007387 */ /* 0x0041e20000100a00 */
[----:B------:R-:W-:Y:S02]  /*4a610*/  STL.64 [R1+0x55b0], R24 ;  /* 0x0055b01801007387 */ /* 0x000fe40000100a00 */
[----:B0-----:R-:W-:-:S02]  /*4a620*/  IMAD.MOV.U32 R26, RZ, RZ, R29 ;  /* 0x000000ffff1a7224 */ /* 0x001fc400078e001d */
[----:B------:R-:W-:-:S05]  /*4a630*/  IMAD.MOV.U32 R27, RZ, RZ, R28 ;  /* 0x000000ffff1b7224 */ /* 0x000fca00078e001c */
[----:B------:R3:W-:Y:S01]  /*4a640*/  STL.64 [R1+0x55d0], R26 ;  /* 0x0055d01a01007387 */ /* 0x0007e20000100a00 */
[----:B------:R-:W2:Y:S02]  /*4a650*/  LDL.LU R8, [R1+0x3d0] ;  /* 0x0003d00001087983 */ /* 0x000ea40000300800 */
[----:B------:R-:W2:Y:S02]  /*4a660*/  LDL.LU R9, [R1+0x3d4] ;  /* 0x0003d40001097983 */ /* 0x000ea40000300800 */
[----:B------:R-:W2:Y:S01]  /*4a670*/  LDL.LU R10, [R1+0x3d8] ;  /* 0x0003d800010a7983 */ /* 0x000ea20000300800 */
[----:B------:R-:W2:Y:S01]  /*4a680*/  LDL.LU R11, [R1+0x3dc] ;  /* 0x0003dc00010b7983 */ /* 0x000ea20000300800 */
[----:B---3--:R-:W-:Y:S02]  /*4a690*/  IMAD.MOV.U32 R26, RZ, RZ, R21 ;  /* 0x000000ffff1a7224 */ /* 0x008fe400078e0015 */
[----:B------:R-:W-:-:S05]  /*4a6a0*/  IMAD.MOV.U32 R27, RZ, RZ, R20 ;  /* 0x000000ffff1b7224 */ /* 0x000fca00078e0014 */
[----:B------:R0:W-:Y:S02]  /*4a6b0*/  STL.64 [R1+0x55e8], R26 ;  /* 0x0055e81a01007387 */ /* 0x0001e40000100a00 */
[----:B0-----:R-:W-:Y:S02]  /*4a6c0*/  IMAD.MOV.U32 R26, RZ, RZ, R2 ;  /* 0x000000ffff1a7224 */ /* 0x001fe400078e0002 */
[----:B------:R-:W-:Y:S01]  /*4a6d0*/  IMAD.MOV.U32 R27, RZ, RZ, R0 ;  /* 0x000000ffff1b7224 */ /* 0x000fe200078e0000 */
[----:B--2---:R-:W-:Y:S01]  /*4a6e0*/  STL.64 [R1+0x55c8], R10 ;  /* 0x0055c80a01007387 */ /* 0x004fe20000100a00 */
[----:B------:R0:W-:Y:S03]  /*4a6f0*/  STL.64 [R1+0x55c0], R8 ;  /* 0x0055c00801007387 */ /* 0x0001e60000100a00 */
[----:B0-----:R-:W2:Y:S01]  /*4a700*/  LDL.LU R8, [R1+0x3f0] ;  /* 0x0003f00001087983 */ /* 0x001ea20000300800 */
[----:B------:R-:W2:Y:S02]  /*4a710*/  LDL.LU R9, [R1+0x3f4] ;  /* 0x0003f40001097983 */ /* 0x000ea40000300800 */
[----:B------:R-:W3:Y:S02]  /*4a720*/  LDL.LU R10, [R1+0x3f8] ;  /* 0x0003f800010a7983 */ /* 0x000ee40000300800 */
[----:B------:R-:W3:Y:S01]  /*4a730*/  LDL.LU R11, [R1+0x3fc] ;  /* 0x0003fc00010b7983 */ /* 0x000ee20000300800 */
[----:B------:R0:W-:Y:S04]  /*4a740*/  STL.64 [R1+0x5600], R26 ;  /* 0x0056001a01007387 */ /* 0x0001e80000100a00 */
[----:B0-----:R-:W2:Y:S04]  /*4a750*/  LDL.64 R26, [R1+0xc8] ;  /* 0x0000c800011a7983 */ /* 0x001ea80000100a00 */
[----:B--2---:R-:W-:Y:S01]  /*4a760*/  STL.64 [R1+0x5618], R26 ;  /* 0x0056181a01007387 */ /* 0x004fe20000100a00 */
[----:B---3--:R-:W-:Y:S02]  /*4a770*/  STL.64 [R1+0x55e0], R10 ;  /* 0x0055e00a01007387 */ /* 0x008fe40000100a00 */
[----:B------:R0:W-:Y:S02]  /*4a780*/  STL.64 [R1+0x55d8], R8 ;  /* 0x0055d80801007387 */ /* 0x0001e40000100a00 */
[----:B0-----:R-:W2:Y:S01]  /*4a790*/  LDL.LU R8, [R1+0x400] ;  /* 0x0004000001087983 */ /* 0x001ea20000300800 */
[----:B------:R-:W2:Y:S02]  /*4a7a0*/  LDL.LU R9, [R1+0x404] ;  /* 0x0004040001097983 */ /* 0x000ea40000300800 */
[----:B------:R-:W3:Y:S02]  /*4a7b0*/  LDL.LU R10, [R1+0x408] ;  /* 0x00040800010a7983 */ /* 0x000ee40000300800 */
[----:B------:R-:W3:Y:S01]  /*4a7c0*/  LDL.LU R11, [R1+0x40c] ;  /* 0x00040c00010b7983 */ /* 0x000ee20000300800 */
[----:B------:R-:W2:Y:S01]  /*4a7d0*/  LDL.LU R16, [R1+0x430] ;  /* 0x0004300001107983 */ /* 0x000ea20000300800 */
[----:B------:R-:W4:Y:S02]  /*4a7e0*/  LDL.LU R17, [R1+0x434] ;  /* 0x0004340001117983 */ /* 0x000f240000300800 */
[----:B------:R-:W4:Y:S02]  /*4a7f0*/  LDL.LU R18, [R1+0x438] ;  /* 0x0004380001127983 */ /* 0x000f240000300800 */
[----:B------:R-:W4:Y:S01]  /*4a800*/  LDL.LU R19, [R1+0x43c] ;  /* 0x00043c0001137983 */ /* 0x000f220000300800 */
[----:B------:R-:W4:Y:S04]  /*4a810*/  LDL.64 R26, [R1+0xd8] ;  /* 0x0000d800011a7983 */ /* 0x000f280000100a00 */
        /* <DEDUP_REMOVED lines=12> */
[----:B------:R-:W3:Y:S01]  /*4a8e0*/  LDL.64 R22, [R1+0x68] ;  /* 0x0000680001167983 */ /* 0x000ee20000100a00 */
[----:B------:R-:W-:Y:S02]  /*4a8f0*/  STL.64 [R1+0x5528], R6 ;  /* 0x0055280601007387 */ /* 0x000fe40000100a00 */
[----:B----4-:R0:W-:Y:S02]  /*4a900*/  STL.64 [R1+0x5520], R4 ;  /* 0x0055200401007387 */ /* 0x0101e40000100a00 */
[----:B0-----:R-:W4:Y:S01]  /*4a910*/  LDL.LU R4, [R1+0x190] ;  /* 0x0001900001047983 */ /* 0x001f220000300800 */
[----:B------:R-:W4:Y:S02]  /*4a920*/  LDL.LU R5, [R1+0x194] ;  /* 0x0001940001057983 */ /* 0x000f240000300800 */
[----:B------:R-:W2:Y:S02]  /*4a930*/  LDL.LU R6, [R1+0x198] ;  /* 0x0001980001067983 */ /* 0x000ea40000300800 */
[----:B------:R-:W2:Y:S01]  /*4a940*/  LDL.LU R7, [R1+0x19c] ;  /* 0x00019c0001077983 */ /* 0x000ea20000300800 */
[----:B------:R-:W-:Y:S01]  /*4a950*/  HMMA.16816.F32 R16, R12, R26, R16 ;  /* 0x0000001a0c10723c */ /* 0x000fe20000001810 */
        /* <DEDUP_REMOVED lines=11> */
[----:B------:R-:W2:Y:S02]  /*4aa10*/  LDL.LU R7, [R1+0x1bc] ;  /* 0x0001bc0001077983 */ /* 0x000ea40000300800 */
[----:B------:R0:W-:Y:S01]  /*4aa20*/  STL.64 [R1+0xb30], R16 ;  /* 0x000b301001007387 */ /* 0x0001e20000100a00 */
[----:B------:R1:W-:Y:S02]  /*4aa30*/  STL.64 [R1+0xb38], R18 ;  /* 0x000b381201007387 */ /* 0x0003e40000100a00 */
[----:B0-----:R-:W-:Y:S01]  /*4aa40*/  IMAD.MOV.U32 R17, RZ, RZ, R26 ;  /* 0x000000ffff117224 */ /* 0x001fe200078e001a */
[----:B-1----:R-:W4:Y:S01]  /*4aa50*/  LDL.LU.64 R18, [R1+0x5620] ;  /* 0x0056200001127983 */ /* 0x002f220000300a00 */
[----:B------:R-:W-:-:S02]  /*4aa60*/  IMAD.MOV.U32 R16, RZ, RZ, R27 ;  /* 0x000000ffff107224 */ /* 0x000fc400078e001b */
[----:B------:R-:W2:Y:S02]  /*4aa70*/  LDL.LU.64 R26, [R1+0x5618] ;  /* 0x00561800011a7983 */ /* 0x000ea40000300a00 */
        /* <DEDUP_REMOVED lines=29> */
[----:B0-----:R-:W4:Y:S01]  /*4ac50*/  LDL.LU.64 R26, [R1+0x55b8] ;  /* 0x0055b800011a7983 */ /* 0x001f220000300a00 */
[----:B------:R-:W4:Y:S02]  /*4ac60*/  LDL.LU.64 R24, [R1+0x55b0] ;  /* 0x0055b00001187983 */ /* 0x000f240000300a00 */
[C---:B----4-:R-:W-:Y:S11]  /*4ac70*/  HMMA.16816.F32 R24, R12.reuse, R18, R24 ;  /* 0x000000120c18723c */ /* 0x050ff60000001818 */
[----:B------:R-:W-:Y:S11]  /*4ac80*/  @!UPT UIADD3 URZ, URZ, URZ, URZ ;  /* 0x0000003f3f3ff290 */ /* 0x000ff6000fffe03f */
[----:B------:R-:W-:Y:S01]  /*4ac90*/  @!UPT UIADD3 URZ, URZ, URZ, URZ ;  /* 0x0000003f3f3ff290 */ /* 0x000fe2000fffe03f */
[----:B------:R-:W-:Y:S01]  /*4aca0*/  STL.64 [R1+0xb00], R24 ;  /* 0x000b001801007387 */ /* 0x000fe20000100a00 */
[----:B------:R0:W-:Y:S03]  /*4acb0*/  STL.64 [R1+0xb08], R26 ;  /* 0x000b081a01007387 */ /* 0x0001e60000100a00 */
[----:B0-----:R-:W2:Y:S01]  /*4acc0*/  LDL.LU.64 R26, [R1+0x55a8] ;  /* 0x0055a800011a7983 */ /* 0x001ea20000300a00 */
[----:B------:R-:W-:Y:S01]  /*4acd0*/  STL.64 [R1+0x5468], R18 ;  /* 0x0054681201007387 */ /* 0x000fe20000100a00 */
[C---:B--2---:R-:W-:Y:S02]  /*4ace0*/  HMMA.16816.F32 R24, R12.reuse, R26, R8 ;  /* 0x0000001a0c18723c */ /* 0x044fe40000001808 */
[----:B------:R-:W3:Y:S01]  /*4acf0*/  LDL.LU.64 R10, [R1+0x55a0] ;  /* 0x0055a000010a7983 */ /* 0x000ee20000300a00 */
[----:B------:R-:W3:Y:S11]  /*4ad00*/  LDL.LU.64 R8, [R1+0x5598] ;  /* 0x0055980001087983 */ /* 0x000ef60000300a00 */
[----:B------:R-:W-:Y:S09]  /*4ad10*/  @!UPT UIADD3 URZ, URZ, URZ, URZ ;  /* 0x0000003f3f3ff290 */ /* 0x000ff2000fffe03f */
[----:B------:R-:W-:Y:S01]  /*4ad20*/  STL.64 [R1+0xaf0], R24 ;  /* 0x000af01801007387 */ /* 0x000fe20000100a00 */
[----:B------:R0:W-:Y:S03]  /*4ad30*/  STL.64 [R1+0xaf8], R26 ;  /* 0x000af81a01007387 */ /* 0x0001e60000100a00 */
[----:B0-----:R-:W2:Y:S01]  /*4ad40*/  LDL.LU.64 R26, [R1+0x5590] ;  /* 0x00559000011a7983 */ /* 0x001ea20000300a00 */
[----:B------:R-:W2:Y:S01]  /*4ad50*/  LDL.LU.64 R24, [R1+0x5588] ;  /* 0x0055880001187983 */ /* 0x000ea20000300a00 */
[C---:B---3--:R-:W-:Y:S11]  /*4ad60*/  HMMA.16816.F32 R8, R12.reuse, R22, R8 ;  /* 0x000000160c08723c */ /* 0x048ff60000001808 */
[----:B------:R-:W-:Y:S11]  /*4ad70*/  @!UPT UIADD3 URZ, URZ, URZ, URZ ;  /* 0x0000003f3f3ff290 */ /* 0x000ff6000fffe03f */
[----:B------:R-:W-:Y:S01]  /*4ad80*/  @!UPT UIADD3 URZ, URZ, URZ, URZ ;  /* 0x0000003f3f3ff290 */ /* 0x000fe2000fffe03f */
[----:B------:R0:W-:Y:S01]  /*4ad90*/  STL.64 [R1+0xae0], R8 ;  /* 0x000ae00801007387 */ /* 0x0001e20000100a00 */
[----:B------:R1:W-:Y:S02]  /*4ada0*/  STL.64 [R1+0xae8], R10 ;  /* 0x000ae80a01007387 */ /* 0x0003e40000100a00 */
[----:B0-----:R-:W-:Y:S01]  /*4adb0*/  IMAD.MOV.U32 R9, RZ, RZ, R22 ;  /* 0x000000ffff097224 */ /* 0x001fe200078e0016 */
[----:B-1----:R-:W3:Y:S01]  /*4adc0*/  LDL.LU.64 R10, [R1+0x5580] ;  /* 0x00558000010a7983 */ /* 0x002ee20000300a00 */
[----:B------:R-:W-:Y:S02]  /*4add0*/  IMAD.MOV.U32 R8, RZ, RZ, R23 ;  /* 0x000000ffff087224 */ /* 0x000fe400078e0017 */
[----:B------:R-:W2:Y:S02]  /*4ade0*/  LDL.LU.64 R22, [R1+0x5578] ;  /* 0x0055780001167983 */ /* 0x000ea40000300a00 */
[----:B--2---:R-:W-:Y:S01]  /*4adf0*/  HMMA.16816.F32 R12, R12, R22, R24 ;  /* 0x000000160c0c723c */ /* 0x004fe20000001818 */
[----:B------:R-:W2:Y:S01]  /*4ae00*/  LDL.LU.64 R26, [R1+0x5570] ;  /* 0x00557000011a7983 */ /* 0x000ea20000300a00 */
[----:B------:R-:W-:-:S02]  /*4ae10*/  IMAD.MOV.U32 R2, RZ, RZ, R22 ;  /* 0x000000ffff027224 */ /* 0x000fc400078e0016 */
[----:B------:R-:W-:Y:S11]  /*4ae20*/  IMAD.MOV.U32 R0, RZ, RZ, R23 ;  /* 0x000000ffff007224 */ /* 0x000ff600078e0017 */
[----:B------:R-:W-:Y:S08]  /*4ae30*/  @!UPT UIADD3 URZ, URZ, URZ, URZ ;  /* 0x0000003f3f3ff290 */ /* 0x000ff0000fffe03f */
[----:B------:R0:W-:Y:S01]  /*4ae40*/  STL.64 [R1+0x540], R12 ;  /* 0x0005400c01007387 */ /* 0x0001e20000100a00 */
[----:B------:R1:W-:Y:S02]  /*4ae50*/  STL.64 [R1+0x548], R14 ;  /* 0x0005480e01007387 */ /* 0x0003e40000100a00 */
[----:B------:R-:W2:Y:S02]  /*4ae60*/  LDL.LU.64 R22, [R1+0x5568] ;  /* 0x0055680001167983 */ /* 0x000ea40000300a00 */
[----:B------:R-:W2:Y:S01]  /*4ae70*/  LDL.LU.64 R20, [R1+0x5560] ;  /* 0x0055600001147983 */ /* 0x000ea20000300a00 */
        /* <DEDUP_REMOVED lines=25> */
[----:B------:R-:W4:Y:S02]  /*4b010*/  LDL.LU.64 R24, [R1+0x5510] ;  /* 0x0055100001187983 */ /* 0x000f240000300a00 */
[----:B------:R-:W3:Y:S01]  /*4b020*/  LDL.64 R18, [R1+0x98] ;  /* 0x0000980001127983 */ /* 0x000ee20000100a00 */
[C---:B--2---:R-:W-:Y:S01]  /*4b030*/  HMMA.16816.F32 R4, R20.reuse, R26, R4 ;  /* 0x0000001a1404723c */ /* 0x044fe20000001804 */
[----:B---3--:R-:W-:Y:S11]  /*4b040*/  STL.64 [R1+0x5480], R18 ;  /* 0x0054801201007387 */ /* 0x008ff60000100a00 */
[----:B------:R-:W-:Y:S11]  /*4b050*/  @!UPT UIADD3 URZ, URZ, URZ, URZ ;  /* 0x0000003f3f3ff290 */ /* 0x000ff6000fffe03f */
[----:B------:R-:W-:Y:S01]  /*4b060*/  STL.64 [R1+0x590], R4 ;  /* 0x0005900401007387 */ /* 0x000fe20000100a00 */
[----:B------:R0:W-:Y:S03]  /*4b070*/  STL.64 [R1+0x598], R6 ;  /* 0x0005980601007387 */ /* 0x0001e60000100a00 */
[----:B0-----:R-:W2:Y:S01]  /*4b080*/  LDL.LU.64 R6, [R1+0x5508] ;  /* 0x0055080001067983 */ /* 0x001ea20000300a00 */
[----:B------:R-:W3:Y:S02]  /*4b090*/  LDL.LU.64 R4, [R1+0x5500] ;  /* 0x0055000001047983 */ /* 0x000ee40000300a00 */
[----:B------:R-:W2:Y:S01]  /*4b0a0*/  LDL.64 R18, [R1+0xa8] ;  /* 0x0000a80001127983 */ /* 0x000ea20000100a00 */
[----:B------:R-:W-:Y:S01]  /*4b0b0*/  HMMA.16816.F32 R12, R20, R10, R12 ;  /* 0x0000000a140c723c */ /* 0x000fe2000000180c */
[----:B--2---:R0:W-:Y:S04]  /*4b0c0*/  STL.64 [R1+0x5498], R18 ;  /* 0x0054981201007387 */ /* 0x0041e80000100a00 */
[----:B0-----:R-:W2:Y:S04]  /*4b0d0*/  LDL.64 R18, [R1+0xb8] ;  /* 0x0000b80001127983 */ /* 0x001ea80000100a00 */
[----:B--2---:R0:W-:Y:S01]  /*4b0e0*/  STL.64 [R1+0x54b0], R18 ;  /* 0x0054b01201007387 */ /* 0x0041e20000100a00 */
[----:B------:R-:W-:Y:S02]  /*4b0f0*/  STL.64 [R1+0x5408], R26 ;  /* 0x0054081a01007387 */ /* 0x000fe40000100a00 */
[----:B----4-:R1:W-:Y:S11]  /*4b100*/  STL.64 [R1+0x5400], R24 ;  /* 0x0054001801007387 */ /* 0x0103f60000100a00 */
[----:B------:R-:W-:Y:S01]  /*4b110*/  STL.64 [R1+0x5a0], R12 ;  /* 0x0005a00c01007387 */ /* 0x000fe20000100a00 */
[----:B------:R-:W-:Y:S01]  /*4b120*/  STL.64 [R1+0x5a8], R14 ;  /* 0x0005a80e01007387 */ /* 0x000fe20000100a00 */
[----:B0-----:R-:W-:-:S02]  /*4b130*/  IMAD.MOV.U32 R18, RZ, RZ, R29 ;  /* 0x000000ffff127224 */ /* 0x001fc400078e001d */
[----:B------:R-:W-:-:S05]  /*4b140*/  IMAD.MOV.U32 R19, RZ, RZ, R28 ;  /* 0x000000ffff137224 */ /* 0x000fca00078e001c */
[----:B------:R0:W-:Y:S01]  /*4b150*/  STL.64 [R1+0x54c8], R18 ;  /* 0x0054c81201007387 */ /* 0x0001e20000100a00 */
[----:B-1----:R-:W2:Y:S02]  /*4b160*/  LDL.LU R24, [R1+0xe0] ;  /* 0x0000e00001187983 */ /* 0x002ea40000300800 */
[----:B------:R-:W2:Y:S02]  /*4b170*/  LDL.LU R25, [R1+0xe4] ;  /* 0x0000e40001197983 */ /* 0x000ea40000300800 */
[----:B------:R-:W4:Y:S01]  /*4b180*/  LDL.LU R26, [R1+0xe8] ;  /* 0x0000e800011a7983 */ /* 0x000f220000300800 */
[----:B------:R-:W4:Y:S01]  /*4b190*/  LDL.LU R27, [R1+0xec] ;  /* 0x0000ec00011b7983 */ /* 0x000f220000300800 */
[----:B0-----:R-:W-:Y:S02]  /*4b1a0*/  IMAD.MOV.U32 R18, RZ, RZ, R17 ;  /* 0x000000ffff127224 */ /* 0x001fe400078e0011 */
[----:B------:R-:W-:-:S05]  /*4b1b0*/  IMAD.MOV.U32 R19, RZ, RZ, R16 ;  /* 0x000000ffff137224 */ /* 0x000fca00078e0010 */
[----:B------:R-:W-:Y:S04]  /*4b1c0*/  STL.64 [R1+0x54e0], R18 ;  /* 0x0054e01201007387 */ /* 0x000fe80000100a00 */
[----:B----4-:R-:W-:Y:S01]  /*4b1d0*/  STL.64 [R1+0x5460], R26 ;  /* 0x0054601a01007387 */ /* 0x010fe20000100a00 */
[----:B--2---:R0:W-:Y:S03]  /*4b1e0*/  STL.64 [R1+0x5458], R24 ;  /* 0x0054581801007387 */ /* 0x0041e60000100a00 */
[----:B0-----:R-:W2:Y:S01]  /*4b1f0*/  LDL.LU R24, [R1+0xf0] ;  /* 0x0000f00001187983 */ /* 0x001ea20000300800 */
[----:B------:R-:W2:Y:S02]  /*4b200*/  LDL.LU R25, [R1+0xf4] ;  /* 0x0000f40001197983 */ /* 0x000ea40000300800 */
[----:B------:R-:W4:Y:S02]  /*4b210*/  LDL.LU R26, [R1+0xf8] ;  /* 0x0000f800011a7983 */ /* 0x000f240000300800 */
[----:B------:R-:W4:Y:S02]  /*4b220*/  LDL.LU R27, [R1+0xfc] ;  /* 0x0000fc00011b7983 */ /* 0x000f240000300800 */
[----:B---3--:R-:W-:-:S02]  /*4b230*/  IMAD.MOV.U32 R18, RZ, RZ, R5 ;  /* 0x000000ffff127224 */ /* 0x008fc400078e0005 */
[----:B------:R-:W-:-:S05]  /*4b240*/  IMAD.MOV.U32 R19, RZ, RZ, R4 ;  /* 0x000000ffff137224 */ /* 0x000fca00078e0004 */
[----:B------:R-:W-:Y:S04]  /*4b250*/  STL.64 [R1+0x54f8], R18 ;  /* 0x0054f81201007387 */ /* 0x000fe80000100a00 */
[----:B----4-:R-:W-:Y:S01]  /*4b260*/  STL.64 [R1+0x5478], R26 ;  /* 0x0054781a01007387 */ /* 0x010fe20000100a00 */
[----:B--2---:R0:W-:Y:S03]  /*4b270*/  STL.64 [R1+0x5470], R24 ;  /* 0x0054701801007387 */ /* 0x0041e60000100a00 */
[----:B0-----:R-:W2:Y:S01]  /*4b280*/  LDL.LU R24, [R1+0x100] ;  /* 0x0001000001187983 */ /* 0x001ea20000300800 */
[----:B------:R-:W2:Y:S02]  /*4b290*/  LDL.LU R25, [R1+0x104] ;  /* 0x0001040001197983 */ /* 0x000ea40000300800 */
[----:B------:R-:W3:Y:S02]  /*4b2a0*/  LDL.LU R26, [R1+0x108] ;  /* 0x00010800011a7983 */ /* 0x000ee40000300800 */
[----:B------:R-:W3:Y:S01]  /*4b2b0*/  LDL.LU R27, [R1+0x10c] ;  /* 0x00010c00011b7983 */ /* 0x000ee20000300800 */
[----:B------:R-:W4:Y:S01]  /*4b2c0*/  LDL.LU R16, [R1+0x160] ;  /* 0x0001600001107983 */ /* 0x000f220000300800 */
[----:B------:R-:W4:Y:S02]  /*4b2d0*/  LDL.LU R17, [R1+0x164] ;  /* 0x0001640001117983 */ /* 0x000f240000300800 */
[----:B------:R-:W4:Y:S02]  /*4b2e0*/  LDL.LU R18, [R1+0x168] ;  /* 0x0001680001127983 */ /* 0x000f240000300800 */
[----:B------:R-:W4:Y:S01]  /*4b2f0*/  LDL.LU R19, [R1+0x16c] ;  /* 0x00016c0001137983 */ /* 0x000f220000300800 */
        /* <DEDUP_REMOVED lines=33> */
[----:B------:R-:W-:Y:S02]  /*4b510*/  STL.64 [R1+0x5b0], R16 ;  /* 0x0005b01001007387 */ /* 0x000fe40000100a00 */
[----:B------:R0:W-:Y:S02]  /*4b520*/  STL.64 [R1+0x5b8], R18 ;  /* 0x0005b81201007387 */ /* 0x0001e40000100a00 */
        /* <DEDUP_REMOVED lines=63> */
[----:B------:R-:W4:Y:S02]  /*4b920*/  LDL.LU R16, [R1+0x50] ;  /* 0x0000500001107983 */ /* 0x000f240000300800 */
[----:B------:R-:W4:Y:S01]  /*4b930*/  LDL.LU R17, [R1+0x54] ;  /* 0x0000540001117983 */ /* 0x000f220000300800 */
[----:B------:R-:W2:Y:S01]  /*4b940*/  LDL.LU R18, [R1+0x58] ;  /* 0x0000580001127983 */ /* 0x000ea20000300800 */
[----:B------:R-:W2:Y:S02]  /*4b950*/  LDL.LU R19, [R1+0x5c] ;  /* 0x00005c0001137983 */ /* 0x000ea40000300800 */
[----:B---3--:R-:W-:-:S02]  /*4b960*/  IMAD.MOV.U32 R5, RZ, RZ, R14 ;  /* 0x000000ffff057224 */ /* 0x008fc400078e000e */
[----:B------:R-:W-:Y:S01]  /*4b970*/  IMAD.MOV.U32 R4, RZ, RZ, R15 ;  /* 0x000000ffff047224 */ /* 0x000fe200078e000f */
[----:B--2---:R0:W-:Y:S02]  /*4b980*/  STL.64 [R1+0x5448], R18 ;  /* 0x0054481201007387 */ /* 0x0041e40000100a00 */
[----:B0-----:R-:W-:Y:S02]  /*4b990*/  IMAD.MOV.U32 R18, RZ, RZ, R9 ;  /* 0x000000ffff127224 */ /* 0x001fe400078e0009 */
[----:B------:R-:W-:Y:S02]  /*4b9a0*/  IMAD.MOV.U32 R19, RZ, RZ, R8 ;  /* 0x000000ffff137224 */ /* 0x000fe400078e0008 */
[C---:B------:R-:W-:Y:S01]  /*4b9b0*/  HMMA.16816.F32 R8, R20.reuse, R14, R24 ;  /* 0x0000000e1408723c */ /* 0x040fe20000001818 */
[----:B----4-:R-:W-:Y:S04]  /*4b9c0*/  STL.64 [R1+0x5440], R16 ;  /* 0x0054401001007387 */ /* 0x010fe80000100a00 */
[----:B------:R-:W0:Y:S11]  /*4b9d0*/  LDSM.16.MT88.4 R12, [R3+0x2080] ;  /* 0x00208000030c783b */ /* 0x000e360000004200 */
[----:B------:R-:W-:Y:S07]  /*4b9e0*/  @!UPT UIADD3 URZ, URZ, URZ, URZ ;  /* 0x0000003f3f3ff290 */ /* 0x000fee000fffe03f */
[----:B------:R-:W-:Y:S01]  /*4b9f0*/  STL.64 [R1+0x9e0], R8 ;  /* 0x0009e00801007387 */ /* 0x000fe20000100a00 */
[----:B------:R-:W-:Y:S02]  /*4ba00*/  STL.64 [R1+0x9e8], R10 ;  /* 0x0009e80a01007387 */ /* 0x000fe40000100a00 */
[----:B------:R-:W-:Y:S02]  /*4ba10*/  STL.64 [R1+0x53e8], R6 ;  /* 0x0053e80601007387 */ /* 0x000fe40000100a00 */
[----:B------:R1:W-:Y:S02]  /*4ba20*/  STL.64 [R1+0x53e0], R4 ;  /* 0x0053e00401007387 */ /* 0x0003e40000100a00 */
[----:B-1----:R-:W2:Y:S01]  /*4ba30*/  LDL.LU R4, [R1+0x2f0] ;  /* 0x0002f00001047983 */ /* 0x002ea20000300800 */
[----:B------:R-:W2:Y:S02]  /*4ba40*/  LDL.LU R5, [R1+0x2f4] ;  /* 0x0002f40001057983 */ /* 0x000ea40000300800 */
[----:B------:R-:W3:Y:S02]  /*4ba50*/  LDL.LU R6, [R1+0x2f8] ;  /* 0x0002f80001067983 */ /* 0x000ee40000300800 */
[----:B------:R-:W3:Y:S01]  /*4ba60*/  LDL.LU R7, [R1+0x2fc] ;  /* 0x0002fc0001077983 */ /* 0x000ee20000300800 */
[----:B------:R-:W4:Y:S01]  /*4ba70*/  LDL.LU R8, [R1+0x310] ;  /* 0x0003100001087983 */ /* 0x000f220000300800 */
[----:B------:R-:W4:Y:S02]  /*4ba80*/  LDL.LU R9, [R1+0x314] ;  /* 0x0003140001097983 */ /* 0x000f240000300800 */
[----:B------:R-:W2:Y:S02]  /*4ba90*/  LDL.LU R10, [R1+0x318] ;  /* 0x00031800010a7983 */ /* 0x000ea40000300800 */
[----:B------:R-:W2:Y:S02]  /*4baa0*/  LDL.LU R11, [R1+0x31c] ;  /* 0x00031c00010b7983 */ /* 0x000ea40000300800 */
[----:B--2---:R1:W-:Y:S01]  /*4bab0*/  STL.64 [R1+0x5420], R10 ;  /* 0x0054200a01007387 */ /* 0x0043e20000100a00 */
[----:B----4-:R-:W-:Y:S03]  /*4bac0*/  STL.64 [R1+0x5418], R8 ;  /* 0x0054180801007387 */ /* 0x010fe60000100a00 */
[----:B-1----:R-:W2:Y:S04]  /*4bad0*/  LDL.64 R10, [R1+0x18] ;  /* 0x00001800010a7983 */ /* 0x002ea80000100a00 */
[----:B--2---:R1:W-:Y:S04]  /*4bae0*/  STL.64 [R1+0x5428], R10 ;  /* 0x0054280a01007387 */ /* 0x0043e80000100a00 */
[----:B-1----:R-:W2:Y:S04]  /*4baf0*/  LDL.64 R10, [R1+0x28] ;  /* 0x00002800010a7983 */ /* 0x002ea80000100a00 */
[----:B--2---:R1:W-:Y:S01]  /*4bb00*/  STL.64 [R1+0x5450], R10 ;  /* 0x0054500a01007387 */ /* 0x0043e20000100a00 */
[----:B------:R-:W2:Y:S02]  /*4bb10*/  LDL.LU R8, [R1+0x3b0] ;  /* 0x0003b00001087983 */ /* 0x000ea40000300800 */
[----:B------:R-:W2:Y:S01]  /*4bb20*/  LDL.LU R9, [R1+0x3b4] ;  /* 0x0003b40001097983 */ /* 0x000ea20000300800 */
[----:B-1----:R-:W2:Y:S01]  /*4bb30*/  LDL.LU R10, [R1+0x3b8] ;  /* 0x0003b800010a7983 */ /* 0x002ea20000300800 */
[----:B------:R-:W2:Y:S02]  /*4bb40*/  LDL.LU R11, [R1+0x3bc] ;  /* 0x0003bc00010b7983 */ /* 0x000ea40000300800 */
[----:B------:R-:W4:Y:S02]  /*4bb50*/  LDL.64 R26, [R1+0x8] ;  /* 0x00000800011a7983 */ /* 0x000f240000100a00 */
[----:B---3--:R-:W-:Y:S01]  /*4bb60*/  STL.64 [R1+0x53f8], R6 ;  /* 0x0053f80601007387 */ /* 0x008fe20000100a00 */
[----:B------:R1:W-:Y:S04]  /*4bb70*/  STL.64 [R1+0x53f0], R4 ;  /* 0x0053f00401007387 */ /* 0x0003e80000100a00 */
[----:B-1----:R-:W3:Y:S01]  /*4bb80*/  LDL.LU R4, [R1+0x300] ;  /* 0x0003000001047983 */ /* 0x002ee20000300800 */
[----:B------:R-:W3:Y:S02]  /*4bb90*/  LDL.LU R5, [R1+0x304] ;  /* 0x0003040001057983 */ /* 0x000ee40000300800 */
[----:B------:R-:W3:Y:S02]  /*4bba0*/  LDL.LU R6, [R1+0x308] ;  /* 0x0003080001067983 */ /* 0x000ee40000300800 */
[----:B------:R-:W3:Y:S01]  /*4bbb0*/  LDL.LU R7, [R1+0x30c] ;  /* 0x00030c0001077983 */ /* 0x000ee20000300800 */
[----:B0-----:R-:W-:Y:S01]  /*4bbc0*/  STL.64 [R1+0x52f0], R14 ;  /* 0x0052f00e01007387 */ /* 0x001fe20000100a00 */
[----:B------:R-:W-:Y:S01]  /*4bbd0*/  STL.64 [R1+0x52e8], R12 ;  /* 0x0052e80c01007387 */ /* 0x000fe20000100a00 */
[----:B--2---:R-:W-:Y:S02]  /*4bbe0*/  HMMA.16816.F32 R16, R20, R18, R8 ;  /* 0x000000121410723c */ /* 0x004fe40000001808 */
[----:B------:R-:W2:Y:S11]  /*4bbf0*/  LDL.LU.64 R10, [R1+0x5450] ;  /* 0x00545000010a7983 */ /* 0x000eb60000300a00 */
[----:B------:R-:W-:Y:S10]  /*4bc00*/  @!UPT UIADD3 URZ, URZ, URZ, URZ ;  /* 0x0000003f3f3ff290 */ /* 0x000ff4000fffe03f */
[----:B------:R-:W-:Y:S01]  /*4bc10*/  STL.64 [R1+0x9d0], R16 ;  /* 0x0009d01001007387 */ /* 0x000fe20000100a00 */
[----:B------:R0:W-:Y:S03]  /*4bc20*/  STL.64 [R1+0x9d8], R18 ;  /* 0x0009d81201007387 */ /* 0x0001e60000100a00 */
[----:B0-----:R-:W2:Y:S01]  /*4bc30*/  LDL.LU.64 R18, [R1+0x5448] ;  /* 0x0054480001127983 */ /* 0x001ea20000300a00 */
[----:B------:R-:W2:Y:S02]  /*4bc40*/  LDL.LU.64 R16, [R1+0x5440] ;  /* 0x0054400001107983 */ /* 0x000ea40000300a00 */
[----:B------:R-:W-:Y:S02]  /*4bc50*/  IMAD.MOV.U32 R14, RZ, RZ, R2 ;  /* 0x000000ffff0e7224 */ /* 0x000fe400078e0002 */
[----:B------:R-:W-:-:S07]  /*4bc60*/  IMAD.MOV.U32 R15, RZ, RZ, R0 ;  /* 0x000000ffff0f7224 */ /* 0x000fce00078e0000 */
[----:B--2---:R-:W-:Y:S01]  /*4bc70*/  HMMA.16816.F32 R20, R20, R14, R16 ;  /* 0x0000000e1414723c */ /* 0x004fe20000001810 */
[----:B------:R-:W2:Y:S01]  /*4bc80*/  LDL.LU.64 R18, [R1+0x5438] ;  /* 0x0054380001127983 */ /* 0x000ea20000300a00 */
[----:B------:R-:W2:Y:S11]  /*4bc90*/  LDL.LU.64 R16, [R1+0x5430] ;  /* 0x0054300001107983 */ /* 0x000eb60000300a00 */
        /* <DEDUP_REMOVED lines=8> */
[----:B------:R-:W3:Y:S02]  /*4bd20*/  LDL.LU R12, [R1+0x320] ;  /* 0x00032000010c7983 */ /* 0x000ee40000300800 */
[----:B------:R-:W3:Y:S01]  /*4bd30*/  LDL.LU R13, [R1+0x324] ;  /* 0x00032400010d7983 */ /* 0x000ee20000300800 */
[----:B0-----:R-:W3:Y:S01]  /*4bd40*/  LDL.LU R14, [R1+0x328] ;  /* 0x00032800010e7983 */ /* 0x001ee20000300800 */
[----:B------:R-:W3:Y:S01]  /*4bd50*/  LDL.LU R15, [R1+0x32c] ;  /* 0x00032c00010f7983 */ /* 0x000ee20000300800 */
[C---:B--2---:R-:W-:Y:S11]  /*4bd60*/  HMMA.16816.F32 R20, R16.reuse, R10, R20 ;  /* 0x0000000a1014723c */ /* 0x044ff60000001814 */
[----:B------:R-:W-:Y:S11]  /*4bd70*/  @!UPT UIADD3 URZ, URZ, URZ, URZ ;  /* 0x0000003f3f3ff290 */ /* 0x000ff6000fffe03f */
[----:B------:R-:W-:Y:S01]  /*4bd80*/  @!UPT UIADD3 URZ, URZ, URZ, URZ ;  /* 0x0000003f3f3ff290 */ /* 0x000fe2000fffe03f */
[----:B------:R0:W-:Y:S01]  /*4bd90*/  STL.64 [R1+0x930], R20 ;  /* 0x0009301401007387 */ /* 0x0001e20000100a00 */
[----:B------:R-:W-:Y:S02]  /*4bda0*/  STL.64 [R1+0x938], R22 ;  /* 0x0009381601007387 */ /* 0x000fe40000100a00 */
[----:B0-----:R-:W-:Y:S02]  /*4bdb0*/  IMAD.MOV.U32 R21, RZ, RZ, R10 ;  /* 0x000000ffff157224 */ /* 0x001fe400078e000a */
[----:B------:R-:W-:Y:S02]  /*4bdc0*/  IMAD.MOV.U32 R20, RZ, RZ, R11 ;  /* 0x000000ffff147224 */ /* 0x000fe400078e000b */
[----:B------:R-:W3:Y:S03]  /*4bdd0*/  LDL.LU.64 R10, [R1+0x5428] ;  /* 0x00542800010a7983 */ /* 0x000ee60000300a00 */
[----:B------:R0:W-:Y:S02]  /*4bde0*/  STL.64 [R1+0x53c8], R20 ;  /* 0x0053c81401007387 */ /* 0x0001e40000100a00 */
[----:B0-----:R-:W2:Y:S01]  /*4bdf0*/  LDL.LU R20, [R1+0x2d0] ;  /* 0x0002d00001147983 */ /* 0x001ea20000300800 */
[----:B------:R-:W2:Y:S02]  /*4be00*/  LDL.LU R21, [R1+0x2d4] ;  /* 0x0002d40001157983 */ /* 0x000ea40000300800 */
[----:B------:R-:W2:Y:S02]  /*4be10*/  LDL.LU R22, [R1+0x2d8] ;  /* 0x0002d80001167983 */ /* 0x000ea40000300800 */
[----:B------:R-:W2:Y:S01]  /*4be20*/  LDL.LU R23, [R1+0x2dc] ;  /* 0x0002dc0001177983 */ /* 0x000ea20000300800 */
[C---:B---3--:R-:W-:Y:S01]  /*4be30*/  HMMA.16816.F32 R12, R16.reuse, R10, R12 ;  /* 0x0000000a100c723c */ /* 0x048fe2000000180c */
[----:B--2---:R-:W-:Y:S01]  /*4be40*/  STL.64 [R1+0x53d8], R22 ;  /* 0x0053d81601007387 */ /* 0x004fe20000100a00 */
[----:B------:R0:W-:Y:S03]  /*4be50*/  STL.64 [R1+0x53d0], R20 ;  /* 0x0053d01401007387 */ /* 0x0001e60000100a00 */
[----:B0-----:R-:W2:Y:S01]  /*4be60*/  LDL.LU R20, [R1+0x2e0] ;  /* 0x0002e00001147983 */ /* 0x001ea20000300800 */
[----:B------:R-:W2:Y:S02]  /*4be70*/  LDL.LU R21, [R1+0x2e4] ;  /* 0x0002e40001157983 */ /* 0x000ea40000300800 */
[----:B------:R-:W2:Y:S02]  /*4be80*/  LDL.LU R22, [R1+0x2e8] ;  /* 0x0002e80001167983 */ /* 0x000ea40000300800 */
[----:B------:R-:W2:Y:S11]  /*4be90*/  LDL.LU R23, [R1+0x2ec] ;  /* 0x0002ec0001177983 */ /* 0x000eb60000300800 */
[----:B------:R-:W-:Y:S02]  /*4bea0*/  @!UPT UIADD3 URZ, URZ, URZ, URZ ;  /* 0x0000003f3f3ff290 */ /* 0x000fe4000fffe03f */
[----:B------:R0:W-:Y:S01]  /*4beb0*/  STL.64 [R1+0x920], R12 ;  /* 0x0009200c01007387 */ /* 0x0001e20000100a00 */
[----:B------:R-:W-:Y:S02]  /*4bec0*/  STL.64 [R1+0x928], R14 ;  /* 0x0009280e01007387 */ /* 0x000fe40000100a00 */
[----:B0-----:R-:W-:Y:S02]  /*4bed0*/  IMAD.MOV.U32 R13, RZ, RZ, R10 ;  /* 0x000000ffff0d7224 */ /* 0x001fe400078e000a */
[----:B------:R-:W-:Y:S02]  /*4bee0*/  IMAD.MOV.U32 R12, RZ, RZ, R11 ;  /* 0x000000ffff0c7224 */ /* 0x000fe400078e000b */
[----:B------:R-:W4:Y:S01]  /*4bef0*/  LDL.LU.64 R10, [R1+0x5420] ;  /* 0x00542000010a7983 */ /* 0x000f220000300a00 */
[----:B------:R-:W4:Y:S02]  /*4bf00*/  LDL.LU.64 R8, [R1+0x5418] ;  /* 0x0054180001087983 */ /* 0x000f240000300a00 */
[C---:B----4-:R-:W-:Y:S11]  /*4bf10*/  HMMA.16816.F32 R8, R16.reuse, R26, R8 ;  /* 0x0000001a1008723c */ /* 0x050ff60000001808 */
[----:B------:R-:W-:Y:S11]  /*4bf20*/  @!UPT UIADD3 URZ, URZ, URZ, URZ ;  /* 0x0000003f3f3ff290 */ /* 0x000ff6000fffe03f */
[----:B------:R-:W-:Y:S01]  /*4bf30*/  @!UPT UIADD3 URZ, URZ, URZ, URZ ;  /* 0x0000003f3f3ff290 */ /* 0x000fe2000fffe03f */
[----:B------:R0:W-:Y:S01]  /*4bf40*/  STL.64 [R1+0x6d0], R8 ;  /* 0x0006d00801007387 */ /* 0x0001e20000100a00 */
[----:B------:R1:W-:Y:S02]  /*4bf50*/  STL.64 [R1+0x6d8], R10 ;  /* 0x0006d80a01007387 */ /* 0x0003e40000100a00 */
[----:B0-----:R-:W-:Y:S01]  /*4bf60*/  IMAD.MOV.U32 R9, RZ, RZ, R26 ;  /* 0x000000ffff097224 */ /* 0x001fe200078e001a */
[----:B-1----:R-:W3:Y:S01]  /*4bf70*/  LDL.LU.64 R10, [R1+0x5410] ;  /* 0x00541000010a7983 */ /* 0x002ee20000300a00 */
[----:B------:R-:W-:Y:S02]  /*4bf80*/  IMAD.MOV.U32 R8, RZ, RZ, R27 ;  /* 0x000000ffff087224 */ /* 0x000fe400078e001b */
[----:B------:R-:W4:Y:S02]  /*4bf90*/  LDL.LU.64 R26, [R1+0x5408] ;  /* 0x00540800011a7983 */ /* 0x000f240000300a00 */
[----:B------:R-:W2:Y:S01]  /*4bfa0*/  LDL.LU.64 R24, [R1+0x5400] ;  /* 0x0054000001187983 */ /* 0x000ea20000300a00 */
[C---:B----4-:R-:W-:Y:S11]  /*4bfb0*/  HMMA.16816.F32 R4, R16.reuse, R26, R4 ;  /* 0x0000001a1004723c */ /* 0x050ff60000001804 */
[----:B------:R-:W-:Y:S11]  /*4bfc0*/  @!UPT UIADD3 URZ, URZ, URZ, URZ ;  /* 0x0000003f3f3ff290 */ /* 0x000ff6000fffe03f */
[----:B------:R-:W-:Y:S01]  /*4bfd0*/  @!UPT UIADD3 URZ, URZ, URZ, URZ ;  /* 0x0000003f3f3ff290 */ /* 0x000fe2000fffe03f */
[----:B------:R-:W-:Y:S01]  /*4bfe0*/  STL.64 [R1+0x6c0], R4 ;  /* 0x0006c00401007387 */ /* 0x000fe20000100a00 */
[----:B------:R0:W-:Y:S03]  /*4bff0*/  STL.64 [R1+0x6c8], R6 ;  /* 0x0006c80601007387 */ /* 0x0001e60000100a00 */
[----:B0-----:R-:W3:Y:S01]  /*4c000*/  LDL.LU.64 R6, [R1+0x53f8] ;  /* 0x0053f80001067983 */ /* 0x001ee20000300a00 */
[----:B------:R-:W3:Y:S02]  /*4c010*/  LDL.LU.64 R4, [R1+0x53f0] ;  /* 0x0053f00001047983 */ /* 0x000ee40000300a00 */
[----:B------:R0:W-:Y:S02]  /*4c020*/  STL.64 [R1+0x52b0], R26 ;  /* 0x0052b01a01007387 */ /* 0x0001e40000100a00 */
[----:B--2---:R-:W-:Y:S01]  /*4c030*/  STL.64 [R1+0x52a8], R24 ;  /* 0x0052a81801007387 */ /* 0x004fe20000100a00 */
[----:B0-----:R-:W2:Y:S01]  /*4c040*/  LDL.64 R26, [R1+0x38] ;  /* 0x00003800011a7983 */ /* 0x001ea20000100a00 */
        /* <DEDUP_REMOVED lines=8> */
[C---:B---3--:R-:W-:Y:S11]  /*4c0d0*/  HMMA.16816.F32 R20, R16.reuse, R6, R20 ;  /* 0x000000061014723c */ /* 0x048ff60000001814 */
[----:B------:R-:W-:Y:S11]  /*4c0e0*/  @!UPT UIADD3 URZ, URZ, URZ, URZ ;  /* 0x0000003f3f3ff290 */ /* 0x000ff6000fffe03f */
[----:B------:R-:W-:Y:S01]  /*4c0f0*/  @!UPT UIADD3 URZ, URZ, URZ, URZ ;  /* 0x0000003f3f3ff290 */ /* 0x000fe2000fffe03f */
[----:B------:R-:W-:Y:S01]  /*4c100*/  STL.64 [R1+0x6b0], R20 ;  /* 0x0006b01401007387 */ /* 0x000fe20000100a00 */
[----:B------:R0:W-:Y:S03]  /*4c110*/  STL.64 [R1+0x6b8], R22 ;  /* 0x0006b81601007387 */ /* 0x0001e60000100a00 */
[----:B0-----:R-:W3:Y:S01]  /*4c120*/  LDL.LU.64 R22, [R1+0x53d8] ;  /* 0x0053d80001167983 */ /* 0x001ee20000300a00 */
[----:B------:R-:W3:Y:S02]  /*4c130*/  LDL.LU.64 R20, [R1+0x53d0] ;  /* 0x0053d00001147983 */ /* 0x000ee40000300a00 */
[----:B------:R-:W-:Y:S02]  /*4c140*/  STL.64 [R1+0x52a0], R6 ;  /* 0x0052a00601007387 */ /* 0x000fe40000100a00 */
[----:B--2---:R-:W-:Y:S02]  /*4c150*/  IMAD.MOV.U32 R2, RZ, RZ, R26 ;  /* 0x000000ffff027224 */ /* 0x004fe400078e001a */
[----:B------:R-:W-:Y:S01]  /*4c160*/  IMAD.MOV.U32 R0, RZ, RZ, R27 ;  /* 0x000000ffff007224 */ /* 0x000fe200078e001b */
[----:B---3--:R-:W-:Y:S11]  /*4c170*/  HMMA.16816.F32 R20, R16, R26, R20 ;  /* 0x0000001a1014723c */ /* 0x008ff60000001814 */
[----:B------:R-:W-:Y:S11]  /*4c180*/  @!UPT UIADD3 URZ, URZ, URZ, URZ ;  /* 0x0000003f3f3ff290 */ /* 0x000ff6000fffe03f */
[----:B------:R-:W-:Y:S01]  /*4c190*/  @!UPT UIADD3 URZ, URZ, URZ, URZ ;  /* 0x0000003f3f3ff290 */ /* 0x000fe2000fffe03f */
[----:B------:R0:W-:Y:S01]  /*4c1a0*/  STL.64 [R1+0xcf0], R20 ;  /* 0x000cf01401007387 */ /* 0x0001e20000100a00 */
[----:B------:R-:W-:Y:S03]  /*4c1b0*/  STL.64 [R1+0xcf8], R22 ;  /* 0x000cf81601007387 */ /* 0x000fe60000100a00 */
[----:B0-----:R-:W2:Y:S01]  /*4c1c0*/  LDL.LU.64 R20, [R1+0x53c8] ;  /* 0x0053c80001147983 */ /* 0x001ea20000300a00 */
[----:B------:R-:W3:Y:S02]  /*4c1d0*/  LDL.LU R24, [R1+0x510] ;  /* 0x0005100001187983 */ /* 0x000ee40000300800 */
[----:B------:R-:W3:Y:S02]  /*4c1e0*/  LDL.LU R25, [R1+0x514] ;  /* 0x0005140001197983 */ /* 0x000ee40000300800 */
[----:B------:R-:W2:Y:S01]  /*4c1f0*/  LDL.LU R26, [R1+0x518] ;  /* 0x00051800011a7983 */ /* 0x000ea20000300800 */
[----:B------:R-:W2:Y:S01]  /*4c200*/  LDL.LU R27, [R1+0x51c] ;  /* 0x00051c00011b7983 */ /* 0x000ea20000300800 */
[----:B------:R-:W-:-:S02]  /*4c210*/  IMAD.MOV.U32 R11, RZ, RZ, R12 ;  /* 0x000000ffff0b7224 */ /* 0x000fc400078e000c */
[----:B------:R-:W-:Y:S01]  /*4c220*/  IMAD.MOV.U32 R10, RZ, RZ, R13 ;  /* 0x000000ffff0a7224 */ /* 0x000fe200078e000d */
[----:B--2---:R-:W-:Y:S01]  /*4c230*/  STL.64 [R1+0x52c8], R26 ;  /* 0x0052c81a01007387 */ /* 0x004fe20000100a00 */
[----:B---3--:R-:W-:Y:S02]  /*4c240*/  STL.64 [R1+0x52c0], R24 ;  /* 0x0052c01801007387 */ /* 0x008fe40000100a00 */
[----:B------:R-:W2:Y:S02]  /*4c250*/  LDL.LU R12, [R1+0x5d0] ;  /* 0x0005d000010c7983 */ /* 0x000ea40000300800 */
[----:B------:R-:W2:Y:S01]  /*4c260*/  LDL.LU R13, [R1+0x5d4] ;  /* 0x0005d400010d7983 */ /* 0x000ea20000300800 */
[----:B------:R-:W3:Y:S01]  /*4c270*/  LDL.LU R14, [R1+0x5d8] ;  /* 0x0005d800010e7983 */ /* 0x000ee20000300800 */
[----:B------:R-:W3:Y:S03]  /*4c280*/  LDL.LU R15, [R1+0x5dc] ;  /* 0x0005dc00010f7983 */ /* 0x000ee60000300800 */
[----:B---3--:R4:W-:Y:S01]  /*4c290*/  STL.64 [R1+0x5318], R14 ;  /* 0x0053180e01007387 */ /* 0x0089e20000100a00 */
[----:B--2---:R-:W-:Y:S02]  /*4c2a0*/  STL.64 [R1+0x5310], R12 ;  /* 0x0053100c01007387 */ /* 0x004fe40000100a00 */
[----:B----4-:R-:W-:-:S02]  /*4c2b0*/  IMAD.MOV.U32 R14, RZ, RZ, R5 ;  /* 0x000000ffff0e7224 */ /* 0x010fc400078e0005 */
[----:B------:R-:W-:Y:S01]  /*4c2c0*/  IMAD.MOV.U32 R15, RZ, RZ, R4 ;  /* 0x000000ffff0f7224 */ /* 0x000fe200078e0004 */
[----:B------:R-:W2:Y:S01]  /*4c2d0*/  LDL.LU R5, [R1+0x53c4] ;  /* 0x0053c40001057983 */ /* 0x000ea20000300800 */
[----:B------:R-:W3:Y:S03]  /*4c2e0*/  LDL.LU R4, [R1+0x53c0] ;  /* 0x0053c00001047983 */ /* 0x000ee60000300800 */
[----:B------:R0:W-:Y:S01]  /*4c2f0*/  STL.64 [R1+0x5330], R14 ;  /* 0x0053300e01007387 */ /* 0x0001e20000100a00 */
[----:B------:R1:W-:Y:S02]  /*4c300*/  STL.64 [R1+0x52d0], R10 ;  /* 0x0052d00a01007387 */ /* 0x0003e40000100a00 */
[----:B------:R-:W4:Y:S02]  /*4c310*/  LDL.LU R24, [R1+0x520] ;  /* 0x0005200001187983 */ /* 0x000f240000300800 */
[----:B------:R-:W4:Y:S01]  /*4c320*/  LDL.LU R25, [R1+0x524] ;  /* 0x0005240001197983 */ /* 0x000f220000300800 */
[----:B------:R-:W4:Y:S01]  /*4c330*/  LDL.LU R26, [R1+0x528] ;  /* 0x00052800011a7983 */ /* 0x000f220000300800 */
[----:B------:R-:W4:Y:S02]  /*4c340*/  LDL.LU R27, [R1+0x52c] ;  /* 0x00052c00011b7983 */ /* 0x000f240000300800 */
[----:B0-----:R-:W-:-:S02]  /*4c350*/  IMAD.MOV.U32 R14, RZ, RZ, R28 ;  /* 0x000000ffff0e7224 */ /* 0x001fc400078e001c */
[----:B------:R-:W-:Y:S01]  /*4c360*/  IMAD.MOV.U32 R15, RZ, RZ, R29 ;  /* 0x000000ffff0f7224 */ /* 0x000fe200078e001d */
[----:B------:R-:W4:Y:S01]  /*4c370*/  LDL.LU R28, [R1+0x53bc] ;  /* 0x0053bc00011c7983 */ /* 0x000f220000300800 */
[----:B------:R-:W4:Y:S02]  /*4c380*/  LDL.LU R29, [R1+0x53b8] ;  /* 0x0053b800011d7983 */ /* 0x000f240000300800 */
[----:B-1----:R-:W-:Y:S01]  /*4c390*/  IMAD.MOV.U32 R10, RZ, RZ, R21 ;  /* 0x000000ffff0a7224 */ /* 0x002fe200078e0015 */
[----:B------:R2:W-:Y:S01]  /*4c3a0*/  STL.64 [R1+0x5348], R14 ;  /* 0x0053480e01007387 */ /* 0x0005e20000100a00 */
[----:B------:R-:W-:Y:S02]  /*4c3b0*/  IMAD.MOV.U32 R11, RZ, RZ, R20 ;  /* 0x000000ffff0b7224 */ /* 0x000fe400078e0014 */
[----:B------:R-:W0:Y:S04]  /*4c3c0*/  LDSM.16.MT88.4 R20, [R3+0x2100] ;  /* 0x002100000314783b */ /* 0x000e280000004200 */
[----:B--2---:R-:W-:-:S02]  /*4c3d0*/  IMAD.MOV.U32 R15, RZ, RZ, R5 ;  /* 0x000000ffff0f7224 */ /* 0x004fc400078e0005 */
[----:B---3--:R-:W-:Y:S01]  /*4c3e0*/  IMAD.MOV.U32 R14, RZ, RZ, R4 ;  /* 0x000000ffff0e7224 */ /* 0x008fe200078e0004 */
[----:B----4-:R-:W-:Y:S01]  /*4c3f0*/  STL.64 [R1+0x52e0], R26 ;  /* 0x0052e01a01007387 */ /* 0x010fe20000100a00 */
[----:B------:R-:W-:Y:S02]  /*4c400*/  STL.64 [R1+0x52d8], R24 ;  /* 0x0052d81801007387 */ /* 0x000fe40000100a00 */
[----:B------:R-:W2:Y:S02]  /*4c410*/  LDL.LU R4, [R1+0x53b4] ;  /* 0x0053b40001047983 */ /* 0x000ea40000300800 */
[----:B------:R-:W3:Y:S01]  /*4c420*/  LDL.LU R5, [R1+0x53b0] ;  /* 0x0053b00001057983 */ /* 0x000ee20000300800 */
[----:B------:R-:W-:Y:S01]  /*4c430*/  STL.64 [R1+0x5360], R14 ;  /* 0x0053600e01007387 */ /* 0x000fe20000100a00 */
[----:B------:R-:W-:Y:S02]  /*4c440*/  STL.64 [R1+0x5300], R10 ;  /* 0x0053000a01007387 */ /* 0x000fe40000100a00 */
[----:B------:R1:W-:Y:S02]  /*4c450*/  STL.64 [R1+0x52f8], R8 ;  /* 0x0052f80801007387 */ /* 0x0003e40000100a00 */
[----:B-1----:R-:W4:Y:S01]  /*4c460*/  LDL.LU R8, [R1+0x2c0] ;  /* 0x0002c00001087983 */ /* 0x002f220000300800 */
[----:B------:R-:W4:Y:S02]  /*4c470*/  LDL.LU R9, [R1+0x2c4] ;  /* 0x0002c40001097983 */ /* 0x000f240000300800 */
[----:B------:R-:W4:Y:S02]  /*4c480*/  LDL.LU R10, [R1+0x2c8] ;  /* 0x0002c800010a7983 */ /* 0x000f240000300800 */
[----:B------:R-:W4:Y:S02]  /*4c490*/  LDL.LU R11, [R1+0x2cc] ;  /* 0x0002cc00010b7983 */ /* 0x000f240000300800 */
[----:B------:R-:W-:-:S02]  /*4c4a0*/  IMAD.MOV.U32 R14, RZ, RZ, R29 ;  /* 0x000000ffff0e7224 */ /* 0x000fc400078e001d */
[----:B------:R-:W-:-:S05]  /*4c4b0*/  IMAD.MOV.U32 R15, RZ, RZ, R28 ;  /* 0x000000ffff0f7224 */ /* 0x000fca00078e001c */
[----:B------:R2:W-:Y:S02]  /*4c4c0*/  STL.64 [R1+0x5378], R14 ;  /* 0x0053780e01007387 */ /* 0x0005e40000100a00 */
[----:B--2---:R-:W-:Y:S02]  /*4c4d0*/  IMAD.MOV.U32 R15, RZ, RZ, R4 ;  /* 0x000000ffff0f7224 */ /* 0x004fe400078e0004 */
[----:B---3--:R-:W-:Y:S01]  /*4c4e0*/  IMAD.MOV.U32 R14, RZ, RZ, R5 ;  /* 0x000000ffff0e7224 */ /* 0x008fe200078e0005 */
[----:B----4-:R-:W-:Y:S01]  /*4c4f0*/  STL.64 [R1+0x5328], R10 ;  /* 0x0053280a01007387 */ /* 0x010fe20000100a00 */
[----:B------:R1:W-:Y:S03]  /*4c500*/  STL.64 [R1+0x5320], R8 ;  /* 0x0053200801007387 */ /* 0x0003e60000100a00 */
[----:B-1----:R-:W2:Y:S01]  /*4c510*/  LDL.LU R8, [R1+0x5e0] ;  /* 0x0005e00001087983 */ /* 0x002ea20000300800 */
[----:B------:R-:W2:Y:S02]  /*4c520*/  LDL.LU R9, [R1+0x5e4] ;  /* 0x0005e40001097983 */ /* 0x000ea40000300800 */
[----:B------:R-:W3:Y:S02]  /*4c530*/  LDL.LU R10, [R1+0x5e8] ;  /* 0x0005e800010a7983 */ /* 0x000ee40000300800 */
[----:B------:R-:W3:Y:S01]  /*4c540*/  LDL.LU R11, [R1+0x5ec] ;  /* 0x0005ec00010b7983 */ /* 0x000ee20000300800 */
[----:B------:R1:W-:Y:S04]  /*4c550*/  STL.64 [R1+0x5390], R14 ;  /* 0x0053900e01007387 */ /* 0x0003e80000100a00 */
[----:B-1----:R-:W4:Y:S04]  /*4c560*/  LDL.64 R14, [R1+0xc8] ;  /* 0x0000c800010e7983 */ /* 0x002f280000100a00 */
[----:B----4-:R-:W-:Y:S01]  /*4c570*/  STL.64 [R1+0x53a8], R14 ;  /* 0x0053a80e01007387 */ /* 0x010fe20000100a00 */
[----:B---3--:R-:W-:Y:S02]  /*4c580*/  STL.64 [R1+0x5340], R10 ;  /* 0x0053400a01007387 */ /* 0x008fe40000100a00 */
[----:B--2---:R1:W-:Y:S02]  /*4c590*/  STL.64 [R1+0x5338], R8 ;  /* 0x0053380801007387 */ /* 0x0043e40000100a00 */
[----:B-1----:R-:W2:Y:S01]  /*4c5a0*/  LDL.LU R8, [R1+0x5f0] ;  /* 0x0005f00001087983 */ /* 0x002ea20000300800 */
[----:B------:R-:W2:Y:S02]  /*4c5b0*/  LDL.LU R9, [R1+0x5f4] ;  /* 0x0005f40001097983 */ /* 0x000ea40000300800 */
[----:B------:R-:W3:Y:S02]  /*4c5c0*/  LDL.LU R10, [R1+0x5f8] ;  /* 0x0005f800010a7983 */ /* 0x000ee40000300800 */
[----:B------:R-:W3:Y:S01]  /*4c5d0*/  LDL.LU R11, [R1+0x5fc] ;  /* 0x0005fc00010b7983 */ /* 0x000ee20000300800 */
[----:B------:R-:W4:Y:S01]  /*4c5e0*/  LDL.LU R4, [R1+0x640] ;  /* 0x0006400001047983 */ /* 0x000f220000300800 */
[----:B------:R-:W4:Y:S02]  /*4c5f0*/  LDL.LU R5, [R1+0x644] ;  /* 0x0006440001057983 */ /* 0x000f240000300800 */
[----:B------:R-:W4:Y:S02]  /*4c600*/  LDL.LU R6, [R1+0x648] ;  /* 0x0006480001067983 */ /* 0x000f240000300800 */
[----:B------:R-:W4:Y:S01]  /*4c610*/  LDL.LU R7, [R1+0x64c] ;  /* 0x00064c0001077983 */ /* 0x000f220000300800 */
[----:B------:R-:W4:Y:S04]  /*4c620*/  LDL.64 R14, [R1+0xd8] ;  /* 0x0000d800010e7983 */ /* 0x000f280000100a00 */
[----:B---3--:R-:W-:Y:S01]  /*4c630*/  STL.64 [R1+0x5358], R10 ;  /* 0x0053580a01007387 */ /* 0x008fe20000100a00 */
[----:B--2---:R1:W-:Y:S03]  /*4c640*/  STL.64 [R1+0x5350], R8 ;  /* 0x0053500801007387 */ /* 0x0043e60000100a00 */
[----:B-1----:R-:W2:Y:S01]  /*4c650*/  LDL.LU R8, [R1+0x600] ;  /* 0x0006000001087983 */ /* 0x002ea20000300800 */
[----:B------:R-:W2:Y:S02]  /*4c660*/  LDL.LU R9, [R1+0x604] ;  /* 0x0006040001097983 */ /* 0x000ea40000300800 */
[----:B------:R-:W3:Y:S02]  /*4c670*/  LDL.LU R10, [R1+0x608] ;  /* 0x00060800010a7983 */ /* 0x000ee40000300800 */
[----:B------:R-:W3:Y:S02]  /*4c680*/  LDL.LU R11, [R1+0x60c] ;  /* 0x00060c00010b7983 */ /* 0x000ee40000300800 */
[----:B---3--:R-:W-:Y:S01]  /*4c690*/  STL.64 [R1+0x5370], R10 ;  /* 0x0053700a01007387 */ /* 0x008fe20000100a00 */
[----:B--2---:R1:W-:Y:S03]  /*4c6a0*/  STL.64 [R1+0x5368], R8 ;  /* 0x0053680801007387 */ /* 0x0043e60000100a00 */
[----:B-1----:R-:W2:Y:S01]  /*4c6b0*/  LDL.LU R8, [R1+0x610] ;  /* 0x0006100001087983 */ /* 0x002ea20000300800 */
[----:B------:R-:W2:Y:S02]  /*4c6c0*/  LDL.LU R9, [R1+0x614] ;  /* 0x0006140001097983 */ /* 0x000ea40000300800 */
[----:B------:R-:W3:Y:S02]  /*4c6d0*/  LDL.LU R10, [R1+0x618] ;  /* 0x00061800010a7983 */ /* 0x000ee40000300800 */
[----:B------:R-:W3:Y:S01]  /*4c6e0*/  LDL.LU R11, [R1+0x61c] ;  /* 0x00061c00010b7983 */ /* 0x000ee20000300800 */
[----:B----4-:R-:W-:Y:S01]  /*4c6f0*/  HMMA.16816.F32 R4, R16, R14, R4 ;  /* 0x0000000e1004723c */ /* 0x010fe20000001804 */
        /* <DEDUP_REMOVED lines=10> */
[----:B------:R-:W2:Y:S02]  /*4c7a0*/  LDL.LU R10, [R1+0x638] ;  /* 0x00063800010a7983 */ /* 0x000ea40000300800 */
[----:B------:R-:W2:Y:S01]  /*4c7b0*/  LDL.LU R11, [R1+0x63c] ;  /* 0x00063c00010b7983 */ /* 0x000ea20000300800 */
[----:B------:R-:W3:Y:S01]  /*4c7c0*/  LDL.LU R24, [R1+0x530] ;  /* 0x0005300001187983 */ /* 0x000ee20000300800 */
[----:B------:R-:W3:Y:S02]  /*4c7d0*/  LDL.LU R25, [R1+0x534] ;  /* 0x0005340001197983 */ /* 0x000ee40000300800 */
[----:B------:R-:W3:Y:S02]  /*4c7e0*/  LDL.LU R26, [R1+0x538] ;  /* 0x00053800011a7983 */ /* 0x000ee40000300800 */
[----:B------:R-:W3:Y:S01]  /*4c7f0*/  LDL.LU R27, [R1+0x53c] ;  /* 0x00053c00011b7983 */ /* 0x000ee20000300800 */
[----:B0-----:R0:W-:Y:S01]  /*4c800*/  STL.64 [R1+0x51e0], R22 ;  /* 0x0051e01601007387 */ /* 0x0011e20000100a00 */
[----:B------:R-:W-:Y:S03]  /*4c810*/  STL.64 [R1+0x51d8], R20 ;  /* 0x0051d81401007387 */ /* 0x000fe60000100a00 */
[----:B0-----:R-:W4:Y:S01]  /*4c820*/  LDL.64 R22, [R1+0x68] ;  /* 0x0000680001167983 */ /* 0x001f220000100a00 */
[----:B------:R0:W-:Y:S02]  /*4c830*/  STL.64 [R1+0xce0], R4 ;  /* 0x000ce00401007387 */ /* 0x0001e40000100a00 */
[----:B------:R1:W-:Y:S02]  /*4c840*/  STL.64 [R1+0xce8], R6 ;  /* 0x000ce80601007387 */ /* 0x0003e40000100a00 */
[----:B0-----:R-:W-:-:S02]  /*4c850*/  IMAD.MOV.U32 R5, RZ, RZ, R14 ;  /* 0x000000ffff057224 */ /* 0x001fc400078e000e */
[----:B------:R-:W-:Y:S02]  /*4c860*/  IMAD.MOV.U32 R4, RZ, RZ, R15 ;  /* 0x000000ffff047224 */ /* 0x000fe400078e000f */
[----:B------:R-:W2:Y:S02]  /*4c870*/  LDL.LU.64 R14, [R1+0x53a8] ;  /* 0x0053a800010e7983 */ /* 0x000ea40000300a00 */
[C---:B--2---:R-:W-:Y:S01]  /*4c880*/  HMMA.16816.F32 R8, R16.reuse, R14, R8 ;  /* 0x0000000e1008723c */ /* 0x044fe20000001808 */
[----:B-1----:R-:W-:Y:S02]  /*4c890*/  IMAD.MOV.U32 R7, RZ, RZ, R14 ;  /* 0x000000ffff077224 */ /* 0x002fe400078e000e */
        /* <DEDUP_REMOVED lines=49> */
[----:B------:R0:W-:Y:S02]  /*4cbb0*/  STL.64 [R1+0x51e8], R22 ;  /* 0x0051e81601007387 */ /* 0x0001e40000100a00 */
[----:B------:R-:W4:Y:S02]  /*4cbc0*/  LDL.LU R20, [R1+0x500] ;  /* 0x0005000001147983 */ /* 0x000f240000300800 */
[----:B------:R-:W4:Y:S01]  /*4cbd0*/  LDL.LU R21, [R1+0x504] ;  /* 0x0005040001157983 */ /* 0x000f220000300800 */
[----:B0-----:R-:W4:Y:S01]  /*4cbe0*/  LDL.LU R22, [R1+0x508] ;  /* 0x0005080001167983 */ /* 0x001f220000300800 */
[----:B------:R-:W4:Y:S01]  /*4cbf0*/  LDL.LU R23, [R1+0x50c] ;  /* 0x00050c0001177983 */ /* 0x000f220000300800 */
[----:B--2---:R-:W-:Y:S02]  /*4cc00*/  HMMA.16816.F32 R16, R16, R14, R8 ;  /* 0x0000000e1010723c */ /* 0x004fe40000001808 */
[----:B------:R-:W3:Y:S01]  /*4cc10*/  LDL.LU.64 R10, [R1+0x5300] ;  /* 0x00530000010a7983 */ /* 0x000ee20000300a00 */
[----:B------:R-:W2:Y:S02]  /*4cc20*/  LDL.LU.64 R8, [R1+0x52f8] ;  /* 0x0052f80001087983 */ /* 0x000ea40000300a00 */
[----:B------:R-:W3:Y:S02]  /*4cc30*/  LDL.LU.64 R14, [R1+0x52f0] ;  /* 0x0052f000010e7983 */ /* 0x000ee40000300a00 */
[----:B------:R-:W3:Y:S11]  /*4cc40*/  LDL.LU.64 R12, [R1+0x52e8] ;  /* 0x0052e800010c7983 */ /* 0x000ef60000300a00 */
[----:B------:R-:W-:Y:S05]  /*4cc50*/  @!UPT UIADD3 URZ, URZ, URZ, URZ ;  /* 0x0000003f3f3ff290 */ /* 0x000fea000fffe03f */
[----:B------:R-:W-:Y:S01]  /*4cc60*/  STL.64 [R1+0x910], R16 ;  /* 0x0009101001007387 */ /* 0x000fe20000100a00 */
[----:B------:R-:W-:Y:S02]  /*4cc70*/  STL.64 [R1+0x918], R18 ;  /* 0x0009181201007387 */ /* 0x000fe40000100a00 */
[----:B------:R-:W0:Y:S02]  /*4cc80*/  LDSM.16.MT88.4 R16, [R3+0x2180] ;  /* 0x002180000310783b */ /* 0x000e240000004200 */
[----:B0-----:R0:W-:Y:S02]  /*4cc90*/  STL.64 [R1+0x5090], R18 ;  /* 0x0050901201007387 */ /* 0x0011e40000100a00 */
[----:B------:R-:W-:Y:S02]  /*4cca0*/  STL.64 [R1+0x5088], R16 ;  /* 0x0050881001007387 */ /* 0x000fe40000100a00 */
[----:B0-----:R-:W2:Y:S04]  /*4ccb0*/  LDL.LU.64 R18, [R1+0x48] ;  /* 0x0000480001127983 */ /* 0x001ea80000300a00 */
[----:B--2---:R0:W-:Y:S02]  /*4ccc0*/  STL.64 [R1+0x51f0], R18 ;  /* 0x0051f01201007387 */ /* 0x0041e40000100a00 */
[----:B0-----:R-:W-:-:S02]  /*4ccd0*/  IMAD.MOV.U32 R18, RZ, RZ, R9 ;  /* 0x000000ffff127224 */ /* 0x001fc400078e0009 */
[----:B------:R-:W-:Y:S02]  /*4cce0*/  IMAD.MOV.U32 R19, RZ, RZ, R8 ;  /* 0x000000ffff137224 */ /* 0x000fe400078e0008 */
[C---:B---3--:R-:W-:Y:S01]  /*4ccf0*/  HMMA.16816.F32 R8, R12.reuse, R10, R24 ;  /* 0x0000000a0c08723c */ /* 0x048fe20000001818 */
[----:B------:R-:W-:Y:S01]  /*4cd00*/  STL [R1+0x4da8], R3 ;  /* 0x004da80301007387 */ /* 0x000fe20000100800 */
[----:B------:R-:W2:Y:S02]  /*4cd10*/  LDL.LU.64 R26, [R1+0x52e0] ;  /* 0x0052e000011a7983 */ /* 0x000ea40000300a00 */
[----:B------:R-:W2:Y:S11]  /*4cd20*/  LDL.LU.64 R24, [R1+0x52d8] ;  /* 0x0052d80001187983 */ /* 0x000eb60000300a00 */
[----:B------:R-:W-:Y:S08]  /*4cd30*/  @!UPT UIADD3 URZ, URZ, URZ, URZ ;  /* 0x0000003f3f3ff290 */ /* 0x000ff0000fffe03f */
        /* <DEDUP_REMOVED lines=9> */
[----:B0-----:R-:W3:Y:S01]  /*4cdd0*/  LDL.LU.64 R10, [R1+0x52b8] ;  /* 0x0052b800010a7983 */ /* 0x001ee20000300a00 */
[C---:B--2---:R-:W-:Y:S03]  /*4cde0*/  HMMA.16816.F32 R16, R12.reuse, R18, R24 ;  /* 0x000000120c10723c */ /* 0x044fe60000001818 */
[----:B------:R-:W4:Y:S01]  /*4cdf0*/  LDL.LU.64 R26, [R1+0x52b0] ;  /* 0x0052b000011a7983 */ /* 0x000f220000300a00 */
[----:B------:R-:W2:Y:S11]  /*4ce00*/  LDL.LU.64 R24, [R1+0x52a8] ;  /* 0x0052a80001187983 */ /* 0x000eb60000300a00 */
[----:B------:R-:W-:Y:S08]  /*4ce10*/  @!UPT UIADD3 URZ, URZ, URZ, URZ ;  /* 0x0000003f3f3ff290 */ /* 0x000ff0000fffe03f */
[----:B------:R-:W-:Y:S01]  /*4ce20*/  STL.64 [R1+0x8e0], R16 ;  /* 0x0008e01001007387 */ /* 0x000fe20000100a00 */
[----:B------:R4:W-:Y:S02]  /*4ce30*/  STL.64 [R1+0x8e8], R18 ;  /* 0x0008e81201007387 */ /* 0x0009e40000100a00 */
[----:B----4-:R-:W-:Y:S01]  /*4ce40*/  HMMA.16816.F32 R16, R12, R26, R20 ;  /* 0x0000001a0c10723c */ /* 0x010fe20000001814 */
[----:B------:R-:W-:Y:S01]  /*4ce50*/  STL.64 [R1+0x5198], R26 ;  /* 0x0051981a01007387 */ /* 0x000fe20000100a00 */
[----:B--2---:R0:W-:Y:S11]  /*4ce60*/  STL.64 [R1+0x5190], R24 ;  /* 0x0051901801007387 */ /* 0x0041f60000100a00 */
[----:B------:R-:W-:Y:S10]  /*4ce70*/  @!UPT UIADD3 URZ, URZ, URZ, URZ ;  /* 0x0000003f3f3ff290 */ /* 0x000ff4000fffe03f */
[----:B------:R-:W-:Y:S01]  /*4ce80*/  STL.64 [R1+0x8d0], R16 ;  /* 0x0008d01001007387 */ /* 0x000fe20000100a00 */
[----:B------:R-:W-:Y:S02]  /*4ce90*/  STL.64 [R1+0x8d8], R18 ;  /* 0x0008d81201007387 */ /* 0x000fe40000100a00 */
[----:B0-----:R-:W2:Y:S02]  /*4cea0*/  LDL.LU R24, [R1+0x240] ;  /* 0x0002400001187983 */ /* 0x001ea40000300800 */
[----:B------:R-:W2:Y:S01]  /*4ceb0*/  LDL.LU R25, [R1+0x244] ;  /* 0x0002440001197983 */ /* 0x000ea20000300800 */
[----:B------:R-:W4:Y:S01]  /*4cec0*/  LDL.LU R26, [R1+0x248] ;  /* 0x00024800011a7983 */ /* 0x000f220000300800 */
[----:B------:R-:W4:Y:S03]  /*4ced0*/  LDL.LU R27, [R1+0x24c] ;  /* 0x00024c00011b7983 */ /* 0x000f260000300800 */
[----:B----4-:R-:W-:Y:S01]  /*4cee0*/  STL.64 [R1+0x5200], R26 ;  /* 0x0052001a01007387 */ /* 0x010fe20000100a00 */
[----:B--2---:R0:W-:Y:S03]  /*4cef0*/  STL.64 [R1+0x51f8], R24 ;  /* 0x0051f81801007387 */ /* 0x0041e60000100a00 */
[----:B0-----:R-:W2:Y:S01]  /*4cf00*/  LDL.LU R24, [R1+0x470] ;  /* 0x0004700001187983 */ /* 0x001ea20000300800 */
[----:B------:R-:W2:Y:S02]  /*4cf10*/  LDL.LU R25, [R1+0x474] ;  /* 0x0004740001197983 */ /* 0x000ea40000300800 */
[----:B------:R-:W4:Y:S02]  /*4cf20*/  LDL.LU R26, [R1+0x478] ;  /* 0x00047800011a7983 */ /* 0x000f240000300800 */
[----:B------:R-:W4:Y:S02]  /*4cf30*/  LDL.LU R27, [R1+0x47c] ;  /* 0x00047c00011b7983 */ /* 0x000f240000300800 */
[----:B----4-:R0:W-:Y:S01]  /*4cf40*/  STL.64 [R1+0x5210], R26 ;  /* 0x0052101a01007387 */ /* 0x0101e20000100a00 */
[----:B--2---:R-:W-:Y:S03]  /*4cf50*/  STL.64 [R1+0x5208], R24 ;  /* 0x0052081801007387 */ /* 0x004fe60000100a00 */
[----:B0-----:R-:W2:Y:S04]  /*4cf60*/  LDL.64 R26, [R1+0x98] ;  /* 0x00009800011a7983 */ /* 0x001ea80000100a00 */
[----:B--2---:R0:W-:Y:S04]  /*4cf70*/  STL.64 [R1+0x5220], R26 ;  /* 0x0052201a01007387 */ /* 0x0041e80000100a00 */
[----:B0-----:R-:W2:Y:S04]  /*4cf80*/  LDL.64 R26, [R1+0xa8] ;  /* 0x0000a800011a7983 */ /* 0x001ea80000100a00 */
[----:B--2---:R0:W-:Y:S04]  /*4cf90*/  STL.64 [R1+0x5238], R26 ;  /* 0x0052381a01007387 */ /* 0x0041e80000100a00 */
[----:B0-----:R-:W2:Y:S04]  /*4cfa0*/  LDL.64 R26, [R1+0xb8] ;  /* 0x0000b800011a7983 */ /* 0x001ea80000100a00 */
[----:B--2---:R0:W-:Y:S02]  /*4cfb0*/  STL.64 [R1+0x5250], R26 ;  /* 0x0052501a01007387 */ /* 0x0041e40000100a00 */
[----:B0-----:R-:W-:-:S02]  /*4cfc0*/  IMAD.MOV.U32 R26, RZ, RZ, R7 ;  /* 0x000000ffff1a7224 */ /* 0x001fc400078e0007 */
[----:B------:R-:W-:-:S05]  /*4cfd0*/  IMAD.MOV.U32 R27, RZ, RZ, R6 ;  /* 0x000000ffff1b7224 */ /* 0x000fca00078e0006 */
[----:B------:R-:W-:Y:S01]  /*4cfe0*/  STL.64 [R1+0x5268], R26 ;  /* 0x0052681a01007387 */ /* 0x000fe20000100a00 */
[----:B------:R-:W2:Y:S03]  /*4cff0*/  LDL.64 R18, [R1+0x88] ;  /* 0x0000880001127983 */ /* 0x000ea60000100a00 */
[----:B--2---:R0:W-:Y:S01]  /*4d000*/  STL.64 [R1+0x5218], R18 ;  /* 0x0052181201007387 */ /* 0x0041e20000100a00 */
[----:B------:R-:W2:Y:S02]  /*4d010*/  LDL.LU R16, [R1+0x480] ;  /* 0x0004800001107983 */ /* 0x000ea40000300800 */
[----:B------:R-:W2:Y:S01]  /*4d020*/  LDL.LU R17, [R1+0x484] ;  /* 0x0004840001117983 */ /* 0x000ea20000300800 */
[----:B0-----:R-:W4:Y:S01]  /*4d030*/  LDL.LU R18, [R1+0x488] ;  /* 0x0004880001127983 */ /* 0x001f220000300800 */
[----:B------:R-:W4:Y:S02]  /*4d040*/  LDL.LU R19, [R1+0x48c] ;  /* 0x00048c0001137983 */ /* 0x000f240000300800 */
[----:B------:R-:W-:-:S02]  /*4d050*/  IMAD.MOV.U32 R26, RZ, RZ, R5 ;  /* 0x000000ffff1a7224 */ /* 0x000fc400078e0005 */
        /* <DEDUP_REMOVED lines=8> */
[----:B------:R-:W-:-:S02]  /*4d0e0*/  IMAD.MOV.U32 R26, RZ, RZ, R2 ;  /* 0x000000ffff1a7224 */ /* 0x000fc400078e0002 */
[----:B------:R-:W-:Y:S01]  /*4d0f0*/  IMAD.MOV.U32 R27, RZ, RZ, R0 ;  /* 0x000000ffff1b7224 */ /* 0x000fe200078e0000 */
[----:B------:R-:W3:Y:S01]  /*4d100*/  LDL.LU R4, [R1+0x4f0] ;  /* 0x0004f00001047983 */ /* 0x000ee20000300800 */
[----:B------:R-:W3:Y:S02]  /*4d110*/  LDL.LU R5, [R1+0x4f4] ;  /* 0x0004f40001057983 */ /* 0x000ee40000300800 */
[----:B------:R-:W3:Y:S02]  /*4d120*/  LDL.LU R6, [R1+0x4f8] ;  /* 0x0004f80001067983 */ /* 0x000ee40000300800 */
[----:B------:R-:W3:Y:S01]  /*4d130*/  LDL.LU R7, [R1+0x4fc] ;  /* 0x0004fc0001077983 */ /* 0x000ee20000300800 */
[----:B------:R0:W-:Y:S01]  /*4d140*/  STL.64 [R1+0x5298], R26 ;  /* 0x0052981a01007387 */ /* 0x0001e20000100a00 */
[----:B------:R-:W3:Y:S02]  /*4d150*/  LDL.LU R24, [R1+0x4e0] ;  /* 0x0004e00001187983 */ /* 0x000ee40000300800 */
[----:B------:R-:W3:Y:S01]  /*4d160*/  LDL.LU R25, [R1+0x4e4] ;  /* 0x0004e40001197983 */ /* 0x000ee20000300800 */
[----:B0-----:R-:W3:Y:S01]  /*4d170*/  LDL.LU R26, [R1+0x4e8] ;  /* 0x0004e800011a7983 */ /* 0x001ee20000300800 */
[----:B------:R-:W3:Y:S03]  /*4d180*/  LDL.LU R27, [R1+0x4ec] ;  /* 0x0004ec00011b7983 */ /* 0x000ee60000300800 */
        /* <DEDUP_REMOVED lines=12> */
[C---:B---3--:R-:W-:Y:S01]  /*4d250*/  HMMA.16816.F32 R4, R12.reuse, R10, R4 ;  /* 0x0000000a0c04723c */ /* 0x048fe20000001804 */
[----:B----4-:R-:W-:Y:S01]  /*4d260*/  STL.64 [R1+0x5278], R18 ;  /* 0x0052781201007387 */ /* 0x010fe20000100a00 */
        /* <DEDUP_REMOVED lines=11> */
[----:B------:R-:W3:Y:S01]  /*4d320*/  LDL.LU R20, [R1+0x460] ;  /* 0x0004600001147983 */ /* 0x000ee20000300800 */
[----:B------:R-:W3:Y:S02]  /*4d330*/  LDL.LU R21, [R1+0x464] ;  /* 0x0004640001157983 */ /* 0x000ee40000300800 */
[----:B------:R-:W3:Y:S02]  /*4d340*/  LDL.LU R22, [R1+0x468] ;  /* 0x0004680001167983 */ /* 0x000ee40000300800 */
[----:B------:R-:W3:Y:S01]  /*4d350*/  LDL.LU R23, [R1+0x46c] ;  /* 0x00046c0001177983 */ /* 0x000ee20000300800 */
[----:B------:R-:W-:Y:S01]  /*4d360*/  STL.64 [R1+0x8c0], R4 ;  /* 0x0008c00401007387 */ /* 0x000fe20000100a00 */
[----:B------:R0:W-:Y:S03]  /*4d370*/  STL.64 [R1+0x8c8], R6 ;  /* 0x0008c80601007387 */ /* 0x0001e60000100a00 */
[----:B0-----:R-:W4:Y:S01]  /*4d380*/  LDL.LU.64 R6, [R1+0x52a0] ;  /* 0x0052a00001067983 */ /* 0x001f220000300a00 */
[----:B------:R0:W-:Y:S02]  /*4d390*/  STL.64 [R1+0x5188], R10 ;  /* 0x0051880a01007387 */ /* 0x0001e40000100a00 */
[----:B------:R-:W2:Y:S02]  /*4d3a0*/  LDL.LU R8, [R1+0x450] ;  /* 0x0004500001087983 */ /* 0x000ea40000300800 */
[----:B------:R-:W2:Y:S01]  /*4d3b0*/  LDL.LU R9, [R1+0x454] ;  /* 0x0004540001097983 */ /* 0x000ea20000300800 */
[----:B0-----:R-:W2:Y:S01]  /*4d3c0*/  LDL.LU R10, [R1+0x458] ;  /* 0x00045800010a7983 */ /* 0x001ea20000300800 */
[----:B------:R-:W2:Y:S01]  /*4d3d0*/  LDL.LU R11, [R1+0x45c] ;  /* 0x00045c00010b7983 */ /* 0x000ea20000300800 */
[C---:B----4-:R-:W-:Y:S11]  /*4d3e0*/  HMMA.16816.F32 R24, R12.reuse, R6, R24 ;  /* 0x000000060c18723c */ /* 0x050ff60000001818 */
[----:B------:R-:W-:Y:S11]  /*4d3f0*/  @!UPT UIADD3 URZ, URZ, URZ, URZ ;  /* 0x0000003f3f3ff290 */ /* 0x000ff6000fffe03f */
[----:B------:R-:W-:Y:S01]  /*4d400*/  @!UPT UIADD3 URZ, URZ, URZ, URZ ;  /* 0x0000003f3f3ff290 */ /* 0x000fe2000fffe03f */
[----:B------:R-:W-:Y:S01]  /*4d410*/  STL.64 [R1+0x8b0], R24 ;  /* 0x0008b01801007387 */ /* 0x000fe20000100a00 */
[----:B------:R0:W-:Y:S03]  /*4d420*/  STL.64 [R1+0x8b8], R26 ;  /* 0x0008b81a01007387 */ /* 0x0001e60000100a00 */
[----:B0-----:R-:W2:Y:S01]  /*4d430*/  LDL.LU.64 R26, [R1+0x5298] ;  /* 0x00529800011a7983 */ /* 0x001ea20000300a00 */
[----:B------:R0:W-:Y:S03]  /*4d440*/  STL.64 [R1+0x51c0], R6 ;  /* 0x0051c00601007387 */ /* 0x0001e60000100a00 */
[----:B0-----:R-:W3:Y:S01]  /*4d450*/  LDL.64 R6, [R1+0x78] ;  /* 0x0000780001067983 */ /* 0x001ee20000100a00 */
[C---:B--2---:R-:W-:Y:S03]  /*4d460*/  HMMA.16816.F32 R24, R12.reuse, R26, R16 ;  /* 0x0000001a0c18723c */ /* 0x044fe60000001810 */
[----:B------:R-:W2:Y:S01]  /*4d470*/  LDL.LU.64 R18, [R1+0x5290] ;  /* 0x0052900001127983 */ /* 0x000ea20000300a00 */
        /* <DEDUP_REMOVED lines=12> */
[----:B------:R-:W4:Y:S01]  /*4d540*/  LDL R3, [R1+0xdb4] ;  /* 0x000db40001037983 */ /* 0x000f220000100800 */
[C---:B--2---:R-:W-:Y:S02]  /*4d550*/  HMMA.16816.F32 R24, R12.reuse, R26, R16 ;  /* 0x0000001a0c18723c */ /* 0x044fe40000001810 */
[----:B----4-:R-:W-:Y:S01]  /*4d560*/  STL [R1+0x5138], R3 ;  /* 0x0051380301007387 */ /* 0x010fe20000100800 */
[----:B------:R-:W2:Y:S02]  /*4d570*/  LDL.LU.64 R18, [R1+0x5260] ;  /* 0x0052600001127983 */ /* 0x000ea40000300a00 */
[----:B------:R-:W2:Y:S11]  /*4d580*/  LDL.LU.64 R16, [R1+0x5258] ;  /* 0x0052580001107983 */ /* 0x000eb60000300a00 */
[----:B------:R-:W-:Y:S07]  /*4d590*/  @!UPT UIADD3 URZ, URZ, URZ, URZ ;  /* 0x0000003f3f3ff290 */ /* 0x000fee000fffe03f */
        /* <DEDUP_REMOVED lines=14> */
[C---:B--2---:R-:W-:Y:S01]  /*4d680*/  HMMA.16816.F32 R16, R12.reuse, R26, R16 ;  /* 0x0000001a0c10723c */ /* 0x044fe20000001810 */
[----:B------:R-:W-:Y:S11]  /*4d690*/  IMAD.MOV.U32 R3, RZ, RZ, R27 ;  /* 0x000000ffff037224 */ /* 0x000ff600078e001b */
[----:B------:R-:W-:Y:S11]  /*4d6a0*/  @!UPT UIADD3 URZ, URZ, URZ, URZ ;  /* 0x0000003f3f3ff290 */ /* 0x000ff6000fffe03f */
[----:B------:R-:W-:Y:S01]  /*4d6b0*/  STL.64 [R1+0xb90], R16 ;  /* 0x000b901001007387 */ /* 0x000fe20000100a00 */
[----:B------:R0:W-:Y:S03]  /*4d6c0*/  STL.64 [R1+0xb98], R18 ;  /* 0x000b981201007387 */ /* 0x0001e60000100a00 */
[----:B0-----:R-:W2:Y:S01]  /*4d6d0*/  LDL.LU.64 R18, [R1+0x5230] ;  /* 0x0052300001127983 */ /* 0x001ea20000300a00 */
[----:B------:R-:W2:Y:S02]  /*4d6e0*/  LDL.LU.64 R16, [R1+0x5228] ;  /* 0x0052280001107983 */ /* 0x000ea40000300a00 */
[----:B------:R-:W2:Y:S02]  /*4d6f0*/  LDL.LU.64 R26, [R1+0x5220] ;  /* 0x00522000011a7983 */ /* 0x000ea40000300a00 */
        /* <DEDUP_REMOVED lines=9> */
[----:B------:R-:W2:Y:S01]  /*4d790*/  LDL.LU.64 R24, [R1+0x5208] ;  /* 0x0052080001187983 */ /* 0x000ea20000300a00 */
[C---:B---3--:R-:W-:Y:S01]  /*4d7a0*/  HMMA.16816.F32 R20, R12.reuse, R6, R20 ;  /* 0x000000060c14723c */ /* 0x048fe20000001814 */
[----:B------:R-:W-:Y:S01]  /*4d7b0*/  STL [R1+0x514c], R0 ;  /* 0x00514c0001007387 */ /* 0x000fe20000100800 */
[----:B------:R-:W-:Y:S06]  /*4d7c0*/  STL [R1+0x5148], R2 ;  /* 0x0051480201007387 */ /* 0x000fec0000100800 */
[----:B--2---:R-:W-:Y:S01]  /*4d7d0*/  HMMA.16816.F32 R24, R12, R18, R24 ;  /* 0x000000120c18723c */ /* 0x004fe20000001818 */
        /* <DEDUP_REMOVED lines=8> */
[----:B------:R-:W-:Y:S01]  /*4d860*/  STL.64 [R1+0xb60], R20 ;  /* 0x000b601401007387 */ /* 0x000fe20000100a00 */
[----:B------:R0:W-:Y:S03]  /*4d870*/  STL.64 [R1+0xb68], R22 ;  /* 0x000b681601007387 */ /* 0x0001e60000100a00 */
[----:B0-----:R-:W3:Y:S01]  /*4d880*/  LDL.LU.64 R22, [R1+0x51e8] ;  /* 0x0051e80001167983 */ /* 0x001ee20000300a00 */
[----:B------:R-:W-:-:S02]  /*4d890*/  IMAD.MOV.U32 R0, RZ, RZ, R6 ;  /* 0x000000ffff007224 */ /* 0x000fc400078e0006 */
[----:B------:R-:W-:Y:S02]  /*4d8a0*/  IMAD.MOV.U32 R2, RZ, RZ, R7 ;  /* 0x000000ffff027224 */ /* 0x000fe400078e0007 */
[C---:B---3--:R-:W-:Y:S01]  /*4d8b0*/  HMMA.16816.F32 R4, R12.reuse, R22, R8 ;  /* 0x000000160c04723c */ /* 0x048fe20000001808 */
[----:B------:R-:W-:Y:S02]  /*4d8c0*/  IMAD.MOV.U32 R3, RZ, RZ, R23 ;  /* 0x000000ffff037224 */ /* 0x000fe400078e0017 */
[----:B------:R-:W3:Y:S11]  /*4d8d0*/  LDL.LU.64 R22, [R1+0x51e0] ;  /* 0x0051e00001167983 */ /* 0x000ef60000300a00 */
[----:B------:R-:W-:Y:S09]  /*4d8e0*/  @!UPT UIADD3 URZ, URZ, URZ, URZ ;  /* 0x0000003f3f3ff290 */ /* 0x000ff2000fffe03f */
[----:B------:R-:W-:Y:S01]  /*4d8f0*/  STL.64 [R1+0xb50], R4 ;  /* 0x000b500401007387 */ /* 0x000fe20000100a00 */
[----:B------:R2:W-:Y:S02]  /*4d900*/  STL.64 [R1+0xb58], R6 ;  /* 0x000b580601007387 */ /* 0x0005e40000100a00 */
[----:B------:R-:W3:Y:S02]  /*4d910*/  LDL.LU.64 R20, [R1+0x51d8] ;  /* 0x0051d80001147983 */ /* 0x000ee40000300a00 */
[----:B------:R-:W4:Y:S01]  /*4d920*/  LDL.LU R8, [R1+0x700] ;  /* 0x0007000001087983 */ /* 0x000f220000300800 */
[----:B--2---:R-:W-:Y:S11]  /*4d930*/  HMMA.16816.F32 R4, R12, R18, R24 ;  /* 0x000000120c04723c */ /* 0x004ff60000001818 */
[----:B------:R-:W-:Y:S11]  /*4d940*/  @!UPT UIADD3 URZ, URZ, URZ, URZ ;  /* 0x0000003f3f3ff290 */ /* 0x000ff6000fffe03f */
[----:B------:R-:W-:Y:S01]  /*4d950*/  @!UPT UIADD3 URZ, URZ, URZ, URZ ;  /* 0x0000003f3f3ff290 */ /* 0x000fe2000fffe03f */
[----:B------:R-:W-:Y:S01]  /*4d960*/  STL.64 [R1+0x530], R4 ;  /* 0x0005300401007387 */ /* 0x000fe20000100a00 */
[----:B------:R-:W-:Y:S02]  /*4d970*/  STL.64 [R1+0x538], R6 ;  /* 0x0005380601007387 */ /* 0x000fe40000100a00 */
[----:B------:R-:W4:Y:S02]  /*4d980*/  LDL.LU R9, [R1+0x704] ;  /* 0x0007040001097983 */ /* 0x000f240000300800 */
[----:B------:R-:W2:Y:S01]  /*4d990*/  LDL.LU R10, [R1+0x708] ;  /* 0x00070800010a7983 */ /* 0x000ea20000300800 */
[----:B------:R-:W2:Y:S04]  /*4d9a0*/  LDL.LU R11, [R1+0x70c] ;  /* 0x00070c00010b7983 */ /* 0x000ea80000300800 */
[----:B--2---:R-:W-:Y:S01]  /*4d9b0*/  STL.64 [R1+0x51a8], R10 ;  /* 0x0051a80a01007387 */ /* 0x004fe20000100a00 */
[----:B----4-:R0:W-:Y:S03]  /*4d9c0*/  STL.64 [R1+0x51a0], R8 ;  /* 0x0051a00801007387 */ /* 0x0101e60000100a00 */
[----:B0-----:R-:W2:Y:S01]  /*4d9d0*/  LDL.LU R8, [R1+0x6f0] ;  /* 0x0006f00001087983 */ /* 0x001ea20000300800 */
[----:B------:R-:W2:Y:S02]  /*4d9e0*/  LDL.LU R9, [R1+0x6f4] ;  /* 0x0006f40001097983 */ /* 0x000ea40000300800 */
[----:B------:R-:W4:Y:S02]  /*4d9f0*/  LDL.LU R10, [R1+0x6f8] ;  /* 0x0006f800010a7983 */ /* 0x000f240000300800 */
[----:B------:R-:W4:Y:S01]  /*4da00*/  LDL.LU R11, [R1+0x6fc] ;  /* 0x0006fc00010b7983 */ /* 0x000f220000300800 */
[----:B------:R-:W2:Y:S01]  /*4da10*/  LDL.LU R4, [R1+0x6e0] ;  /* 0x0006e00001047983 */ /* 0x000ea20000300800 */
[----:B------:R-:W2:Y:S02]  /*4da20*/  LDL.LU R5, [R1+0x6e4] ;  /* 0x0006e40001057983 */ /* 0x000ea40000300800 */
[----:B------:R-:W2:Y:S02]  /*4da30*/  LDL.LU R6, [R1+0x6e8] ;  /* 0x0006e80001067983 */ /* 0x000ea40000300800 */
[----:B------:R-:W2:Y:S02]  /*4da40*/  LDL.LU R7, [R1+0x6ec] ;  /* 0x0006ec0001077983 */ /* 0x000ea40000300800 */
[----:B--2---:R0:W-:Y:S01]  /*4da50*/  STL.64 [R1+0x51d0], R6 ;  /* 0x0051d00601007387 */ /* 0x0041e20000100a00 */
[----:B------:R-:W-:Y:S03]  /*4da60*/  STL.64 [R1+0x51c8], R4 ;  /* 0x0051c80401007387 */ /* 0x000fe60000100a00 */
[----:B0-----:R-:W3:Y:S01]  /*4da70*/  LDL.LU.64 R6, [R1+0x28] ;  /* 0x0000280001067983 */ /* 0x001ee20000300a00 */
[----:B----4-:R0:W-:Y:S02]  /*4da80*/  STL.64 [R1+0x51b8], R10 ;  /* 0x0051b80a01007387 */ /* 0x0101e40000100a00 */
[----:B------:R-:W-:Y:S01]  /*4da90*/  STL.64 [R1+0x51b0], R8 ;  /* 0x0051b00801007387 */ /* 0x000fe20000100a00 */
[----:B0-----:R-:W2:Y:S01]  /*4daa0*/  LDL.LU.64 R10, [R1+0x18] ;  /* 0x00001800010a7983 */ /* 0x001ea20000300a00 */
[----:B------:R-:W4:Y:S02]  /*4dab0*/  LDL.LU.64 R26, [R1+0x8] ;  /* 0x00000800011a7983 */ /* 0x000f240000300a00 */
[----:B------:R-:W2:Y:S02]  /*4dac0*/  LDL.LU R12, [R1+0x7d0] ;  /* 0x0007d000010c7983 */ /* 0x000ea40000300800 */
[----:B------:R-:W2:Y:S01]  /*4dad0*/  LDL.LU R13, [R1+0x7d4] ;  /* 0x0007d400010d7983 */ /* 0x000ea20000300800 */
[----:B------:R-:W2:Y:S01]  /*4dae0*/  LDL.LU R14, [R1+0x7d8] ;  /* 0x0007d800010e7983 */ /* 0x000ea20000300800 */
[----:B------:R-:W2:Y:S03]  /*4daf0*/  LDL.LU R15, [R1+0x7dc] ;  /* 0x0007dc00010f7983 */ /* 0x000ea60000300800 */
[----:B--2---:R0:W-:Y:S01]  /*4db00*/  STL.64 [R1+0x5160], R14 ;  /* 0x0051600e01007387 */ /* 0x0041e20000100a00 */
[----:B------:R1:W-:Y:S03]  /*4db10*/  STL.64 [R1+0x5158], R12 ;  /* 0x0051580c01007387 */ /* 0x0003e60000100a00 */
[----:B0-----:R-:W2:Y:S04]  /*4db20*/  LDL.LU.64 R14, [R1+0x38] ;  /* 0x00003800010e7983 */ /* 0x001ea80000300a00 */
[----:B--2---:R0:W-:Y:S01]  /*4db30*/  STL.64 [R1+0x5170], R14 ;  /* 0x0051700e01007387 */ /* 0x0041e20000100a00 */
[----:B-1----:R-:W2:Y:S02]  /*4db40*/  LDL.LU R12, [R1+0x720] ;  /* 0x00072000010c7983 */ /* 0x002ea40000300800 */
[----:B------:R-:W2:Y:S01]  /*4db50*/  LDL.LU R13, [R1+0x724] ;  /* 0x00072400010d7983 */ /* 0x000ea20000300800 */
[----:B0-----:R-:W2:Y:S01]  /*4db60*/  LDL.LU R14, [R1+0x728] ;  /* 0x00072800010e7983 */ /* 0x001ea20000300800 */
[----:B------:R-:W2:Y:S03]  /*4db70*/  LDL.LU R15, [R1+0x72c] ;  /* 0x00072c00010f7983 */ /* 0x000ea60000300800 */
[----:B--2---:R-:W-:Y:S01]  /*4db80*/  STL.64 [R1+0x5180], R14 ;  /* 0x0051800e01007387 */ /* 0x004fe20000100a00 */
[----:B------:R0:W-:Y:S03]  /*4db90*/  STL.64 [R1+0x5178], R12 ;  /* 0x0051780c01007387 */ /* 0x0001e60000100a00 */
        /* <DEDUP_REMOVED lines=8> */
[----:B------:R-:W3:Y:S02]  /*4dc20*/  LDL.LU R19, [R1+0x1cc] ;  /* 0x0001cc0001137983 */ /* 0x000ee40000300800 */
[C---:B---3--:R-:W-:Y:S11]  /*4dc30*/  HMMA.16816.F32 R16, R20.reuse, R6, R16 ;  /* 0x000000061410723c */ /* 0x048ff60000001810 */
[----:B------:R-:W-:Y:S11]  /*4dc40*/  @!UPT UIADD3 URZ, URZ, URZ, URZ ;  /* 0x0000003f3f3ff290 */ /* 0x000ff6000fffe03f */
[----:B------:R-:W-:Y:S01]  /*4dc50*/  @!UPT UIADD3 URZ, URZ, URZ, URZ ;  /* 0x0000003f3f3ff290 */ /* 0x000fe2000fffe03f */
[----:B------:R0:W-:Y:S01]  /*4dc60*/  STL.64 [R1+0x510], R16 ;  /* 0x0005101001007387 */ /* 0x0001e20000100a00 */
[----:B------:R-:W-:Y:S02]  /*4dc70*/  STL.64 [R1+0x518], R18 ;  /* 0x0005181201007387 */ /* 0x000fe40000100a00 */
[----:B0-----:R-:W-:Y:S02]  /*4dc80*/  IMAD.MOV.U32 R17, RZ, RZ, R6 ;  /* 0x000000ffff117224 */ /* 0x001fe400078e0006 */
[----:B------:R-:W-:Y:S02]  /*4dc90*/  IMAD.MOV.U32 R16, RZ, RZ, R7 ;  /* 0x000000ffff107224 */ /* 0x000fe400078e0007 */
[----:B------:R-:W3:Y:S01]  /*4dca0*/  LDL.LU.64 R6, [R1+0x51d0] ;  /* 0x0051d00001067983 */ /* 0x000ee20000300a00 */
[----:B------:R-:W3:Y:S02]  /*4dcb0*/  LDL.LU.64 R4, [R1+0x51c8] ;  /* 0x0051c80001047983 */ /* 0x000ee40000300a00 */
[----:B------:R0:W-:Y:S02]  /*4dcc0*/  STL.64 [R1+0x5168], R16 ;  /* 0x0051681001007387 */ /* 0x0001e40000100a00 */
[----:B0-----:R-:W2:Y:S01]  /*4dcd0*/  LDL.LU R16, [R1+0x740] ;  /* 0x0007400001107983 */ /* 0x001ea20000300800 */
[----:B------:R-:W2:Y:S02]  /*4dce0*/  LDL.LU R17, [R1+0x744] ;  /* 0x0007440001117983 */ /* 0x000ea40000300800 */
[----:B------:R-:W2:Y:S02]  /*4dcf0*/  LDL.LU R18, [R1+0x748] ;  /* 0x0007480001127983 */ /* 0x000ea40000300800 */
[----:B------:R-:W2:Y:S01]  /*4dd00*/  LDL.LU R19, [R1+0x74c] ;  /* 0x00074c0001137983 */ /* 0x000ea20000300800 */
[----:B---3--:R-:W-:Y:S11]  /*4dd10*/  HMMA.16816.F32 R4, R20, R10, R4 ;  /* 0x0000000a1404723c */ /* 0x008ff60000001804 */
        /* <DEDUP_REMOVED lines=8> */
[----:B------:R-:W2:Y:S02]  /*4dda0*/  LDL.LU.64 R8, [R1+0x51b0] ;  /* 0x0051b00001087983 */ /* 0x000ea40000300a00 */
[----:B----4-:R-:W-:-:S02]  /*4ddb0*/  IMAD.MOV.U32 R28, RZ, RZ, R26 ;  /* 0x000000ffff1c7224 */ /* 0x010fc400078e001a */
[----:B------:R-:W-:Y:S01]  /*4ddc0*/  IMAD.MOV.U32 R29, RZ, RZ, R27 ;  /* 0x000000ffff1d7224 */ /* 0x000fe200078e001b */
[C---:B--2---:R-:W-:Y:S11]  /*4ddd0*/  HMMA.16816.F32 R8, R20.reuse, R26, R8 ;  /* 0x0000001a1408723c */ /* 0x044ff60000001808 */
[----:B------:R-:W-:Y:S11]  /*4dde0*/  @!UPT UIADD3 URZ, URZ, URZ, URZ ;  /* 0x0000003f3f3ff290 */ /* 0x000ff6000fffe03f */
[----:B------:R-:W-:Y:S01]  /*4ddf0*/  @!UPT UIADD3 URZ, URZ, URZ, URZ ;  /* 0x0000003f3f3ff290 */ /* 0x000fe2000fffe03f */
[----:B------:R-:W-:Y:S01]  /*4de00*/  STL.64 [R1+0x4f0], R8 ;  /* 0x0004f00801007387 */ /* 0x000fe20000100a00 */
[----:B------:R0:W-:Y:S03]  /*4de10*/  STL.64 [R1+0x4f8], R10 ;  /* 0x0004f80a01007387 */ /* 0x0001e60000100a00 */
[----:B0-----:R-:W2:Y:S01]  /*4de20*/  LDL.LU.64 R10, [R1+0x51a8] ;  /* 0x0051a800010a7983 */ /* 0x001ea20000300a00 */
[----:B------:R-:W2:Y:S02]  /*4de30*/  LDL.LU.64 R8, [R1+0x51a0] ;  /* 0x0051a00001087983 */ /* 0x000ea40000300a00 */
[----:B------:R-:W2:Y:S02]  /*4de40*/  LDL.LU.64 R26, [R1+0x5198] ;  /* 0x00519800011a7983 */ /* 0x000ea40000300a00 */
[----:B------:R-:W4:Y:S01]  /*4de50*/  LDL.LU.64 R24, [R1+0x5190] ;  /* 0x0051900001187983 */ /* 0x000f220000300a00 */
[C---:B--2---:R-:W-:Y:S11]  /*4de60*/  HMMA.16816.F32 R8, R20.reuse, R26, R8 ;  /* 0x0000001a1408723c */ /* 0x044ff60000001808 */
[----:B------:R-:W-:Y:S11]  /*4de70*/  @!UPT UIADD3 URZ, URZ, URZ, URZ ;  /* 0x0000003f3f3ff290 */ /* 0x000ff6000fffe03f */
[----:B------:R-:W-:Y:S01]  /*4de80*/  @!UPT UIADD3 URZ, URZ, URZ, URZ ;  /* 0x0000003f3f3ff290 */ /* 0x000fe2000fffe03f */
[----:B------:R-:W-:Y:S01]  /*4de90*/  STL.64 [R1+0x4e0], R8 ;  /* 0x0004e00801007387 */ /* 0x000fe20000100a00 */
[----:B------:R0:W-:Y:S03]  /*4dea0*/  STL.64 [R1+0x4e8], R10 ;  /* 0x0004e80a01007387 */ /* 0x0001e60000100a00 */
[----:B0-----:R-:W2:Y:S01]  /*4deb0*/  LDL.LU.64 R10, [R1+0x5188] ;  /* 0x00518800010a7983 */ /* 0x001ea20000300a00 */
[----:B------:R0:W-:Y:S02]  /*4dec0*/  STL.64 [R1+0x5040], R26 ;  /* 0x0050401a01007387 */ /* 0x0001e40000100a00 */
[----:B----4-:R-:W-:Y:S01]  /*4ded0*/  STL.64 [R1+0x5038], R24 ;  /* 0x0050381801007387 */ /* 0x010fe20000100a00 */
[----:B0-----:R-:W4:Y:S01]  /*4dee0*/  LDL.LU.64 R26, [R1+0xd8] ;  /* 0x0000d800011a7983 */ /* 0x001f220000300a00 */
[C---:B--2---:R-:W-:Y:S11]  /*4def0*/  HMMA.16816.F32 R12, R20.reuse, R10, R12 ;  /* 0x0000000a140c723c */ /* 0x044ff6000000180c */
[----:B------:R-:W-:Y:S11]  /*4df00*/  @!UPT UIADD3 URZ, URZ, URZ, URZ ;  /* 0x0000003f3f3ff290 */ /* 0x000ff6000fffe03f */
[----:B------:R-:W-:Y:S01]  /*4df10*/  @!UPT UIADD3 URZ, URZ, URZ, URZ ;  /* 0x0000003f3f3ff290 */ /* 0x000fe2000fffe03f */
[----:B------:R-:W-:Y:S01]  /*4df20*/  STL.64 [R1+0x4d0], R12 ;  /* 0x0004d00c01007387 */ /* 0x000fe20000100a00 */
[----:B------:R0:W-:Y:S03]  /*4df30*/  STL.64 [R1+0x4d8], R14 ;  /* 0x0004d80e01007387 */ /* 0x0001e60000100a00 */
[----:B0-----:R-:W3:Y:S01]  /*4df40*/  LDL.LU.64 R14, [R1+0x5180] ;  /* 0x00518000010e7983 */ /* 0x001ee20000300a00 */
[----:B------:R-:W3:Y:S02]  /*4df50*/  LDL.LU.64 R12, [R1+0x5178] ;  /* 0x00517800010c7983 */ /* 0x000ee40000300a00 */
[C---:B---3--:R-:W-:Y:S11]  /*4df60*/  HMMA.16816.F32 R12, R20.reuse, R6, R12 ;  /* 0x00000006140c723c */ /* 0x048ff6000000180c */
[----:B------:R-:W-:Y:S11]  /*4df70*/  @!UPT UIADD3 URZ, URZ, URZ, URZ ;  /* 0x0000003f3f3ff290 */ /* 0x000ff6000fffe03f */
[----:B------:R-:W-:Y:S01]  /*4df80*/  @!UPT UIADD3 URZ, URZ, URZ, URZ ;  /* 0x0000003f3f3ff290 */ /* 0x000fe2000fffe03f */
[----:B------:R-:W-:Y:S01]  /*4df90*/  STL.64 [R1+0x4c0], R12 ;  /* 0x0004c00c01007387 */ /* 0x000fe20000100a00 */
[----:B------:R0:W-:Y:S03]  /*4dfa0*/  STL.64 [R1+0x4c8], R14 ;  /* 0x0004c80e01007387 */ /* 0x0001e60000100a00 */
[----:B0-----:R-:W2:Y:S02]  /*4dfb0*/  LDL.LU.64 R14, [R1+0x5170] ;  /* 0x00517000010e7983 */ /* 0x001ea40000300a00 */
[C---:B--2---:R-:W-:Y:S01]  /*4dfc0*/  HMMA.16816.F32 R16, R20.reuse, R14, R16 ;  /* 0x0000000e1410723c */ /* 0x044fe20000001810 */
[----:B------:R-:W-:Y:S02]  /*4dfd0*/  IMAD.MOV.U32 R9, RZ, RZ, R14 ;  /* 0x000000ffff097224 */ /* 0x000fe400078e000e */
[----:B------:R-:W-:Y:S11]  /*4dfe0*/  IMAD.MOV.U32 R8, RZ, RZ, R15 ;  /* 0x000000ffff087224 */ /* 0x000ff600078e000f */
[----:B------:R-:W-:Y:S09]  /*4dff0*/  @!UPT UIADD3 URZ, URZ, URZ, URZ ;  /* 0x0000003f3f3ff290 */ /* 0x000ff2000fffe03f */
[----:B------:R0:W-:Y:S01]  /*4e000*/  STL.64 [R1+0x4b0], R16 ;  /* 0x0004b01001007387 */ /* 0x0001e20000100a00 */
[----:B------:R-:W-:Y:S03]  /*4e010*/  STL.64 [R1+0x4b8], R18 ;  /* 0x0004b81201007387 */ /* 0x000fe60000100a00 */
[----:B0-----:R-:W2:Y:S01]  /*4e020*/  LDL.LU.64 R16, [R1+0x5168] ;  /* 0x0051680001107983 */ /* 0x001ea20000300a00 */
[----:B------:R-:W4:Y:S02]  /*4e030*/  LDL.LU.64 R14, [R1+0x5160] ;  /* 0x00516000010e7983 */ /* 0x000f240000300a00 */
[----:B------:R-:W4:Y:S02]  /*4e040*/  LDL.LU.64 R12, [R1+0x5158] ;  /* 0x00515800010c7983 */ /* 0x000f240000300a00 */
[----:B------:R0:W-:Y:S01]  /*4e050*/  STL.64 [R1+0x5030], R10 ;  /* 0x0050300a01007387 */ /* 0x0001e20000100a00 */
[----:B------:R-:W-:Y:S04]  /*4e060*/  STL.64 [R1+0x5028], R8 ;  /* 0x0050280801007387 */ /* 0x000fe80000100a00 */
[----:B0-----:R-:W3:Y:S01]  /*4e070*/  LDL.LU.64 R10, [R1+0xc8] ;  /* 0x0000c800010a7983 */ /* 0x001ee20000300a00 */
[----:B----4-:R-:W-:Y:S11]  /*4e080*/  HMMA.16816.F32 R12, R20, R26, R12 ;  /* 0x0000001a140c723c */ /* 0x010ff6000000180c */
[----:B------:R-:W-:Y:S11]  /*4e090*/  @!UPT UIADD3 URZ, URZ, URZ, URZ ;  /* 0x0000003f3f3ff290 */ /* 0x000ff6000fffe03f */
[----:B------:R-:W-:Y:S01]  /*4e0a0*/  @!UPT UIADD3 URZ, URZ, URZ, URZ ;  /* 0x0000003f3f3ff290 */ /* 0x000fe2000fffe03f */
[----:B------:R0:W-:Y:S01]  /*4e0b0*/  STL.64 [R1+0xad0], R12 ;  /* 0x000ad00c01007387 */ /* 0x0001e20000100a00 */
[----:B------:R-:W-:Y:S02]  /*4e0c0*/  STL.64 [R1+0xad8], R14 ;  /* 0x000ad80e01007387 */ /* 0x000fe40000100a00 */
[----:B0-----:R-:W-:Y:S02]  /*4e0d0*/  IMAD.MOV.U32 R13, RZ, RZ, R26 ;  /* 0x000000ffff0d7224 */ /* 0x001fe400078e001a */
[----:B------:R-:W-:-:S05]  /*4e0e0*/  IMAD.MOV.U32 R12, RZ, RZ, R27 ;  /* 0x000000ffff0c7224 */ /* 0x000fca00078e001b */
[----:B------:R0:W-:Y:S04]  /*4e0f0*/  STL.64 [R1+0x5098], R12 ;  /* 0x0050980c01007387 */ /* 0x0001e80000100a00 */
[----:B0-----:R-:W3:Y:S01]  /*4e100*/  LDL.LU R12, [R1+0x7c0] ;  /* 0x0007c000010c7983 */ /* 0x001ee20000300800 */
[----:B------:R-:W3:Y:S02]  /*4e110*/  LDL.LU R13, [R1+0x7c4] ;  /* 0x0007c400010d7983 */ /* 0x000ee40000300800 */
[----:B------:R-:W3:Y:S02]  /*4e120*/  LDL.LU R14, [R1+0x7c8] ;  /* 0x0007c800010e7983 */ /* 0x000ee40000300800 */
[----:B------:R-:W3:Y:S01]  /*4e130*/  LDL.LU R15, [R1+0x7cc] ;  /* 0x0007cc00010f7983 */ /* 0x000ee20000300800 */
[----:B------:R-:W4:Y:S01]  /*4e140*/  LDL.LU R24, [R1+0x7f0] ;  /* 0x0007f00001187983 */ /* 0x000f220000300800 */
[----:B------:R-:W4:Y:S02]  /*4e150*/  LDL.LU R25, [R1+0x7f4] ;  /* 0x0007f40001197983 */ /* 0x000f240000300800 */
[----:B------:R-:W2:Y:S02]  /*4e160*/  LDL.LU R26, [R1+0x7f8] ;  /* 0x0007f800011a7983 */ /* 0x000ea40000300800 */
[----:B------:R-:W2:Y:S01]  /*4e170*/  LDL.LU R27, [R1+0x7fc] ;  /* 0x0007fc00011b7983 */ /* 0x000ea20000300800 */
[----:B---3--:R-:W-:Y:S01]  /*4e180*/  HMMA.16816.F32 R12, R20, R10, R12 ;  /* 0x0000000a140c723c */ /* 0x008fe2000000180c */
[----:B--2---:R0:W-:Y:S01]  /*4e190*/  STL.64 [R1+0x5050], R26 ;  /* 0x0050501a01007387 */ /* 0x0041e20000100a00 */
[----:B----4-:R-:W-:Y:S02]  /*4e1a0*/  STL.64 [R1+0x5048], R24 ;  /* 0x0050481801007387 */ /* 0x010fe40000100a00 */
[----:B0-----:R-:W-:-:S02]  /*4e1b0*/  IMAD.MOV.U32 R26, RZ, RZ, R5 ;  /* 0x000000ffff1a7224 */ /* 0x001fc400078e0005 */
[----:B------:R-:W-:-:S05]  /*4e1c0*/  IMAD.MOV.U32 R27, RZ, RZ, R4 ;  /* 0x000000ffff1b7224 */ /* 0x000fca00078e0004 */
[----:B------:R-:W-:Y:S11]  /*4e1d0*/  STL.64 [R1+0x5068], R26 ;  /* 0x0050681a01007387 */ /* 0x000ff60000100a00 */
[----:B------:R-:W-:Y:S01]  /*4e1e0*/  @!UPT UIADD3 URZ, URZ, URZ, URZ ;  /* 0x0000003f3f3ff290 */ /* 0x000fe2000fffe03f */
[----:B------:R0:W-:Y:S02]  /*4e1f0*/  STL.64 [R1+0xac0], R12 ;  /* 0x000ac00c01007387 */ /* 0x0001e40000100a00 */
[----:B------:R1:W-:Y:S02]  /*4e200*/  STL.64 [R1+0xac8], R14 ;  /* 0x000ac80e01007387 */ /* 0x0003e40000100a00 */
[----:B------:R-:W2:Y:S02]  /*4e210*/  LDL R18, [R1+0x68] ;  /* 0x0000680001127983 */ /* 0x000ea40000100800 */
[----:B------:R-:W-:Y:S02]  /*4e220*/  IMAD.MOV.U32 R19, RZ, RZ, R3 ;  /* 0x000000ffff137224 */ /* 0x000fe400078e0003 */
[----:B------:R-:W3:Y:S04]  /*4e230*/  LDL.LU R3, [R1+0x5150] ;  /* 0x0051500001037983 */ /* 0x000ee80000300800 */
[----:B--2---:R2:W-:Y:S01]  /*4e240*/  STL.64 [R1+0x50b8], R18 ;  /* 0x0050b81201007387 */ /* 0x0045e20000100a00 */
[----:B0-----:R-:W4:Y:S02]  /*4e250*/  LDL.LU R12, [R1+0x730] ;  /* 0x00073000010c7983 */ /* 0x001f240000300800 */
[----:B------:R-:W4:Y:S02]  /*4e260*/  LDL.LU R13, [R1+0x734] ;  /* 0x00073400010d7983 */ /* 0x000f240000300800 */
[----:B-1----:R-:W3:Y:S01]  /*4e270*/  LDL.LU R14, [R1+0x738] ;  /* 0x00073800010e7983 */ /* 0x002ee20000300800 */
[----:B------:R-:W3:Y:S01]  /*4e280*/  LDL.LU R15, [R1+0x73c] ;  /* 0x00073c00010f7983 */ /* 0x000ee20000300800 */
[----:B--2---:R-:W-:-:S02]  /*4e290*/  IMAD.MOV.U32 R18, RZ, RZ, R0 ;  /* 0x000000ffff127224 */ /* 0x004fc400078e0000 */
[----:B------:R-:W-:Y:S01]  /*4e2a0*/  IMAD.MOV.U32 R19, RZ, RZ, R2 ;  /* 0x000000ffff137224 */ /* 0x000fe200078e0002 */
[----:B------:R-:W2:Y:S01]  /*4e2b0*/  LDL.LU R0, [R1+0x514c] ;  /* 0x00514c0001007983 */ /* 0x000ea20000300800 */
[----:B------:R-:W2:Y:S03]  /*4e2c0*/  LDL.LU R2, [R1+0x5148] ;  /* 0x0051480001027983 */ /* 0x000ea60000300800 */
[----:B------:R-:W-:Y:S04]  /*4e2d0*/  STL.64 [R1+0x50d0], R18 ;  /* 0x0050d01201007387 */ /* 0x000fe80000100a00 */
[----:B---3--:R-:W-:Y:S01]  /*4e2e0*/  STL.64 [R1+0x50b0], R14 ;  /* 0x0050b00e01007387 */ /* 0x008fe20000100a00 */
[----:B----4-:R0:W-:Y:S03]  /*4e2f0*/  STL.64 [R1+0x50a8], R12 ;  /* 0x0050a80c01007387 */ /* 0x0101e60000100a00 */
[----:B0-----:R-:W3:Y:S01]  /*4e300*/  LDL.LU R12, [R1+0x760] ;  /* 0x00076000010c7983 */ /* 0x001ee20000300800 */
[----:B------:R-:W3:Y:S02]  /*4e310*/  LDL.LU R13, [R1+0x764] ;  /* 0x00076400010d7983 */ /* 0x000ee40000300800 */
[----:B------:R-:W4:Y:S02]  /*4e320*/  LDL.LU R14, [R1+0x768] ;  /* 0x00076800010e7983 */ /* 0x000f240000300800 */
[----:B------:R-:W4:Y:S01]  /*4e330*/  LDL.LU R15, [R1+0x76c] ;  /* 0x00076c00010f7983 */ /* 0x000f220000300800 */
[----:B------:R-:W2:Y:S01]  /*4e340*/  LDL R18, [R1+0x88] ;  /* 0x0000880001127983 */ /* 0x000ea20000100800 */
[----:B------:R-:W-:-:S02]  /*4e350*/  IMAD.MOV.U32 R19, RZ, RZ, R3 ;  /* 0x000000ffff137224 */ /* 0x000fc400078e0003 */
[----:B------:R-:W3:Y:S03]  /*4e360*/  LDL.LU R3, [R1+0x5144] ;  /* 0x0051440001037983 */ /* 0x000ee60000300800 */
[----:B--2---:R-:W-:Y:S01]  /*4e370*/  STL.64 [R1+0x50e8], R18 ;  /* 0x0050e81201007387 */ /* 0x004fe20000100a00 */
[----:B----4-:R-:W-:Y:S02]  /*4e380*/  STL.64 [R1+0x50c8], R14 ;  /* 0x0050c80e01007387 */ /* 0x010fe40000100a00 */
[----:B---3--:R0:W-:Y:S02]  /*4e390*/  STL.64 [R1+0x50c0], R12 ;  /* 0x0050c00c01007387 */ /* 0x0081e40000100a00 */
[----:B0-----:R-:W2:Y:S01]  /*4e3a0*/  LDL.LU R12, [R1+0x770] ;  /* 0x00077000010c7983 */ /* 0x001ea20000300800 */
[----:B------:R-:W2:Y:S02]  /*4e3b0*/  LDL.LU R13, [R1+0x774] ;  /* 0x00077400010d7983 */ /* 0x000ea40000300800 */
[----:B------:R-:W3:Y:S02]  /*4e3c0*/  LDL.LU R14, [R1+0x778] ;  /* 0x00077800010e7983 */ /* 0x000ee40000300800 */
[----:B------:R-:W3:Y:S02]  /*4e3d0*/  LDL.LU R15, [R1+0x77c] ;  /* 0x00077c00010f7983 */ /* 0x000ee40000300800 */
[----:B------:R-:W-:-:S02]  /*4e3e0*/  IMAD.MOV.U32 R18, RZ, RZ, R2 ;  /* 0x000000ffff127224 */ /* 0x000fc400078e0002 */
[----:B------:R-:W-:Y:S01]  /*4e3f0*/  IMAD.MOV.U32 R19, RZ, RZ, R0 ;  /* 0x000000ffff137224 */ /* 0x000fe200078e0000 */
[----:B------:R-:W4:Y:S01]  /*4e400*/  LDL.LU R2, [R1+0x5140] ;  /* 0x0051400001027983 */ /* 0x000f220000300800 */
[----:B------:R-:W4:Y:S03]  /*4e410*/  LDL.LU R0, [R1+0x513c] ;  /* 0x00513c0001007983 */ /* 0x000f260000300800 */
[----:B------:R-:W-:Y:S04]  /*4e420*/  STL.64 [R1+0x5100], R18 ;  /* 0x0051001201007387 */ /* 0x000fe80000100a00 */
[----:B---3--:R-:W-:Y:S01]  /*4e430*/  STL.64 [R1+0x50e0], R14 ;  /* 0x0050e00e01007387 */ /* 0x008fe20000100a00 */
[----:B--2---:R0:W-:Y:S03]  /*4e440*/  STL.64 [R1+0x50d8], R12 ;  /* 0x0050d80c01007387 */ /* 0x0041e60000100a00 */
[----:B0-----:R-:W2:Y:S01]  /*4e450*/  LDL.LU R12, [R1+0x780] ;  /* 0x00078000010c7983 */ /* 0x001ea20000300800 */
[----:B------:R-:W2:Y:S02]  /*4e460*/  LDL.LU R13, [R1+0x784] ;  /* 0x00078400010d7983 */ /* 0x000ea40000300800 */
[----:B------:R-:W3:Y:S02]  /*4e470*/  LDL.LU R14, [R1+0x788] ;  /* 0x00078800010e7983 */ /* 0x000ee40000300800 */
[----:B------:R-:W3:Y:S01]  /*4e480*/  LDL.LU R15, [R1+0x78c] ;  /* 0x00078c00010f7983 */ /* 0x000ee20000300800 */
[----:B------:R-:W2:Y:S01]  /*4e490*/  LDL R18, [R1+0xa8] ;  /* 0x0000a80001127983 */ /* 0x000ea20000100800 */
[----:B------:R-:W-:-:S02]  /*4e4a0*/  IMAD.MOV.U32 R19, RZ, RZ, R3 ;  /* 0x000000ffff137224 */ /* 0x000fc400078e0003 */
[----:B------:R-:W4:Y:S03]  /*4e4b0*/  LDL.LU R3, [R1+0x5138] ;  /* 0x0051380001037983 */ /* 0x000f260000300800 */
[----:B--2---:R-:W-:Y:S01]  /*4e4c0*/  STL.64 [R1+0x5118], R18 ;  /* 0x0051181201007387 */ /* 0x004fe20000100a00 */
[----:B---3--:R-:W-:Y:S02]  /*4e4d0*/  STL.64 [R1+0x50f8], R14 ;  /* 0x0050f80e01007387 */ /* 0x008fe40000100a00 */
[----:B------:R0:W-:Y:S02]  /*4e4e0*/  STL.64 [R1+0x50f0], R12 ;  /* 0x0050f00c01007387 */ /* 0x0001e40000100a00 */
[----:B0-----:R-:W2:Y:S01]  /*4e4f0*/  LDL.LU R12, [R1+0x790] ;  /* 0x00079000010c7983 */ /* 0x001ea20000300800 */
[----:B------:R-:W2:Y:S02]  /*4e500*/  LDL.LU R13, [R1+0x794] ;  /* 0x00079400010d7983 */ /* 0x000ea40000300800 */
[----:B------:R-:W3:Y:S02]  /*4e510*/  LDL.LU R14, [R1+0x798] ;  /* 0x00079800010e7983 */ /* 0x000ee40000300800 */
[----:B------:R-:W3:Y:S02]  /*4e520*/  LDL.LU R15, [R1+0x79c] ;  /* 0x00079c00010f7983 */ /* 0x000ee40000300800 */
[----:B----4-:R-:W-:-:S02]  /*4e530*/  IMAD.MOV.U32 R18, RZ, RZ, R0 ;  /* 0x000000ffff127224 */ /* 0x010fc400078e0000 */
[----:B------:R-:W-:Y:S01]  /*4e540*/  IMAD.MOV.U32 R19, RZ, RZ, R2 ;  /* 0x000000ffff137224 */ /* 0x000fe200078e0002 */
[----:B------:R-:W4:Y:S01]  /*4e550*/  LDL.LU R0, [R1+0x5134] ;  /* 0x0051340001007983 */ /* 0x000f220000300800 */
[----:B------:R-:W4:Y:S03]  /*4e560*/  LDL.LU R2, [R1+0x5130] ;  /* 0x0051300001027983 */ /* 0x000f260000300800 */
[----:B---3--:R-:W-:Y:S01]  /*4e570*/  STL.64 [R1+0x5110], R14 ;  /* 0x0051100e01007387 */ /* 0x008fe20000100a00 */
[----:B--2---:R0:W-:Y:S03]  /*4e580*/  STL.64 [R1+0x5108], R12 ;  /* 0x0051080c01007387 */ /* 0x0041e60000100a00 */
[----:B0-----:R-:W2:Y:S01]  /*4e590*/  LDL.LU R12, [R1+0x7a0] ;  /* 0x0007a000010c7983 */ /* 0x001ea20000300800 */
[----:B------:R-:W2:Y:S02]  /*4e5a0*/  LDL.LU R13, [R1+0x7a4] ;  /* 0x0007a400010d7983 */ /* 0x000ea40000300800 */
[----:B------:R-:W3:Y:S02]  /*4e5b0*/  LDL.LU R14, [R1+0x7a8] ;  /* 0x0007a800010e7983 */ /* 0x000ee40000300800 */
[----:B------:R-:W3:Y:S02]  /*4e5c0*/  LDL.LU R15, [R1+0x7ac] ;  /* 0x0007ac00010f7983 */ /* 0x000ee40000300800 */
[----:B------:R-:W-:-:S02]  /*4e5d0*/  IMAD.MOV.U32 R5, RZ, RZ, R10 ;  /* 0x000000ffff057224 */ /* 0x000fc400078e000a */
[----:B------:R-:W-:Y:S01]  /*4e5e0*/  IMAD.MOV.U32 R4, RZ, RZ, R11 ;  /* 0x000000ffff047224 */ /* 0x000fe200078e000b */
        /* <DEDUP_REMOVED lines=8> */
[----:B------:R-:W2:Y:S02]  /*4e670*/  LDL.LU R10, [R1+0x808] ;  /* 0x00080800010a7983 */ /* 0x000ea40000300800 */
[----:B------:R-:W2:Y:S02]  /*4e680*/  LDL.LU R11, [R1+0x80c] ;  /* 0x00080c00010b7983 */ /* 0x000ea40000300800 */
[----:B------:R-:W-:-:S02]  /*4e690*/  IMAD.MOV.U32 R26, RZ, RZ, R17 ;  /* 0x000000ffff1a7224 */ /* 0x000fc400078e0011 */
[----:B------:R-:W-:Y:S01]  /*4e6a0*/  IMAD.MOV.U32 R27, RZ, RZ, R16 ;  /* 0x000000ffff1b7224 */ /* 0x000fe200078e0010 */
[----:B--2---:R-:W-:Y:S01]  /*4e6b0*/  STL.64 [R1+0x5060], R10 ;  /* 0x0050600a01007387 */ /* 0x004fe20000100a00 */
[----:B---3--:R0:W-:Y:S03]  /*4e6c0*/  STL.64 [R1+0x5058], R8 ;  /* 0x0050580801007387 */ /* 0x0081e60000100a00 */
[----:B0-----:R-:W2:Y:S01]  /*4e6d0*/  LDL.LU R8, [R1+0x7e0] ;  /* 0x0007e00001087983 */ /* 0x001ea20000300800 */
[----:B------:R-:W2:Y:S02]  /*4e6e0*/  LDL.LU R9, [R1+0x7e4] ;  /* 0x0007e40001097983 */ /* 0x000ea40000300800 */
[----:B------:R-:W3:Y:S02]  /*4e6f0*/  LDL.LU R10, [R1+0x7e8] ;  /* 0x0007e800010a7983 */ /* 0x000ee40000300800 */
[----:B------:R-:W3:Y:S01]  /*4e700*/  LDL.LU R11, [R1+0x7ec] ;  /* 0x0007ec00010b7983 */ /* 0x000ee20000300800 */
[C---:B------:R-:W-:Y:S01]  /*4e710*/  HMMA.16816.F32 R16, R20.reuse, R18, R12 ;  /* 0x000000121410723c */ /* 0x040fe2000000180c */
[----:B---3--:R-:W-:Y:S01]  /*4e720*/  STL.64 [R1+0x5078], R10 ;  /* 0x0050780a01007387 */ /* 0x008fe20000100a00 */
[----:B--2---:R0:W-:Y:S03]  /*4e730*/  STL.64 [R1+0x5070], R8 ;  /* 0x0050700801007387 */ /* 0x0041e60000100a00 */
[----:B0-----:R-:W2:Y:S01]  /*4e740*/  LDL.LU R8, [R1+0x750] ;  /* 0x0007500001087983 */ /* 0x001ea20000300800 */
[----:B------:R-:W2:Y:S02]  /*4e750*/  LDL.LU R9, [R1+0x754] ;  /* 0x0007540001097983 */ /* 0x000ea40000300800 */
[----:B------:R-:W2:Y:S02]  /*4e760*/  LDL.LU R10, [R1+0x758] ;  /* 0x00075800010a7983 */ /* 0x000ea40000300800 */
[----:B------:R-:W2:Y:S01]  /*4e770*/  LDL.LU R11, [R1+0x75c] ;  /* 0x00075c00010b7983 */ /* 0x000ea20000300800 */
[----:B------:R-:W-:Y:S01]  /*4e780*/  STL.64 [R1+0x5020], R6 ;  /* 0x0050200601007387 */ /* 0x000fe20000100a00 */
[----:B------:R0:W-:Y:S03]  /*4e790*/  STL.64 [R1+0x5018], R4 ;  /* 0x0050180401007387 */ /* 0x0001e60000100a00 */
[----:B0-----:R-:W3:Y:S01]  /*4e7a0*/  LDL.LU R4, [R1+0x810] ;  /* 0x0008100001047983 */ /* 0x001ee20000300800 */
[----:B------:R-:W3:Y:S02]  /*4e7b0*/  LDL.LU R5, [R1+0x814] ;  /* 0x0008140001057983 */ /* 0x000ee40000300800 */
[----:B------:R-:W3:Y:S02]  /*4e7c0*/  LDL.LU R6, [R1+0x818] ;  /* 0x0008180001067983 */ /* 0x000ee40000300800 */
[----:B------:R-:W3:Y:S01]  /*4e7d0*/  LDL.LU R7, [R1+0x81c] ;  /* 0x00081c0001077983 */ /* 0x000ee20000300800 */
[----:B------:R-:W2:Y:S01]  /*4e7e0*/  LDL.LU.64 R14, [R1+0x5128] ;  /* 0x00512800010e7983 */ /* 0x000ea20000300a00 */
[----:B------:R-:W2:Y:S02]  /*4e7f0*/  LDL.LU.64 R12, [R1+0x5120] ;  /* 0x00512000010c7983 */ /* 0x000ea40000300a00 */
        /* <DEDUP_REMOVED lines=38> */
[----:B--2---:R-:W-:Y:S02]  /*4ea60*/  HMMA.16816.F32 R20, R20, R18, R12 ;  /* 0x000000121414723c */ /* 0x004fe4000000180c */
[----:B------:R-:W2:Y:S05]  /*4ea70*/  LDL.LU.64 R12, [R1+0x5098] ;  /* 0x00509800010c7983 */ /* 0x000eaa0000300a00 */
[----:B------:R-:W-:-:S02]  /*4ea80*/  IMAD.MOV.U32 R15, RZ, RZ, R18 ;  /* 0x000000ffff0f7224 */ /* 0x000fc400078e0012 */
[----:B------:R-:W-:Y:S11]  /*4ea90*/  IMAD.MOV.U32 R14, RZ, RZ, R19 ;  /* 0x000000ffff0e7224 */ /* 0x000ff600078e0013 */
[----:B------:R-:W-:Y:S03]  /*4eaa0*/  @!UPT UIADD3 URZ, URZ, URZ, URZ ;  /* 0x0000003f3f3ff290 */ /* 0x000fe6000fffe03f */
[----:B------:R0:W-:Y:S01]  /*4eab0*/  STL.64 [R1+0x4a0], R20 ;  /* 0x0004a01401007387 */ /* 0x0001e20000100a00 */
[----:B------:R1:W-:Y:S02]  /*4eac0*/  STL.64 [R1+0x4a8], R22 ;  /* 0x0004a81601007387 */ /* 0x0003e40000100a00 */
[----:B------:R-:W3:Y:S02]  /*4ead0*/  LDL.LU.64 R18, [R1+0x5090] ;  /* 0x0050900001127983 */ /* 0x000ee40000300a00 */
[----:B------:R-:W3:Y:S01]  /*4eae0*/  LDL.LU.64 R16, [R1+0x5088] ;  /* 0x0050880001107983 */ /* 0x000ee20000300a00 */
[----:B0-----:R-:W4:Y:S01]  /*4eaf0*/  LDL.LU R20, [R1+0x820] ;  /* 0x0008200001147983 */ /* 0x001f220000300800 */
[----:B------:R-:W4:Y:S02]  /*4eb00*/  LDL.LU R21, [R1+0x824] ;  /* 0x0008240001157983 */ /* 0x000f240000300800 */
[----:B-1----:R-:W4:Y:S02]  /*4eb10*/  LDL.LU R22, [R1+0x828] ;  /* 0x0008280001167983 */ /* 0x002f240000300800 */
[----:B------:R-:W4:Y:S01]  /*4eb20*/  LDL.LU R23, [R1+0x82c] ;  /* 0x00082c0001177983 */ /* 0x000f220000300800 */
[----:B------:R0:W-:Y:S02]  /*4eb30*/  STL.64 [R1+0x5010], R14 ;  /* 0x0050100e01007387 */ /* 0x0001e40000100a00 */
[----:B0-----:R-:W-:-:S02]  /*4eb40*/  IMAD.MOV.U32 R14, RZ, RZ, R28 ;  /* 0x000000ffff0e7224 */ /* 0x001fc400078e001c */
[----:B------:R-:W-:Y:S01]  /*4eb50*/  IMAD.MOV.U32 R15, RZ, RZ, R29 ;  /* 0x000000ffff0f7224 */ /* 0x000fe200078e001d */
[----:B--2---:R-:W-:Y:S01]  /*4eb60*/  STL.64 [R1+0x5008], R12 ;  /* 0x0050080c01007387 */ /* 0x004fe20000100a00 */
[----:B------:R-:W2:Y:S02]  /*4eb70*/  LDL.LU R28, [R1+0x5084] ;  /* 0x00508400011c7983 */ /* 0x000ea40000300800 */
[----:B------:R-:W2:Y:S01]  /*4eb80*/  LDL.LU R29, [R1+0x5080] ;  /* 0x00508000011d7983 */ /* 0x000ea20000300800 */
[C---:B---3--:R-:W-:Y:S01]  /*4eb90*/  HMMA.16816.F32 R24, R16.reuse, R26, R8 ;  /* 0x0000001a1018723c */ /* 0x048fe20000001808 */
[----:B------:R-:W3:Y:S01]  /*4eba0*/  LDL.LU.64 R10, [R1+0x5078] ;  /* 0x00507800010a7983 */ /* 0x000ee20000300a00 */
[----:B------:R-:W3:Y:S11]  /*4ebb0*/  LDL.LU.64 R8, [R1+0x5070] ;  /* 0x0050700001087983 */ /* 0x000ef60000300a00 */
[----:B------:R-:W-:Y:S10]  /*4ebc0*/  @!UPT UIADD3 URZ, URZ, URZ, URZ ;  /* 0x0000003f3f3ff290 */ /* 0x000ff4000fffe03f */
[----:B------:R-:W-:Y:S01]  /*4ebd0*/  STL.64 [R1+0x480], R24 ;  /* 0x0004801801007387 */ /* 0x000fe20000100a00 */
[----:B------:R0:W-:Y:S03]  /*4ebe0*/  STL.64 [R1+0x488], R26 ;  /* 0x0004881a01007387 */ /* 0x0001e60000100a00 */
[----:B0-----:R-:W3:Y:S02]  /*4ebf0*/  LDL.LU.64 R26, [R1+0x5068] ;  /* 0x00506800011a7983 */ /* 0x001ee40000300a00 */
[C---:B---3--:R-:W-:Y:S02]  /*4ec00*/  HMMA.16816.F32 R24, R16.reuse, R26, R8 ;  /* 0x0000001a1018723c */ /* 0x048fe40000001808 */
[----:B------:R-:W3:Y:S01]  /*4ec10*/  LDL.LU.64 R10, [R1+0x5060] ;  /* 0x00506000010a7983 */ /* 0x000ee20000300a00 */
[----:B------:R-:W3:Y:S11]  /*4ec20*/  LDL.LU.64 R8, [R1+0x5058] ;  /* 0x0050580001087983 */ /* 0x000ef60000300a00 */
[----:B------:R-:W-:Y:S09]  /*4ec30*/  @!UPT UIADD3 URZ, URZ, URZ, URZ ;  /* 0x0000003f3f3ff290 */ /* 0x000ff2000fffe03f */
[----:B------:R-:W-:Y:S01]  /*4ec40*/  STL.64 [R1+0x460], R24 ;  /* 0x0004601801007387 */ /* 0x000fe20000100a00 */
[----:B------:R0:W-:Y:S03]  /*4ec50*/  STL.64 [R1+0x468], R26 ;  /* 0x0004681a01007387 */ /* 0x0001e60000100a00 */
[----:B0-----:R-:W2:Y:S01]  /*4ec60*/  LDL.LU.64 R26, [R1+0x5050] ;  /* 0x00505000011a7983 */ /* 0x001ea20000300a00 */
[----:B------:R-:W2:Y:S02]  /*4ec70*/  LDL.LU.64 R24, [R1+0x5048] ;  /* 0x0050480001187983 */ /* 0x000ea40000300a00 */
[C---:B--2---:R-:W-:Y:S01]  /*4ec80*/  HMMA.16816.F32 R12, R16.reuse, R14, R24 ;  /* 0x0000000e100c723c */ /* 0x044fe20000001818 */
[----:B------:R-:W3:Y:S01]  /*4ec90*/  LDL.LU.64 R26, [R1+0x5040] ;  /* 0x00504000011a7983 */ /* 0x000ee20000300a00 */
[----:B------:R-:W2:Y:S11]  /*4eca0*/  LDL.LU.64 R24, [R1+0x5038] ;  /* 0x0050380001187983 */ /* 0x000eb60000300a00 */
[----:B------:R-:W-:Y:S10]  /*4ecb0*/  @!UPT UIADD3 URZ, URZ, URZ, URZ ;  /* 0x0000003f3f3ff290 */ /* 0x000ff4000fffe03f */
[----:B------:R0:W-:Y:S01]  /*4ecc0*/  STL.64 [R1+0x450], R12 ;  /* 0x0004500c01007387 */ /* 0x0001e20000100a00 */
[----:B------:R1:W-:Y:S03]  /*4ecd0*/  STL.64 [R1+0x458], R14 ;  /* 0x0004580e01007387 */ /* 0x0003e60000100a00 */
[----:B0-----:R-:W2:Y:S01]  /*4ece0*/  LDL.LU R13, [R1+0x834] ;  /* 0x00083400010d7983 */ /* 0x001ea20000300800 */
[----:B-1----:R-:W2:Y:S01]  /*4ecf0*/  LDL.LU R14, [R1+0x838] ;  /* 0x00083800010e7983 */ /* 0x002ea20000300800 */
[C---:B---3--:R-:W-:Y:S11]  /*4ed00*/  HMMA.16816.F32 R8, R16.reuse, R26, R8 ;  /* 0x0000001a1008723c */ /* 0x048ff60000001808 */
[----:B------:R-:W-:Y:S11]  /*4ed10*/  @!UPT UIADD3 URZ, URZ, URZ, URZ ;  /* 0x0000003f3f3ff290 */ /* 0x000ff6000fffe03f */
[----:B------:R-:W-:Y:S01]  /*4ed20*/  @!UPT UIADD3 URZ, URZ, URZ, URZ ;  /* 0x0000003f3f3ff290 */ /* 0x000fe2000fffe03f */
[----:B------:R-:W-:Y:S01]  /*4ed30*/  STL.64 [R1+0x430], R8 ;  /* 0x0004300801007387 */ /* 0x000fe20000100a00 */
[----:B------:R0:W-:Y:S03]  /*4ed40*/  STL.64 [R1+0x438], R10 ;  /* 0x0004380a01007387 */ /* 0x0001e60000100a00 */
[----:B0-----:R-:W3:Y:S01]  /*4ed50*/  LDL.LU.64 R10, [R1+0x5030] ;  /* 0x00503000010a7983 */ /* 0x001ee20000300a00 */
[----:B------:R-:W2:Y:S01]  /*4ed60*/  LDL.LU.64 R8, [R1+0x5028] ;  /* 0x0050280001087983 */ /* 0x000ea20000300a00 */
[----:B---3--:R-:W-:Y:S11]  /*4ed70*/  HMMA.16816.F32 R4, R16, R10, R4 ;  /* 0x0000000a1004723c */ /* 0x008ff60000001804 */
[----:B------:R-:W-:Y:S11]  /*4ed80*/  @!UPT UIADD3 URZ, URZ, URZ, URZ ;  /* 0x0000003f3f3ff290 */ /* 0x000ff6000fffe03f */
[----:B------:R-:W-:Y:S01]  /*4ed90*/  @!UPT UIADD3 URZ, URZ, URZ, URZ ;  /* 0x0000003f3f3ff290 */ /* 0x000fe2000fffe03f */
[----:B------:R-:W-:Y:S01]  /*4eda0*/  STL.64 [R1+0x420], R4 ;  /* 0x0004200401007387 */ /* 0x000fe20000100a00 */
[----:B------:R0:W-:Y:S03]  /*4edb0*/  STL.64 [R1+0x428], R6 ;  /* 0x0004280601007387 */ /* 0x0001e60000100a00 */
[----:B0-----:R-:W4:Y:S01]  /*4edc0*/  LDL.LU.64 R6, [R1+0x5020] ;  /* 0x0050200001067983 */ /* 0x001f220000300a00 */
[----:B------:R-:W3:Y:S02]  /*4edd0*/  LDL.LU.64 R4, [R1+0x5018] ;  /* 0x0050180001047983 */ /* 0x000ee40000300a00 */
[----:B--2---:R-:W-:Y:S02]  /*4ede0*/  IMAD.MOV.U32 R12, RZ, RZ, R25 ;  /* 0x000000ffff0c7224 */ /* 0x004fe400078e0019 */
[----:B------:R-:W0:Y:S01]  /*4edf0*/  S2R R25, SR_TID.X ;  /* 0x0000000000197919 */ /* 0x000e220000002100 */
[----:B------:R-:W-:-:S02]  /*4ee00*/  IMAD.MOV.U32 R15, RZ, RZ, R24 ;  /* 0x000000ffff0f7224 */ /* 0x000fc400078e0018 */
[----:B------:R-:W1:Y:S01]  /*4ee10*/  S2R R24, SR_TID.X ;  /* 0x0000000000187919 */ /* 0x000e620000002100 */
[----:B0-----:R-:W-:Y:S01]  /*4ee20*/  LOP3.LUT R25, R25, 0x7, RZ, 0xc0, !PT ;  /* 0x0000000719197812 */ /* 0x001fe200078ec0ff */
[----:B-1----:R-:W-:-:S04]  /*4ee30*/  IMAD.SHL.U32 R24, R24, 0x2, RZ ;  /* 0x0000000218187824 */ /* 0x002fc800078e00ff */
[----:B------:R-:W-:Y:S01]  /*4ee40*/  IMAD R25, R25, 0x110, RZ ;  /* 0x0000011019197824 */ /* 0x000fe200078e02ff */
[----:B----4-:R-:W-:Y:S11]  /*4ee50*/  HMMA.16816.F32 R20, R16, R6, R20 ;  /* 0x000000061014723c */ /* 0x010ff60000001814 */
[----:B------:R-:W-:Y:S11]  /*4ee60*/  @!UPT UIADD3 URZ, URZ, URZ, URZ ;  /* 0x0000003f3f3ff290 */ /* 0x000ff6000fffe03f */
[----:B------:R-:W-:Y:S01]  /*4ee70*/  @!UPT UIADD3 URZ, URZ, URZ, URZ ;  /* 0x0000003f3f3ff290 */ /* 0x000fe2000fffe03f */
[----:B------:R-:W-:Y:S01]  /*4ee80*/  STL.64 [R1+0x400], R20 ;  /* 0x0004001401007387 */ /* 0x000fe20000100a00 */
[----:B------:R-:W-:Y:S02]  /*4ee90*/  STL.64 [R1+0x408], R22 ;  /* 0x0004081601007387 */ /* 0x000fe40000100a00 */
[----:B------:R-:W0:Y:S02]  /*4eea0*/  LDSM.16.MT88.4 R20, [R3+0x4000] ;  /* 0x004000000314783b */ /* 0x000e240000004200 */
[----:B0-----:R0:W-:Y:S02]  /*4eeb0*/  STL.64 [R1+0x4f70], R22 ;  /* 0x004f701601007387 */ /* 0x0011e40000100a00 */
[----:B0-----:R-:W-:-:S04]  /*4eec0*/  LOP3.LUT R23, R25, 0x30, R24, 0x78, !PT ;  /* 0x0000003019177812 */ /* 0x001fc800078e7818 */
[----:B------:R-:W-:-:S05]  /*4eed0*/  LOP3.LUT R23, R23, 0x40, RZ, 0x3c, !PT ;  /* 0x0000004017177812 */ /* 0x000fca00078e3cff */
[----:B------:R-:W0:Y:S04]  /*4eee0*/  LDSM.16.M88.4 R24, [R23+0x10000] ;  /* 0x010000001718783b */ /* 0x000e280000000200 */
[----:B------:R-:W-:Y:S04]  /*4eef0*/  STL.64 [R1+0x4f68], R20 ;  /* 0x004f681401007387 */ /* 0x000fe80000100a00 */
[----:B0-----:R-:W-:Y:S01]  /*4ef00*/  STL.64 [R1+0x20], R24 ;  /* 0x0000201801007387 */ /* 0x001fe20000100a00 */
[----:B------:R-:W-:Y:S02]  /*4ef10*/  STL.64 [R1+0x28], R26 ;  /* 0x0000281a01007387 */ /* 0x000fe40000100a00 */
[----:B------:R-:W0:Y:S02]  /*4ef20*/  LDSM.16.M88.4 R24, [R23+0x10800] ;  /* 0x010800001718783b */ /* 0x000e240000000200 */
[----:B0-----:R-:W-:Y:S02]  /*4ef30*/  STL.64 [R1+0x10], R24 ;  /* 0x0000101801007387 */ /* 0x001fe40000100a00 */
[----:B------:R-:W-:Y:S02]  /*4ef40*/  STL.64 [R1+0x18], R26 ;  /* 0x0000181a01007387 */ /* 0x000fe40000100a00 */
[----:B------:R-:W0:Y:S02]  /*4ef50*/  LDSM.16.M88.4 R24, [R23+0x11000] ;  /* 0x011000001718783b */ /* 0x000e240000000200 */
[----:B0-----:R-:W-:Y:S02]  /*4ef60*/  STL.64 [R1], R24 ;  /* 0x0000001801007387 */ /* 0x001fe40000100a00 */
[----:B------:R-:W-:Y:S02]  /*4ef70*/  STL.64 [R1+0x8], R26 ;  /* 0x0000081a01007387 */ /* 0x000fe40000100a00 */
[----:B------:R-:W0:Y:S02]  /*4ef80*/  LDSM.16.M88.4 R24, [R23+0x11800] ;  /* 0x011800001718783b */ /* 0x000e240000000200 */
[----:B0-----:R0:W-:Y:S02]  /*4ef90*/  STL [R1+0x457c], R26 ;  /* 0x00457c1a01007387 */ /* 0x0011e40000100800 */
[----:B------:R1:W-:Y:S02]  /*4efa0*/  STL [R1+0x4578], R27 ;  /* 0x0045781b01007387 */ /* 0x0003e40000100800 */
[----:B0-----:R-:W-:-:S02]  /*4efb0*/  IMAD.MOV.U32 R26, RZ, RZ, R9 ;  /* 0x000000ffff1a7224 */ /* 0x001fc400078e0009 */
[----:B-1----:R-:W-:Y:S02]  /*4efc0*/  IMAD.MOV.U32 R27, RZ, RZ, R8 ;  /* 0x000000ffff1b7224 */ /* 0x002fe400078e0008 */
[----:B------:R-:W0:Y:S04]  /*4efd0*/  LDSM.16.M88.4 R8, [R23+0x12000] ;  /* 0x012000001708783b */ /* 0x000e280000000200 */
[----:B------:R1:W-:Y:S02]  /*4efe0*/  STL.64 [R1+0x4f30], R24 ;  /* 0x004f301801007387 */ /* 0x0003e40000100a00 */
[----:B-1----:R-:W-:Y:S02]  /*4eff0*/  HMMA.16816.F32 R24, R16, R26, R12 ;  /* 0x0000001a1018723c */ /* 0x002fe4000000180c */
[----:B0-----:R3:W-:Y:S02]  /*4f000*/  STL.64 [R1+0x4f28], R10 ;  /* 0x004f280a01007387 */ /* 0x0017e40000100a00 */
[----:B---3--:R-:W-:-:S02]  /*4f010*/  IMAD.MOV.U32 R10, RZ, RZ, R5 ;  /* 0x000000ffff0a7224 */ /* 0x008fc400078e0005 */
[----:B------:R-:W-:Y:S02]  /*4f020*/  IMAD.MOV.U32 R11, RZ, RZ, R4 ;  /* 0x000000ffff0b7224 */ /* 0x000fe400078e0004 */
[----:B------:R-:W0:Y:S04]  /*4f030*/  LDSM.16.M88.4 R4, [R23+0x12800] ;  /* 0x012800001704783b */ /* 0x000e280000000200 */
[----:B------:R-:W-:Y:S04]  /*4f040*/  STL.64 [R1+0x4f20], R8 ;  /* 0x004f200801007387 */ /* 0x000fe80000100a00 */
[----:B0-----:R0:W-:Y:S01]  /*4f050*/  STL [R1+0x4924], R6 ;  /* 0x0049240601007387 */ /* 0x0011e20000100800 */
[----:B------:R1:W-:Y:S02]  /*4f060*/  STL [R1+0x4920], R7 ;  /* 0x0049200701007387 */ /* 0x0003e40000100800 */
[----:B------:R2:W-:Y:S02]  /*4f070*/  STL.64 [R1+0x4f60], R4 ;  /* 0x004f600401007387 */ /* 0x0005e40000100a00 */
[----:B------:R-:W3:Y:S01]  /*4f080*/  LDL.LU.64 R14, [R1+0x5010] ;  /* 0x00501000010e7983 */ /* 0x000ee20000300a00 */
[----:B------:R-:W4:Y:S01]  /*4f090*/  LDL.LU.64 R12, [R1+0x5008] ;  /* 0x00500800010c7983 */ /* 0x000f220000300a00 */
[----:B0-----:R-:W-:-:S02]  /*4f0a0*/  IMAD.MOV.U32 R6, RZ, RZ, R2 ;  /* 0x000000ffff067224 */ /* 0x001fc400078e0002 */
[----:B-1----:R-:W-:Y:S02]  /*4f0b0*/  IMAD.MOV.U32 R7, RZ, RZ, R0 ;  /* 0x000000ffff077224 */ /* 0x002fe400078e0000 */
[----:B------:R-:W-:Y:S02]  /*4f0c0*/  IMAD.MOV.U32 R2, RZ, RZ, R26 ;  /* 0x000000ffff027224 */ /* 0x000fe400078e001a */
[----:B------:R-:W-:Y:S02]  /*4f0d0*/  IMAD.MOV.U32 R0, RZ, RZ, R27 ;  /* 0x000000ffff007224 */ /* 0x000fe400078e001b */
[----:B--2---:R-:W-:Y:S02]  /*4f0e0*/  IMAD.MOV.U32 R4, RZ, RZ, R29 ;  /* 0x000000ffff047224 */ /* 0x004fe400078e001d */
[----:B------:R-:W-:Y:S02]  /*4f0f0*/  IMAD.MOV.U32 R5, RZ, RZ, R28 ;  /* 0x000000ffff057224 */ /* 0x000fe400078e001c */
[----:B------:R-:W-:-:S02]  /*4f100*/  IMAD.MOV.U32 R29, RZ, RZ, R24 ;  /* 0x000000ffff1d7224 */ /* 0x000fc400078e0018 */
[----:B------:R-:W-:Y:S02]  /*4f110*/  IMAD.MOV.U32 R28, RZ, RZ, R25 ;  /* 0x000000ffff1c7224 */ /* 0x000fe400078e0019 */
[----:B------:R-:W0:Y:S04]  /*4f120*/  LDSM.16.M88.4 R24, [R23+0x13000] ;  /* 0x013000001718783b */ /* 0x000e280000000200 */
[----:B------:R-:W-:Y:S01]  /*4f130*/  STL [R1+0x48ec], R0 ;  /* 0x0048ec0001007387 */ /* 0x000fe20000100800 */
[----:B------:R-:W-:Y:S02]  /*4f140*/  STL [R1+0x48e8], R2 ;  /* 0x0048e80201007387 */ /* 0x000fe40000100800 */
[----:B------:R-:W-:Y:S02]  /*4f150*/  STL [R1+0x475c], R28 ;  /* 0x00475c1c01007387 */ /* 0x000fe40000100800 */
[----:B------:R-:W-:Y:S01]  /*4f160*/  STL [R1+0x4758], R29 ;  /* 0x0047581d01007387 */ /* 0x000fe20000100800 */
        /* <DEDUP_REMOVED lines=23> */
[----:B------:R-:W0:Y:S04]  /*4f2e0*/  LDSM.16.M88.4 R24, [R23+0x17000] ;  /* 0x017000001718783b */ /* 0x000e280000000200 */
[----:B---3--:R-:W-:Y:S01]  /*4f2f0*/  IMAD.MOV.U32 R22, RZ, RZ, R15 ;  /* 0x000000ffff167224 */ /* 0x008fe200078e000f */
[----:B0-----:R-:W-:Y:S01]  /*4f300*/  STL.64 [R1+0xf0], R24 ;  /* 0x0000f01801007387 */ /* 0x001fe20000100a00 */
[----:B------:R-:W-:-:S02]  /*4f310*/  IMAD.MOV.U32 R2, RZ, RZ, R24 ;  /* 0x000000ffff027224 */ /* 0x000fc400078e0018 */
[----:B------:R-:W-:Y:S02]  /*4f320*/  STL.64 [R1+0xf8], R26 ;  /* 0x0000f81a01007387 */ /* 0x000fe40000100a00 */
[----:B------:R-:W-:Y:S02]  /*4f330*/  IMAD.MOV.U32 R0, RZ, RZ, R25 ;  /* 0x000000ffff007224 */ /* 0x000fe400078e0019 */
[----:B------:R0:W1:Y:S02]  /*4f340*/  LDSM.16.M88.4 R24, [R23+0x17800] ;  /* 0x017800001718783b */ /* 0x0000640000000200 */
[----:B0-----:R-:W-:Y:S02]  /*4f350*/  IMAD.MOV.U32 R23, RZ, RZ, R14 ;  /* 0x000000ffff177224 */ /* 0x001fe400078e000e */
[----:B-1----:R0:W-:Y:S01]  /*4f360*/  STL.64 [R1+0xe0], R24 ;  /* 0x0000e01801007387 */ /* 0x0021e20000100a00 */
[----:B------:R-:W-:Y:S02]  /*4f370*/  STL.64 [R1+0xe8], R26 ;  /* 0x0000e81a01007387 */ /* 0x000fe40000100a00 */
[----:B------:R4:W-:Y:S01]  /*4f380*/  STL.64 [R1+0x4f88], R22 ;  /* 0x004f881601007387 */ /* 0x0009e20000100a00 */
[----:B0-----:R-:W2:Y:S01]  /*4f390*/  LDL.64 R24, [R1] ;  /* 0x0000000001187983 */ /* 0x001ea20000100a00 */
[----:B----4-:R-:W-:-:S02]  /*4f3a0*/  IMAD.MOV.U32 R22, RZ, RZ, R13 ;  /* 0x000000ffff167224 */ /* 0x010fc400078e000d */
[----:B------:R-:W-:Y:S02]  /*4f3b0*/  IMAD.MOV.U32 R23, RZ, RZ, R12 ;  /* 0x000000ffff177224 */ /* 0x000fe400078e000c */
[----:B------:R-:W0:Y:S04]  /*4f3c0*/  LDSM.16.MT88.4 R12, [R3+0x4080] ;  /* 0x00408000030c783b */ /* 0x000e280000004200 */
[----:B--2---:R1:W-:Y:S04]  /*4f3d0*/  STL.64 [R1+0x4f48], R24 ;  /* 0x004f481801007387 */ /* 0x0043e80000100a00 */
[----:B-1----:R-:W2:Y:S01]  /*4f3e0*/  LDL.LU R24, [R1+0x840] ;  /* 0x0008400001187983 */ /* 0x002ea20000300800 */
[----:B------:R-:W2:Y:S02]  /*4f3f0*/  LDL.LU R25, [R1+0x844] ;  /* 0x0008440001197983 */ /* 0x000ea40000300800 */
[----:B------:R-:W2:Y:S02]  /*4f400*/  LDL.LU R26, [R1+0x848] ;  /* 0x00084800011a7983 */ /* 0x000ea40000300800 */
[----:B------:R-:W2:Y:S01]  /*4f410*/  LDL.LU R27, [R1+0x84c] ;  /* 0x00084c00011b7983 */ /* 0x000ea20000300800 */
[----:B0-----:R-:W-:Y:S01]  /*4f420*/  STL.64 [R1+0x4e48], R14 ;  /* 0x004e480e01007387 */ /* 0x001fe20000100a00 */
[----:B------:R2:W-:Y:S01]  /*4f430*/  STL.64 [R1+0x4e40], R12 ;  /* 0x004e400c01007387 */ /* 0x0005e20000100a00 */
[C---:B------:R-:W-:Y:S08]  /*4f440*/  HMMA.16816.F32 R4, R16.reuse, R10, R4 ;  /* 0x0000000a1004723c */ /* 0x040ff00000001804 */
[C---:B--2---:R-:W-:Y:S01]  /*4f450*/  HMMA.16816.F32 R12, R16.reuse, R22, R24 ;  /* 0x00000016100c723c */ /* 0x044fe20000001818 */
[----:B------:R-:W2:Y:S11]  /*4f460*/  LDL.LU R22, [R1+0x68] ;  /* 0x0000680001167983 */ /* 0x000eb60000300800 */
[----:B------:R-:W-:Y:S11]  /*4f470*/  @!UPT UIADD3 URZ, URZ, URZ, URZ ;  /* 0x0000003f3f3ff290 */ /* 0x000ff6000fffe03f */
[----:B------:R0:W-:Y:S01]  /*4f480*/  STL.64 [R1+0x3d0], R12 ;  /* 0x0003d00c01007387 */ /* 0x0001e20000100a00 */
[----:B------:R1:W-:Y:S02]  /*4f490*/  STL.64 [R1+0x3d8], R14 ;  /* 0x0003d80e01007387 */ /* 0x0003e40000100a00 */
[----:B------:R3:W-:Y:S02]  /*4f4a0*/  STL.64 [R1+0x3c0], R4 ;  /* 0x0003c00401007387 */ /* 0x0007e40000100a00 */
[----:B------:R4:W-:Y:S01]  /*4f4b0*/  STL.64 [R1+0x3c8], R6 ;  /* 0x0003c80601007387 */ /* 0x0009e20000100a00 */
[----:B------:R-:W2:Y:S04]  /*4f4c0*/  LDL.LU R23, [R1+0x6c] ;  /* 0x00006c0001177983 */ /* 0x000ea80000300800 */
[----:B--2---:R4:W-:Y:S01]  /*4f4d0*/  STL.64 [R1+0x4fa0], R22 ;  /* 0x004fa01601007387 */ /* 0x0049e20000100a00 */
[----:B0-----:R-:W2:Y:S02]  /*4f4e0*/  LDL.LU R12, [R1+0x990] ;  /* 0x00099000010c7983 */ /* 0x001ea40000300800 */
[----:B------:R-:W2:Y:S02]  /*4f4f0*/  LDL.LU R13, [R1+0x994] ;  /* 0x00099400010d7983 */ /* 0x000ea40000300800 */
[----:B-1----:R-:W2:Y:S01]  /*4f500*/  LDL.LU R14, [R1+0x998] ;  /* 0x00099800010e7983 */ /* 0x002ea20000300800 */
[----:B------:R-:W2:Y:S01]  /*4f510*/  LDL.LU R15, [R1+0x99c] ;  /* 0x00099c00010f7983 */ /* 0x000ea20000300800 */
[----:B---3--:R-:W3:Y:S02]  /*4f520*/  LDL.LU R4, [R1+0x9a0] ;  /* 0x0009a00001047983 */ /* 0x008ee40000300800 */
[----:B------:R-:W3:Y:S02]  /*4f530*/  LDL.LU R5, [R1+0x9a4] ;  /* 0x0009a40001057983 */ /* 0x000ee40000300800 */
[----:B----4-:R-:W4:Y:S01]  /*4f540*/  LDL.LU R6, [R1+0x9a8] ;  /* 0x0009a80001067983 */ /* 0x010f220000300800 */
[----:B------:R-:W4:Y:S04]  /*4f550*/  LDL.LU R7, [R1+0x9ac] ;  /* 0x0009ac0001077983 */ /* 0x000f280000300800 */
[----:B------:R-:W2:Y:S01]  /*4f560*/  LDL.LU R22, [R1+0x78] ;  /* 0x0000780001167983 */ /* 0x000ea20000300800 */
[----:B------:R-:W2:Y:S03]  /*4f570*/  LDL.LU R23, [R1+0x7c] ;  /* 0x00007c0001177983 */ /* 0x000ea60000300800 */
[----:B--2---:R0:W-:Y:S04]  /*4f580*/  STL.64 [R1+0x4fb8], R22 ;  /* 0x004fb81601007387 */ /* 0x0041e80000100a00 */
[----:B0-----:R-:W2:Y:S01]  /*4f590*/  LDL.LU R22, [R1+0x88] ;  /* 0x0000880001167983 */ /* 0x001ea20000300800 */
[----:B------:R-:W2:Y:S03]  /*4f5a0*/  LDL.LU R23, [R1+0x8c] ;  /* 0x00008c0001177983 */ /* 0x000ea60000300800 */
[----:B--2---:R-:W-:Y:S01]  /*4f5b0*/  STL.64 [R1+0x4fd0], R22 ;  /* 0x004fd01601007387 */ /* 0x004fe20000100a00 */
[----:B----4-:R-:W-:Y:S02]  /*4f5c0*/  STL.64 [R1+0x4f80], R6 ;  /* 0x004f800601007387 */ /* 0x010fe40000100a00 */
[----:B---3--:R0:W-:Y:S02]  /*4f5d0*/  STL.64 [R1+0x4f78], R4 ;  /* 0x004f780401007387 */ /* 0x0081e40000100a00 */
[----:B0-----:R-:W2:Y:S01]  /*4f5e0*/  LDL.LU R4, [R1+0x9b0] ;  /* 0x0009b00001047983 */ /* 0x001ea20000300800 */
[----:B------:R-:W2:Y:S02]  /*4f5f0*/  LDL.LU R5, [R1+0x9b4] ;  /* 0x0009b40001057983 */ /* 0x000ea40000300800 */
[----:B------:R-:W3:Y:S02]  /*4f600*/  LDL.LU R6, [R1+0x9b8] ;  /* 0x0009b80001067983 */ /* 0x000ee40000300800 */
[----:B------:R-:W3:Y:S01]  /*4f610*/  LDL.LU R7, [R1+0x9bc] ;  /* 0x0009bc0001077983 */ /* 0x000ee20000300800 */
[----:B------:R-:W4:Y:S01]  /*4f620*/  LDL.LU R22, [R1+0x98] ;  /* 0x0000980001167983 */ /* 0x000f220000300800 */
[----:B------:R-:W4:Y:S03]  /*4f630*/  LDL.LU R23, [R1+0x9c] ;  /* 0x00009c0001177983 */ /* 0x000f260000300800 */
[----:B----4-:R-:W-:Y:S01]  /*4f640*/  STL.64 [R1+0x4fe8], R22 ;  /* 0x004fe81601007387 */ /* 0x010fe20000100a00 */
[----:B---3--:R-:W-:Y:S02]  /*4f650*/  STL.64 [R1+0x4f98], R6 ;  /* 0x004f980601007387 */ /* 0x008fe40000100a00 */
[----:B--2---:R0:W-:Y:S02]  /*4f660*/  STL.64 [R1+0x4f90], R4 ;  /* 0x004f900401007387 */ /* 0x0041e40000100a00 */
[----:B0-----:R-:W2:Y:S01]  /*4f670*/  LDL.LU R4, [R1+0x9c0] ;  /* 0x0009c00001047983 */ /* 0x001ea20000300800 */
        /* <DEDUP_REMOVED lines=8> */
[----:B------:R-:W4:Y:S02]  /*4f700*/  LDL.LU R20, [R1+0x860] ;  /* 0x0008600001147983 */ /* 0x000f240000300800 */
[----:B------:R-:W4:Y:S01]  /*4f710*/  LDL.LU R21, [R1+0x864] ;  /* 0x0008640001157983 */ /* 0x000f220000300800 */
[----:B0-----:R-:W4:Y:S01]  /*4f720*/  LDL.LU R22, [R1+0x868] ;  /* 0x0008680001167983 */ /* 0x001f220000300800 */
[----:B------:R-:W4:Y:S02]  /*4f730*/  LDL.LU R23, [R1+0x86c] ;  /* 0x00086c0001177983 */ /* 0x000f240000300800 */
[----:B---3--:R-:W-:Y:S02]  /*4f740*/  STL.64 [R1+0x4fb0], R6 ;  /* 0x004fb00601007387 */ /* 0x008fe40000100a00 */
[----:B------:R0:W-:Y:S02]  /*4f750*/  STL.64 [R1+0x4fa8], R4 ;  /* 0x004fa80401007387 */ /* 0x0001e40000100a00 */
        /* <DEDUP_REMOVED lines=22> */
[----:B------:R-:W2:Y:S01]  /*4f8c0*/  LDL.LU R7, [R1+0x87c] ;  /* 0x00087c0001077983 */ /* 0x000ea20000300800 */
[----:B------:R-:W-:Y:S01]  /*4f8d0*/  STL.64 [R1+0x4f58], R14 ;  /* 0x004f580e01007387 */ /* 0x000fe20000100a00 */
[----:B------:R0:W-:Y:S02]  /*4f8e0*/  STL.64 [R1+0x4f50], R12 ;  /* 0x004f500c01007387 */ /* 0x0001e40000100a00 */
[----:B------:R-:W3:Y:S01]  /*4f8f0*/  LDL.64 R24, [R1+0x10] ;  /* 0x0000100001187983 */ /* 0x000ee20000100a00 */
[----:B0-----:R-:W4:Y:S01]  /*4f900*/  LDL.64 R12, [R1+0x20] ;  /* 0x00002000010c7983 */ /* 0x001f220000100a00 */
[----:B------:R-:W2:Y:S07]  /*4f910*/  LDL.LU.64 R22, [R1+0x5000] ;  /* 0x0050000001167983 */ /* 0x000eae0000300a00 */
[----:B------:R0:W-:Y:S02]  /*4f920*/  STL.64 [R1+0x3b0], R8 ;  /* 0x0003b00801007387 */ /* 0x0001e40000100a00 */
[----:B------:R1:W-:Y:S01]  /*4f930*/  STL.64 [R1+0x3b8], R10 ;  /* 0x0003b80a01007387 */ /* 0x0003e20000100a00 */
[----:B0-----:R-:W3:Y:S01]  /*4f940*/  LDL.LU R8, [R1+0x970] ;  /* 0x0009700001087983 */ /* 0x001ee20000300800 */
[----:B------:R-:W3:Y:S02]  /*4f950*/  LDL.LU R9, [R1+0x974] ;  /* 0x0009740001097983 */ /* 0x000ee40000300800 */
[----:B-1----:R-:W3:Y:S02]  /*4f960*/  LDL.LU R10, [R1+0x978] ;  /* 0x00097800010a7983 */ /* 0x002ee40000300800 */
[----:B------:R-:W3:Y:S01]  /*4f970*/  LDL.LU R11, [R1+0x97c] ;  /* 0x00097c00010b7983 */ /* 0x000ee20000300800 */
[C---:B--2---:R-:W-:Y:S01]  /*4f980*/  HMMA.16816.F32 R20, R16.reuse, R22, R4 ;  /* 0x000000161014723c */ /* 0x044fe20000001804 */
[----:B---3--:R-:W-:Y:S01]  /*4f990*/  STL.64 [R1+0x4f40], R10 ;  /* 0x004f400a01007387 */ /* 0x008fe20000100a00 */
[----:B------:R0:W-:Y:S03]  /*4f9a0*/  STL.64 [R1+0x4f38], R8 ;  /* 0x004f380801007387 */ /* 0x0001e60000100a00 */
[----:B0-----:R-:W2:Y:S01]  /*4f9b0*/  LDL.LU R8, [R1+0x980] ;  /* 0x0009800001087983 */ /* 0x001ea20000300800 */
[----:B------:R-:W2:Y:S02]  /*4f9c0*/  LDL.LU R9, [R1+0x984] ;  /* 0x0009840001097983 */ /* 0x000ea40000300800 */
[----:B------:R-:W2:Y:S02]  /*4f9d0*/  LDL.LU R10, [R1+0x988] ;  /* 0x00098800010a7983 */ /* 0x000ea40000300800 */
[----:B------:R-:W2:Y:S01]  /*4f9e0*/  LDL.LU R11, [R1+0x98c] ;  /* 0x00098c00010b7983 */ /* 0x000ea20000300800 */
[----:B------:R-:W3:Y:S01]  /*4f9f0*/  LDL.LU.64 R6, [R1+0x4ff8] ;  /* 0x004ff80001067983 */ /* 0x000ee20000300a00 */
[----:B------:R-:W3:Y:S11]  /*4fa00*/  LDL.LU.64 R4, [R1+0x4ff0] ;  /* 0x004ff00001047983 */ /* 0x000ef60000300a00 */
[----:B------:R-:W-:Y:S02]  /*4fa10*/  STL.64 [R1+0x390], R20 ;  /* 0x0003901401007387 */ /* 0x000fe40000100a00 */
[----:B------:R0:W-:Y:S02]  /*4fa20*/  STL.64 [R1+0x398], R22 ;  /* 0x0003981601007387 */ /* 0x0001e40000100a00 */
[----:B0-----:R-:W3:Y:S02]  /*4fa30*/  LDL.LU.64 R22, [R1+0x4fe8] ;  /* 0x004fe80001167983 */ /* 0x001ee40000300a00 */
[C---:B---3--:R-:W-:Y:S02]  /*4fa40*/  HMMA.16816.F32 R20, R16.reuse, R22, R4 ;  /* 0x000000161014723c */ /* 0x048fe40000001804 */
[----:B------:R-:W3:Y:S01]  /*4fa50*/  LDL.LU.64 R6, [R1+0x4fe0] ;  /* 0x004fe00001067983 */ /* 0x000ee20000300a00 */
[----:B------:R-:W3:Y:S11]  /*4fa60*/  LDL.LU.64 R4, [R1+0x4fd8] ;  /* 0x004fd80001047983 */ /* 0x000ef60000300a00 */
[----:B------:R-:W-:Y:S09]  /*4fa70*/  @!UPT UIADD3 URZ, URZ, URZ, URZ ;  /* 0x0000003f3f3ff290 */ /* 0x000ff2000fffe03f */
        /* <DEDUP_REMOVED lines=24> */
[----:B---3--:R-:W-:Y:S02]  /*4fc00*/  HMMA.16816.F32 R16, R16, R22, R4 ;  /* 0x000000161010723c */ /* 0x008fe40000001804 */
[----:B------:R-:W4:Y:S01]  /*4fc10*/  LDL.LU.64 R6, [R1+0x4f80] ;  /* 0x004f800001067983 */ /* 0x000f220000300a00 */
[----:B------:R-:W4:Y:S02]  /*4fc20*/  LDL.LU.64 R4, [R1+0x4f78] ;  /* 0x004f780001047983 */ /* 0x000f240000300a00 */
[----:B------:R-:W4:Y:S02]  /*4fc30*/  LDL.LU.64 R22, [R1+0x4f70] ;  /* 0x004f700001167983 */ /* 0x000f240000300a00 */
[----:B------:R-:W4:Y:S11]  /*4fc40*/  LDL.LU.64 R20, [R1+0x4f68] ;  /* 0x004f680001147983 */ /* 0x000f360000300a00 */
[----:B------:R-:W-:Y:S05]  /*4fc50*/  @!UPT UIADD3 URZ, URZ, URZ, URZ ;  /* 0x0000003f3f3ff290 */ /* 0x000fea000fffe03f */
[----:B------:R0:W-:Y:S01]  /*4fc60*/  STL.64 [R1+0x210], R16 ;  /* 0x0002101001007387 */ /* 0x0001e20000100a00 */
[----:B------:R1:W-:Y:S03]  /*4fc70*/  STL.64 [R1+0x218], R18 ;  /* 0x0002181201007387 */ /* 0x0003e60000100a00 */
[----:B0-----:R-:W3:Y:S01]  /*4fc80*/  LDL.LU R16, [R1+0x950] ;  /* 0x0009500001107983 */ /* 0x001ee20000300800 */
[----:B------:R-:W3:Y:S02]  /*4fc90*/  LDL.LU R17, [R1+0x954] ;  /* 0x0009540001117983 */ /* 0x000ee40000300800 */
[----:B-1----:R-:W2:Y:S02]  /*4fca0*/  LDL.LU R18, [R1+0x958] ;  /* 0x0009580001127983 */ /* 0x002ea40000300800 */
[----:B------:R-:W2:Y:S01]  /*4fcb0*/  LDL.LU R19, [R1+0x95c] ;  /* 0x00095c0001137983 */ /* 0x000ea20000300800 */
[C---:B----4-:R-:W-:Y:S01]  /*4fcc0*/  HMMA.16816.F32 R4, R20.reuse, R12, R4 ;  /* 0x0000000c1404723c */ /* 0x050fe20000001804 */
[----:B--2---:R-:W-:Y:S01]  /*4fcd0*/  STL.64 [R1+0x4f18], R18 ;  /* 0x004f181201007387 */ /* 0x004fe20000100a00 */
[----:B---3--:R0:W-:Y:S03]  /*4fce0*/  STL.64 [R1+0x4f10], R16 ;  /* 0x004f101001007387 */ /* 0x0081e60000100a00 */
[----:B0-----:R-:W2:Y:S01]  /*4fcf0*/  LDL.LU R16, [R1+0x960] ;  /* 0x0009600001107983 */ /* 0x001ea20000300800 */
[----:B------:R-:W2:Y:S02]  /*4fd00*/  LDL.LU R17, [R1+0x964] ;  /* 0x0009640001117983 */ /* 0x000ea40000300800 */
[----:B------:R-:W2:Y:S02]  /*4fd10*/  LDL.LU R18, [R1+0x968] ;  /* 0x0009680001127983 */ /* 0x000ea40000300800 */
[----:B------:R-:W2:Y:S11]  /*4fd20*/  LDL.LU R19, [R1+0x96c] ;  /* 0x00096c0001137983 */ /* 0x000eb60000300800 */
[----:B------:R-:W-:Y:S02]  /*4fd30*/  @!UPT UIADD3 URZ, URZ, URZ, URZ ;  /* 0x0000003f3f3ff290 */ /* 0x000fe4000fffe03f */
[----:B------:R0:W-:Y:S01]  /*4fd40*/  STL.64 [R1+0x200], R4 ;  /* 0x0002000401007387 */ /* 0x0001e20000100a00 */
[----:B------:R1:W-:Y:S03]  /*4fd50*/  STL.64 [R1+0x208], R6 ;  /* 0x0002080601007387 */ /* 0x0003e60000100a00 */
[----:B0-----:R-:W3:Y:S01]  /*4fd60*/  LDL.LU.64 R4, [R1+0x4f60] ;  /* 0x004f600001047983 */ /* 0x001ee20000300a00 */
[----:B-1----:R-:W-:Y:S02]  /*4fd70*/  IMAD.MOV.U32 R7, RZ, RZ, R12 ;  /* 0x000000ffff077224 */ /* 0x002fe400078e000c */
        /* <DEDUP_REMOVED lines=8> */
[----:B0-----:R-:W-:Y:S02]  /*4fe00*/  IMAD.MOV.U32 R13, RZ, RZ, R24 ;  /* 0x000000ffff0d7224 */ /* 0x001fe400078e0018 */
[----:B------:R-:W-:Y:S02]  /*4fe10*/  IMAD.MOV.U32 R12, RZ, RZ, R25 ;  /* 0x000000ffff0c7224 */ /* 0x000fe400078e0019 */
[----:B------:R-:W4:Y:S02]  /*4fe20*/  LDL.LU.64 R24, [R1+0x4f48] ;  /* 0x004f480001187983 */ /* 0x000f240000300a00 */
[----:B----4-:R-:W-:Y:S01]  /*4fe30*/  HMMA.16816.F32 R8, R20, R24, R8 ;  /* 0x000000181408723c */ /* 0x010fe20000001808 */
[----:B-1----:R-:W-:-:S02]  /*4fe40*/  IMAD.MOV.U32 R15, RZ, RZ, R24 ;  /* 0x000000ffff0f7224 */ /* 0x002fc400078e0018 */
[----:B------:R-:W-:Y:S11]  /*4fe50*/  IMAD.MOV.U32 R14, RZ, RZ, R25 ;  /* 0x000000ffff0e7224 */ /* 0x000ff600078e0019 */
[----:B------:R-:W-:Y:S09]  /*4fe60*/  @!UPT UIADD3 URZ, URZ, URZ, URZ ;  /* 0x0000003f3f3ff290 */ /* 0x000ff2000fffe03f */
[----:B------:R-:W-:Y:S01]  /*4fe70*/  STL.64 [R1+0x1e0], R8 ;  /* 0x0001e00801007387 */ /* 0x000fe20000100a00 */
[----:B------:R0:W-:Y:S03]  /*4fe80*/  STL.64 [R1+0x1e8], R10 ;  /* 0x0001e80a01007387 */ /* 0x0001e60000100a00 */
[----:B0-----:R-:W4:Y:S01]  /*4fe90*/  LDL.LU.64 R10, [R1+0x4f40] ;  /* 0x004f4000010a7983 */ /* 0x001f220000300a00 */
[----:B------:R-:W4:Y:S02]  /*4fea0*/  LDL.LU.64 R8, [R1+0x4f38] ;  /* 0x004f380001087983 */ /* 0x000f240000300a00 */
[----:B------:R-:W4:Y:S02]  /*4feb0*/  LDL.LU.64 R24, [R1+0x4f30] ;  /* 0x004f300001187983 */ /* 0x000f240000300a00 */
[----:B------:R-:W-:Y:S01]  /*4fec0*/  STL.64 [R1+0x4ee8], R14 ;  /* 0x004ee80e01007387 */ /* 0x000fe20000100a00 */
[----:B------:R0:W-:Y:S04]  /*4fed0*/  STL.64 [R1+0x4ee0], R12 ;  /* 0x004ee00c01007387 */ /* 0x0001e80000100a00 */
[----:B0-----:R-:W2:Y:S01]  /*4fee0*/  LDL.64 R12, [R1+0x160] ;  /* 0x00016000010c7983 */ /* 0x001ea20000100a00 */
[C---:B----4-:R-:W-:Y:S03]  /*4fef0*/  HMMA.16816.F32 R8, R20.reuse, R24, R8 ;  /* 0x000000181408723c */ /* 0x050fe60000001808 */
[----:B--2---:R0:W-:Y:S04]  /*4ff00*/  STL.64 [R1+0x4ef8], R12 ;  /* 0x004ef80c01007387 */ /* 0x0041e80000100a00 */
[----:B0-----:R-:W2:Y:S11]  /*4ff10*/  LDL.64 R12, [R1+0x50] ;  /* 0x00005000010c7983 */ /* 0x001eb60000100a00 */
[----:B------:R-:W-:Y:S05]  /*4ff20*/  @!UPT UIADD3 URZ, URZ, URZ, URZ ;  /* 0x0000003f3f3ff290 */ /* 0x000fea000fffe03f */
[----:B------:R-:W-:Y:S02]  /*4ff30*/  STL.64 [R1+0x1d0], R8 ;  /* 0x0001d00801007387 */ /* 0x000fe40000100a00 */
[----:B------:R0:W-:Y:S02]  /*4ff40*/  STL.64 [R1+0x1d8], R10 ;  /* 0x0001d80a01007387 */ /* 0x0001e40000100a00 */
[----:B0-----:R-:W4:Y:S01]  /*4ff50*/  LDL.LU.64 R10, [R1+0x4f28] ;  /* 0x004f2800010a7983 */ /* 0x001f220000300a00 */
[----:B------:R-:W2:Y:S02]  /*4ff60*/  LDL.LU.64 R8, [R1+0x4f20] ;  /* 0x004f200001087983 */ /* 0x000ea40000300a00 */
[C---:B--2---:R-:W-:Y:S11]  /*4ff70*/  HMMA.16816.F32 R16, R20.reuse, R8, R16 ;  /* 0x000000081410723c */ /* 0x044ff60000001810 */
[----:B------:R-:W-:Y:S11]  /*4ff80*/  @!UPT UIADD3 URZ, URZ, URZ, URZ ;  /* 0x0000003f3f3ff290 */ /* 0x000ff6000fffe03f */
[----:B------:R-:W-:Y:S01]  /*4ff90*/  @!UPT UIADD3 URZ, URZ, URZ, URZ ;  /* 0x0000003f3f3ff290 */ /* 0x000fe2000fffe03f */
[----:B------:R-:W-:Y:S01]  /*4ffa0*/  STL.64 [R1+0x1c0], R16 ;  /* 0x0001c01001007387 */ /* 0x000fe20000100a00 */
[----:B------:R0:W-:Y:S03]  /*4ffb0*/  STL.64 [R1+0x1c8], R18 ;  /* 0x0001c81201007387 */ /* 0x0001e60000100a00 */
[----:B0-----:R-:W3:Y:S01]  /*4ffc0*/  LDL.LU.64 R18, [R1+0x4f18] ;  /* 0x004f180001127983 */ /* 0x001ee20000300a00 */
[----:B------:R-:W3:Y:S02]  /*4ffd0*/  LDL.LU.64 R16, [R1+0x4f10] ;  /* 0x004f100001107983 */ /* 0x000ee40000300a00 */
[----:B----4-:R-:W-:Y:S02]  /*4ffe0*/  STL.64 [R1+0x4de8], R10 ;  /* 0x004de80a01007387 */ /* 0x010fe40000100a00 */
[----:B------:R0:W-:Y:S02]  /*4fff0*/  STL.64 [R1+0x4de0], R8 ;  /* 0x004de00801007387 */ /* 0x0001e40000100a00 */
[----:B0-----:R-:W2:Y:S04]  /*50000*/  LDL.64 R8, [R1+0x150] ;  /* 0x0001500001087983 */ /* 0x001ea80000100a00 */
[----:B--2---:R0:W-:Y:S04]  /*50010*/  STL.64 [R1+0x4ef0], R8 ;  /* 0x004ef00801007387 */ /* 0x0041e80000100a00 */
[----:B0-----:R-:W2:Y:S01]  /*50020*/  LDL.LU R8, [R1+0xd70] ;  /* 0x000d700001087983 */ /* 0x001ea20000300800 */
[----:B------:R-:W2:Y:S02]  /*50030*/  LDL.LU R9, [R1+0xd74] ;  /* 0x000d740001097983 */ /* 0x000ea40000300800 */
[----:B------:R-:W4:Y:S02]  /*50040*/  LDL.LU R10, [R1+0xd78] ;  /* 0x000d7800010a7983 */ /* 0x000f240000300800 */
[----:B------:R-:W4:Y:S01]  /*50050*/  LDL.LU R11, [R1+0xd7c] ;  /* 0x000d7c00010b7983 */ /* 0x000f220000300800 */
[----:B---3--:R-:W-:Y:S01]  /*50060*/  HMMA.16816.F32 R16, R20, R4, R16 ;  /* 0x000000041410723c */ /* 0x008fe20000001810 */
[----:B----4-:R-:W-:Y:S01]  /*50070*/  STL.64 [R1+0x4f08], R10 ;  /* 0x004f080a01007387 */ /* 0x010fe20000100a00 */
[----:B--2---:R0:W-:Y:S03]  /*50080*/  STL.64 [R1+0x4f00], R8 ;  /* 0x004f000801007387 */ /* 0x0041e60000100a00 */
[----:B0-----:R-:W2:Y:S01]  /*50090*/  LDL.LU R8, [R1+0xd80] ;  /* 0x000d800001087983 */ /* 0x001ea20000300800 */
[----:B------:R-:W2:Y:S02]  /*500a0*/  LDL.LU R9, [R1+0xd84] ;  /* 0x000d840001097983 */ /* 0x000ea40000300800 */
[----:B------:R-:W2:Y:S02]  /*500b0*/  LDL.LU R10, [R1+0xd88] ;  /* 0x000d8800010a7983 */ /* 0x000ea40000300800 */
[----:B------:R-:W2:Y:S11]  /*500c0*/  LDL.LU R11, [R1+0xd8c] ;  /* 0x000d8c00010b7983 */ /* 0x000eb60000300800 */
[----:B------:R-:W-:Y:S03]  /*500d0*/  @!UPT UIADD3 URZ, URZ, URZ, URZ ;  /* 0x0000003f3f3ff290 */ /* 0x000fe6000fffe03f */
[----:B------:R-:W-:Y:S01]  /*500e0*/  IMAD.MOV.U32 R26, RZ, RZ, R18 ;  /* 0x000000ffff1a7224 */ /* 0x000fe200078e0012 */
[----:B------:R-:W-:Y:S01]  /*500f0*/  STL.64 [R1+0x1b0], R16 ;  /* 0x0001b01001007387 */ /* 0x000fe20000100a00 */
[----:B------:R-:W-:Y:S02]  /*50100*/  IMAD.MOV.U32 R27, RZ, RZ, R19 ;  /* 0x000000ffff1b7224 */ /* 0x000fe400078e0013 */
[----:B------:R-:W0:Y:S04]  /*50110*/  LDSM.16.MT88.4 R16, [R3+0x4100] ;  /* 0x004100000310783b */ /* 0x000e280000004200 */
[----:B------:R-:W-:Y:S01]  /*50120*/  STL.64 [R1+0x4e78], R4 ;  /* 0x004e780401007387 */ /* 0x000fe20000100a00 */
[----:B------:R1:W-:Y:S01]  /*50130*/  STL [R1+0x4654], R27 ;  /* 0x0046541b01007387 */ /* 0x0003e20000100800 */
[----:B------:R3:W-:Y:S02]  /*50140*/  STL [R1+0x4650], R26 ;  /* 0x0046501a01007387 */ /* 0x0007e40000100800 */
[----:B-1----:R-:W-:-:S02]  /*50150*/  IMAD.MOV.U32 R27, RZ, RZ, R12 ;  /* 0x000000ffff1b7224 */ /* 0x002fc400078e000c */
[----:B---3--:R-:W-:Y:S01]  /*50160*/  IMAD.MOV.U32 R26, RZ, RZ, R13 ;  /* 0x000000ffff1a7224 */ /* 0x008fe200078e000d */
[----:B0-----:R-:W-:Y:S01]  /*50170*/  STL.64 [R1+0x4cc8], R18 ;  /* 0x004cc81201007387 */ /* 0x001fe20000100a00 */
[----:B------:R0:W-:Y:S03]  /*50180*/  STL.64 [R1+0x4cc0], R16 ;  /* 0x004cc01001007387 */ /* 0x0001e60000100a00 */
[----:B0-----:R-:W3:Y:S01]  /*50190*/  LDL.LU R16, [R1+0xd60] ;  /* 0x000d600001107983 */ /* 0x001ee20000300800 */
[----:B------:R-:W3:Y:S02]  /*501a0*/  LDL.LU R17, [R1+0xd64] ;  /* 0x000d640001117983 */ /* 0x000ee40000300800 */
[----:B------:R-:W3:Y:S02]  /*501b0*/  LDL.LU R18, [R1+0xd68] ;  /* 0x000d680001127983 */ /* 0x000ee40000300800 */
[----:B------:R-:W3:Y:S01]  /*501c0*/  LDL.LU R19, [R1+0xd6c] ;  /* 0x000d6c0001137983 */ /* 0x000ee20000300800 */
        /* <DEDUP_REMOVED lines=8> */
[----:B------:R-:W-:Y:S01]  /*50250*/  STL [R1+0x4db0], R26 ;  /* 0x004db01a01007387 */ /* 0x000fe20000100800 */
        /* <DEDUP_REMOVED lines=10> */
[----:B------:R-:W4:Y:S01]  /*50300*/  LDL.LU.64 R12, [R1+0x4ee0] ;  /* 0x004ee000010c7983 */ /* 0x000f220000300a00 */
[----:B------:R-:W-:Y:S02]  /*50310*/  STL [R1+0x4db8], R28 ;  /* 0x004db81c01007387 */ /* 0x000fe40000100800 */
[----:B------:R-:W-:Y:S01]  /*50320*/  STL [R1+0x4db4], R29 ;  /* 0x004db41d01007387 */ /* 0x000fe20000100800 */
[----:B---3--:R-:W-:Y:S01]  /*50330*/  HMMA.16816.F32 R16, R20, R8, R16 ;  /* 0x000000081410723c */ /* 0x008fe20000001810 */
[----:B------:R-:W-:-:S02]  /*50340*/  IMAD.MOV.U32 R27, RZ, RZ, R8 ;  /* 0x000000ffff1b7224 */ /* 0x000fc400078e0008 */
[----:B------:R-:W-:Y:S11]  /*50350*/  IMAD.MOV.U32 R3, RZ, RZ, R9 ;  /* 0x000000ffff037224 */ /* 0x000ff600078e0009 */
[----:B------:R-:W-:Y:S09]  /*50360*/  @!UPT UIADD3 URZ, URZ, URZ, URZ ;  /* 0x0000003f3f3ff290 */ /* 0x000ff2000fffe03f */
[----:B------:R0:W-:Y:S01]  /*50370*/  STL.64 [R1+0x310], R16 ;  /* 0x0003101001007387 */ /* 0x0001e20000100a00 */
[----:B------:R1:W-:Y:S03]  /*50380*/  STL.64 [R1+0x318], R18 ;  /* 0x0003181201007387 */ /* 0x0003e60000100a00 */
[----:B0-----:R-:W3:Y:S01]  /*50390*/  LDL.LU R16, [R1+0x260] ;  /* 0x0002600001107983 */ /* 0x001ee20000300800 */
[----:B------:R-:W3:Y:S02]  /*503a0*/  LDL.LU R17, [R1+0x264] ;  /* 0x0002640001117983 */ /* 0x000ee40000300800 */
[----:B-1----:R-:W2:Y:S02]  /*503b0*/  LDL.LU R18, [R1+0x268] ;  /* 0x0002680001127983 */ /* 0x002ea40000300800 */
[----:B------:R-:W2:Y:S01]  /*503c0*/  LDL.LU R19, [R1+0x26c] ;  /* 0x00026c0001137983 */ /* 0x000ea20000300800 */
[----:B------:R-:W2:Y:S01]  /*503d0*/  LDL.LU R8, [R1+0x280] ;  /* 0x0002800001087983 */ /* 0x000ea20000300800 */
[----:B------:R-:W2:Y:S02]  /*503e0*/  LDL.LU R9, [R1+0x284] ;  /* 0x0002840001097983 */ /* 0x000ea40000300800 */
[----:B------:R-:W2:Y:S02]  /*503f0*/  LDL.LU R10, [R1+0x288] ;  /* 0x00028800010a7983 */ /* 0x000ea40000300800 */
[----:B------:R-:W2:Y:S02]  /*50400*/  LDL.LU R11, [R1+0x28c] ;  /* 0x00028c00010b7983 */ /* 0x000ea40000300800 */
[----:B--2---:R-:W-:Y:S01]  /*50410*/  STL.64 [R1+0x4df8], R10 ;  /* 0x004df80a01007387 */ /* 0x004fe20000100a00 */
[----:B------:R0:W-:Y:S02]  /*50420*/  STL.64 [R1+0x4df0], R8 ;  /* 0x004df00801007387 */ /* 0x0001e40000100a00 */
[----:B0-----:R-:W-:-:S02]  /*50430*/  IMAD.MOV.U32 R8, RZ, RZ, R15 ;  /* 0x000000ffff087224 */ /* 0x001fc400078e000f */
[----:B------:R-:W-:-:S05]  /*50440*/  IMAD.MOV.U32 R9, RZ, RZ, R14 ;  /* 0x000000ffff097224 */ /* 0x000fca00078e000e */
[----:B------:R-:W-:Y:S01]  /*50450*/  STL.64 [R1+0x4e10], R8 ;  /* 0x004e100801007387 */ /* 0x000fe20000100a00 */
[----:B------:R-:W-:Y:S02]  /*50460*/  STL.64 [R1+0x4dd8], R18 ;  /* 0x004dd81201007387 */ /* 0x000fe40000100a00 */
[----:B---3--:R0:W-:Y:S02]  /*50470*/  STL.64 [R1+0x4dd0], R16 ;  /* 0x004dd01001007387 */ /* 0x0081e40000100a00 */
[----:B0-----:R-:W2:Y:S01]  /*50480*/  LDL.LU R16, [R1+0x270] ;  /* 0x0002700001107983 */ /* 0x001ea20000300800 */
[----:B------:R-:W2:Y:S02]  /*50490*/  LDL.LU R17, [R1+0x274] ;  /* 0x0002740001117983 */ /* 0x000ea40000300800 */
[----:B------:R-:W3:Y:S02]  /*504a0*/  LDL.LU R18, [R1+0x278] ;  /* 0x0002780001127983 */ /* 0x000ee40000300800 */
[----:B------:R-:W3:Y:S02]  /*504b0*/  LDL.LU R19, [R1+0x27c] ;  /* 0x00027c0001137983 */ /* 0x000ee40000300800 */
[----:B----4-:R-:W-:-:S02]  /*504c0*/  IMAD.MOV.U32 R8, RZ, RZ, R13 ;  /* 0x000000ffff087224 */ /* 0x010fc400078e000d */
[----:B------:R-:W-:-:S05]  /*504d0*/  IMAD.MOV.U32 R9, RZ, RZ, R12 ;  /* 0x000000ffff097224 */ /* 0x000fca00078e000c */
[----:B------:R0:W-:Y:S02]  /*504e0*/  STL.64 [R1+0x4e28], R8 ;  /* 0x004e280801007387 */ /* 0x0001e40000100a00 */
[----:B0-----:R-:W-:Y:S02]  /*504f0*/  IMAD.MOV.U32 R8, RZ, RZ, R7 ;  /* 0x000000ffff087224 */ /* 0x001fe400078e0007 */
[----:B------:R-:W-:Y:S01]  /*50500*/  IMAD.MOV.U32 R9, RZ, RZ, R6 ;  /* 0x000000ffff097224 */ /* 0x000fe200078e0006 */
[----:B---3--:R-:W-:Y:S01]  /*50510*/  STL.64 [R1+0x4e08], R18 ;  /* 0x004e081201007387 */ /* 0x008fe20000100a00 */
[----:B--2---:R0:W-:Y:S03]  /*50520*/  STL.64 [R1+0x4e00], R16 ;  /* 0x004e001001007387 */ /* 0x0041e60000100a00 */
[----:B0-----:R-:W2:Y:S01]  /*50530*/  LDL.LU R16, [R1+0x290] ;  /* 0x0002900001107983 */ /* 0x001ea20000300800 */
[----:B------:R-:W2:Y:S02]  /*50540*/  LDL.LU R17, [R1+0x294] ;  /* 0x0002940001117983 */ /* 0x000ea40000300800 */
[----:B------:R-:W3:Y:S02]  /*50550*/  LDL.LU R18, [R1+0x298] ;  /* 0x0002980001127983 */ /* 0x000ee40000300800 */
[----:B------:R-:W3:Y:S01]  /*50560*/  LDL.LU R19, [R1+0x29c] ;  /* 0x00029c0001137983 */ /* 0x000ee20000300800 */
[----:B------:R0:W-:Y:S04]  /*50570*/  STL.64 [R1+0x4e50], R8 ;  /* 0x004e500801007387 */ /* 0x0001e80000100a00 */
[----:B0-----:R-:W4:Y:S01]  /*50580*/  LDL.LU R8, [R1+0x940] ;  /* 0x0009400001087983 */ /* 0x001f220000300800 */
[----:B------:R-:W4:Y:S02]  /*50590*/  LDL.LU R9, [R1+0x944] ;  /* 0x0009440001097983 */ /* 0x000f240000300800 */
[----:B------:R-:W2:Y:S02]  /*505a0*/  LDL.LU R10, [R1+0x948] ;  /* 0x00094800010a7983 */ /* 0x000ea40000300800 */
[----:B------:R-:W2:Y:S02]  /*505b0*/  LDL.LU R11, [R1+0x94c] ;  /* 0x00094c00010b7983 */ /* 0x000ea40000300800 */
[----:B--2---:R-:W-:Y:S01]  /*505c0*/  STL.64 [R1+0x4e60], R10 ;  /* 0x004e600a01007387 */ /* 0x004fe20000100a00 */
[----:B----4-:R-:W-:Y:S02]  /*505d0*/  STL.64 [R1+0x4e58], R8 ;  /* 0x004e580801007387 */ /* 0x010fe40000100a00 */
[----:B------:R-:W2:Y:S02]  /*505e0*/  LDL.LU R4, [R1+0xd10] ;  /* 0x000d100001047983 */ /* 0x000ea40000300800 */
[----:B------:R-:W2:Y:S01]  /*505f0*/  LDL.LU R5, [R1+0xd14] ;  /* 0x000d140001057983 */ /* 0x000ea20000300800 */
[----:B------:R-:W4:Y:S01]  /*50600*/  LDL.LU R6, [R1+0xd18] ;  /* 0x000d180001067983 */ /* 0x000f220000300800 */
[----:B------:R-:W4:Y:S03]  /*50610*/  LDL.LU R7, [R1+0xd1c] ;  /* 0x000d1c0001077983 */ /* 0x000f260000300800 */
[----:B----4-:R-:W-:Y:S01]  /*50620*/  STL.64 [R1+0x4e88], R6 ;  /* 0x004e880601007387 */ /* 0x010fe20000100a00 */
[----:B--2---:R0:W-:Y:S03]  /*50630*/  STL.64 [R1+0x4e80], R4 ;  /* 0x004e800401007387 */ /* 0x0041e60000100a00 */
[----:B0-----:R-:W2:Y:S01]  /*50640*/  LDL.64 R4, [R1+0x110] ;  /* 0x0001100001047983 */ /* 0x001ea20000100a00 */
[----:B------:R-:W-:-:S02]  /*50650*/  IMAD.MOV.U32 R8, RZ, RZ, R2 ;  /* 0x000000ffff087224 */ /* 0x000fc400078e0002 */
[----:B------:R-:W-:Y:S01]  /*50660*/  IMAD.MOV.U32 R9, RZ, RZ, R0 ;  /* 0x000000ffff097224 */ /* 0x000fe200078e0000 */
[----:B--2---:R0:W-:Y:S04]  /*50670*/  STL.64 [R1+0x4e98], R4 ;  /* 0x004e980401007387 */ /* 0x0041e80000100a00 */
[----:B0-----:R-:W2:Y:S04]  /*50680*/  LDL.64 R4, [R1+0x120] ;  /* 0x0001200001047983 */ /* 0x001ea80000100a00 */
[----:B--2---:R-:W-:Y:S01]  /*50690*/  STL.64 [R1+0x4eb0], R4 ;  /* 0x004eb00401007387 */ /* 0x004fe20000100a00 */
[----:B------:R0:W-:Y:S03]  /*506a0*/  STL.64 [R1+0x4e70], R8 ;  /* 0x004e700801007387 */ /* 0x0001e60000100a00 */
[----:B0-----:R-:W2:Y:S04]  /*506b0*/  LDL.64 R8, [R1+0x100] ;  /* 0x0001000001087983 */ /* 0x001ea80000100a00 */
[----:B--2---:R0:W-:Y:S04]  /*506c0*/  STL.64 [R1+0x4e90], R8 ;  /* 0x004e900801007387 */ /* 0x0041e80000100a00 */
[----:B0-----:R-:W2:Y:S01]  /*506d0*/  LDL.LU R8, [R1+0xd20] ;  /* 0x000d200001087983 */ /* 0x001ea20000300800 */
[----:B------:R-:W2:Y:S02]  /*506e0*/  LDL.LU R9, [R1+0xd24] ;  /* 0x000d240001097983 */ /* 0x000ea40000300800 */
[----:B------:R-:W4:Y:S02]  /*506f0*/  LDL.LU R10, [R1+0xd28] ;  /* 0x000d2800010a7983 */ /* 0x000f240000300800 */
[----:B------:R-:W4:Y:S01]  /*50700*/  LDL.LU R11, [R1+0xd2c] ;  /* 0x000d2c00010b7983 */ /* 0x000f220000300800 */
[----:B------:R-:W2:Y:S04]  /*50710*/  LDL.64 R4, [R1+0x130] ;  /* 0x0001300001047983 */ /* 0x000ea80000100a00 */
[----:B--2---:R0:W-:Y:S04]  /*50720*/  STL.64 [R1+0x4ec8], R4 ;  /* 0x004ec80401007387 */ /* 0x0041e80000100a00 */
[----:B0-----:R-:W2:Y:S01]  /*50730*/  LDL.64 R4, [R1+0x140] ;  /* 0x0001400001047983 */ /* 0x001ea20000100a00 */
[----:B----4-:R-:W-:Y:S02]  /*50740*/  STL.64 [R1+0x4ea8], R10 ;  /* 0x004ea80a01007387 */ /* 0x010fe40000100a00 */
[----:B------:R0:W-:Y:S02]  /*50750*/  STL.64 [R1+0x4ea0], R8 ;  /* 0x004ea00801007387 */ /* 0x0001e40000100a00 */
        /* <DEDUP_REMOVED lines=18> */
[----:B0-----:R-:W4:Y:S01]  /*50880*/  LDL.LU R12, [R1+0xd00] ;  /* 0x000d0000010c7983 */ /* 0x001f220000300800 */
[----:B------:R-:W4:Y:S02]  /*50890*/  LDL.LU R13, [R1+0xd04] ;  /* 0x000d0400010d7983 */ /* 0x000f240000300800 */
[----:B------:R-:W4:Y:S02]  /*508a0*/  LDL.LU R14, [R1+0xd08] ;  /* 0x000d0800010e7983 */ /* 0x000f240000300800 */
[----:B------:R-:W4:Y:S01]  /*508b0*/  LDL.LU R15, [R1+0xd0c] ;  /* 0x000d0c00010f7983 */ /* 0x000f220000300800 */
[----:B---3--:R-:W-:Y:S01]  /*508c0*/  STL.64 [R1+0x4e20], R18 ;  /* 0x004e201201007387 */ /* 0x008fe20000100a00 */
[----:B------:R0:W-:Y:S03]  /*508d0*/  STL.64 [R1+0x4e18], R16 ;  /* 0x004e181001007387 */ /* 0x0001e60000100a00 */
[----:B0-----:R-:W3:Y:S01]  /*508e0*/  LDL.LU R16, [R1+0x2a0] ;  /* 0x0002a00001107983 */ /* 0x001ee20000300800 */
[----:B------:R-:W3:Y:S02]  /*508f0*/  LDL.LU R17, [R1+0x2a4] ;  /* 0x0002a40001117983 */ /* 0x000ee40000300800 */
[----:B------:R-:W3:Y:S02]  /*50900*/  LDL.LU R18, [R1+0x2a8] ;  /* 0x0002a80001127983 */ /* 0x000ee40000300800 */
[----:B------:R-:W3:Y:S01]  /*50910*/  LDL.LU R19, [R1+0x2ac] ;  /* 0x0002ac0001137983 */ /* 0x000ee20000300800 */
[----:B--2---:R-:W-:Y:S01]  /*50920*/  HMMA.16816.F32 R8, R20, R4, R8 ;  /* 0x000000041408723c */ /* 0x004fe20000001808 */
[----:B------:R-:W-:-:S02]  /*50930*/  IMAD.MOV.U32 R29, RZ, RZ, R4 ;  /* 0x000000ffff1d7224 */ /* 0x000fc400078e0004 */
[----:B------:R-:W-:Y:S01]  /*50940*/  IMAD.MOV.U32 R26, RZ, RZ, R5 ;  /* 0x000000ffff1a7224 */ /* 0x000fe200078e0005 */
[----:B---3--:R-:W-:Y:S01]  /*50950*/  STL.64 [R1+0x4e38], R18 ;  /* 0x004e381201007387 */ /* 0x008fe20000100a00 */
[----:B------:R0:W-:Y:S03]  /*50960*/  STL.64 [R1+0x4e30], R16 ;  /* 0x004e301001007387 */ /* 0x0001e60000100a00 */
[----:B0-----:R-:W2:Y:S01]  /*50970*/  LDL.LU R16, [R1+0x690] ;  /* 0x0006900001107983 */ /* 0x001ea20000300800 */
[----:B------:R-:W2:Y:S02]  /*50980*/  LDL.LU R17, [R1+0x694] ;  /* 0x0006940001117983 */ /* 0x000ea40000300800 */
[----:B------:R-:W2:Y:S02]  /*50990*/  LDL.LU R18, [R1+0x698] ;  /* 0x0006980001127983 */ /* 0x000ea40000300800 */
[----:B------:R-:W2:Y:S01]  /*509a0*/  LDL.LU R19, [R1+0x69c] ;  /* 0x00069c0001137983 */ /* 0x000ea20000300800 */
[----:B------:R-:W-:Y:S01]  /*509b0*/  STL [R1+0x4dc0], R3 ;  /* 0x004dc00301007387 */ /* 0x000fe20000100800 */
[----:B------:R-:W-:Y:S08]  /*509c0*/  STL [R1+0x4dbc], R27 ;  /* 0x004dbc1b01007387 */ /* 0x000ff00000100800 */
[----:B------:R-:W-:Y:S02]  /*509d0*/  STL.64 [R1+0x300], R8 ;  /* 0x0003000801007387 */ /* 0x000fe40000100a00 */
[----:B------:R0:W-:Y:S02]  /*509e0*/  STL.64 [R1+0x308], R10 ;  /* 0x0003080a01007387 */ /* 0x0001e40000100a00 */
[----:B0-----:R-:W3:Y:S01]  /*509f0*/  LDL.LU.64 R10, [R1+0x4ed8] ;  /* 0x004ed800010a7983 */ /* 0x001ee20000300a00 */
[----:B------:R-:W3:Y:S02]  /*50a00*/  LDL.LU.64 R8, [R1+0x4ed0] ;  /* 0x004ed00001087983 */ /* 0x000ee40000300a00 */
[----:B------:R-:W3:Y:S02]  /*50a10*/  LDL.LU.64 R4, [R1+0x4ec8] ;  /* 0x004ec80001047983 */ /* 0x000ee40000300a00 */
[----:B------:R-:W-:Y:S01]  /*50a20*/  STL [R1+0x4dc8], R26 ;  /* 0x004dc81a01007387 */ /* 0x000fe20000100800 */
[----:B------:R-:W-:Y:S01]  /*50a30*/  STL [R1+0x4dc4], R29 ;  /* 0x004dc41d01007387 */ /* 0x000fe20000100800 */
[----:B---3--:R-:W-:Y:S01]  /*50a40*/  HMMA.16816.F32 R8, R20, R4, R8 ;  /* 0x000000041408723c */ /* 0x008fe20000001808 */
[----:B------:R-:W-:-:S02]  /*50a50*/  IMAD.MOV.U32 R27, RZ, RZ, R4 ;  /* 0x000000ffff1b7224 */ /* 0x000fc400078e0004 */
[----:B------:R-:W-:Y:S11]  /*50a60*/  IMAD.MOV.U32 R28, RZ, RZ, R5 ;  /* 0x000000ffff1c7224 */ /* 0x000ff600078e0005 */
[----:B------:R-:W-:Y:S09]  /*50a70*/  @!UPT UIADD3 URZ, URZ, URZ, URZ ;  /* 0x0000003f3f3ff290 */ /* 0x000ff2000fffe03f */
[----:B------:R-:W-:Y:S01]  /*50a80*/  STL.64 [R1+0x2f0], R8 ;  /* 0x0002f00801007387 */ /* 0x000fe20000100a00 */
[----:B------:R0:W-:Y:S03]  /*50a90*/  STL.64 [R1+0x2f8], R10 ;  /* 0x0002f80a01007387 */ /* 0x0001e60000100a00 */
[----:B0-----:R-:W3:Y:S01]  /*50aa0*/  LDL.LU.64 R10, [R1+0x4ec0] ;  /* 0x004ec000010a7983 */ /* 0x001ee20000300a00 */
[----:B------:R-:W3:Y:S02]  /*50ab0*/  LDL.LU.64 R8, [R1+0x4eb8] ;  /* 0x004eb80001087983 */ /* 0x000ee40000300a00 */
[----:B------:R-:W3:Y:S02]  /*50ac0*/  LDL.LU.64 R4, [R1+0x4eb0] ;  /* 0x004eb00001047983 */ /* 0x000ee40000300a00 */
        /* <DEDUP_REMOVED lines=10> */
[----:B---3--:R-:W-:Y:S01]  /*50b70*/  HMMA.16816.F32 R8, R20, R4, R8 ;  /* 0x000000041408723c */ /* 0x008fe20000001808 */
[----:B------:R-:W-:-:S02]  /*50b80*/  IMAD.MOV.U32 R27, RZ, RZ, R4 ;  /* 0x000000ffff1b7224 */ /* 0x000fc400078e0004 */
[----:B------:R-:W-:Y:S11]  /*50b90*/  IMAD.MOV.U32 R26, RZ, RZ, R5 ;  /* 0x000000ffff1a7224 */ /* 0x000ff600078e0005 */
[----:B------:R-:W-:Y:S09]  /*50ba0*/  @!UPT UIADD3 URZ, URZ, URZ, URZ ;  /* 0x0000003f3f3ff290 */ /* 0x000ff2000fffe03f */
[----:B------:R0:W-:Y:S01]  /*50bb0*/  STL.64 [R1+0x2d0], R8 ;  /* 0x0002d00801007387 */ /* 0x0001e20000100a00 */
[----:B------:R-:W-:Y:S03]  /*50bc0*/  STL.64 [R1+0x2d8], R10 ;  /* 0x0002d80a01007387 */ /* 0x000fe60000100a00 */
[----:B0-----:R-:W3:Y:S01]  /*50bd0*/  LDL.LU.64 R8, [R1+0x4e90] ;  /* 0x004e900001087983 */ /* 0x001ee20000300a00 */
[----:B------:R-:W3:Y:S02]  /*50be0*/  LDL.LU.64 R6, [R1+0x4e88] ;  /* 0x004e880001067983 */ /* 0x000ee40000300a00 */
[----:B------:R-:W3:Y:S02]  /*50bf0*/  LDL.LU.64 R4, [R1+0x4e80] ;  /* 0x004e800001047983 */ /* 0x000ee40000300a00 */
[C---:B---3--:R-:W-:Y:S11]  /*50c00*/  HMMA.16816.F32 R4, R20.reuse, R8, R4 ;  /* 0x000000081404723c */ /* 0x048ff60000001804 */
[----:B------:R-:W-:Y:S11]  /*50c10*/  @!UPT UIADD3 URZ, URZ, URZ, URZ ;  /* 0x0000003f3f3ff290 */ /* 0x000ff6000fffe03f */
[----:B------:R-:W-:Y:S01]  /*50c20*/  @!UPT UIADD3 URZ, URZ, URZ, URZ ;  /* 0x0000003f3f3ff290 */ /* 0x000fe2000fffe03f */
[----:B------:R0:W-:Y:S01]  /*50c30*/  STL.64 [R1+0x2c0], R4 ;  /* 0x0002c00401007387 */ /* 0x0001e20000100a00 */
[----:B------:R1:W-:Y:S03]  /*50c40*/  STL.64 [R1+0x2c8], R6 ;  /* 0x0002c80601007387 */ /* 0x0003e60000100a00 */
[----:B0-----:R-:W3:Y:S01]  /*50c50*/  LDL.LU.64 R4, [R1+0x4e78] ;  /* 0x004e780001047983 */ /* 0x001ee20000300a00 */
[----:B-1----:R-:W-:Y:S02]  /*50c60*/  IMAD.MOV.U32 R7, RZ, RZ, R8 ;  /* 0x000000ffff077224 */ /* 0x002fe400078e0008 */
[----:B------:R-:W-:Y:S02]  /*50c70*/  IMAD.MOV.U32 R6, RZ, RZ, R9 ;  /* 0x000000ffff067224 */ /* 0x000fe400078e0009 */
[----:B------:R-:W4:Y:S02]  /*50c80*/  LDL.LU.64 R8, [R1+0x4e70] ;  /* 0x004e700001087983 */ /* 0x000f240000300a00 */
[C---:B----4-:R-:W-:Y:S02]  /*50c90*/  HMMA.16816.F32 R8, R20.reuse, R8, R12 ;  /* 0x000000081408723c */ /* 0x050fe4000000180c */
[----:B------:R-:W4:Y:S11]  /*50ca0*/  LDL.LU.64 R12, [R1+0x4e68] ;  /* 0x004e6800010c7983 */ /* 0x000f360000300a00 */
[----:B------:R-:W-:Y:S10]  /*50cb0*/  @!UPT UIADD3 URZ, URZ, URZ, URZ ;  /* 0x0000003f3f3ff290 */ /* 0x000ff4000fffe03f */
[----:B------:R-:W-:Y:S01]  /*50cc0*/  STL.64 [R1+0x2b0], R8 ;  /* 0x0002b00801007387 */ /* 0x000fe20000100a00 */
[----:B------:R0:W-:Y:S03]  /*50cd0*/  STL.64 [R1+0x2b8], R10 ;  /* 0x0002b80a01007387 */ /* 0x0001e60000100a00 */
[----:B0-----:R-:W2:Y:S01]  /*50ce0*/  LDL.LU.64 R10, [R1+0x4e60] ;  /* 0x004e6000010a7983 */ /* 0x001ea20000300a00 */
[----:B------:R-:W2:Y:S02]  /*50cf0*/  LDL.LU.64 R8, [R1+0x4e58] ;  /* 0x004e580001087983 */ /* 0x000ea40000300a00 */
[----:B----4-:R-:W-:Y:S02]  /*50d00*/  IMAD.MOV.U32 R2, RZ, RZ, R12 ;  /* 0x000000ffff027224 */ /* 0x010fe400078e000c */
[----:B------:R-:W-:Y:S01]  /*50d10*/  IMAD.MOV.U32 R0, RZ, RZ, R13 ;  /* 0x000000ffff007224 */ /* 0x000fe200078e000d */
[----:B--2---:R-:W-:Y:S01]  /*50d20*/  HMMA.16816.F32 R20, R20, R12, R8 ;  /* 0x0000000c1414723c */ /* 0x004fe20000001808 */
[----:B------:R-:W2:Y:S11]  /*50d30*/  LDL.LU.64 R8, [R1+0x4e50] ;  /* 0x004e500001087983 */ /* 0x000eb60000300a00 */
[----:B------:R-:W-:Y:S11]  /*50d40*/  @!UPT UIADD3 URZ, URZ, URZ, URZ ;  /* 0x0000003f3f3ff290 */ /* 0x000ff6000fffe03f */
[----:B------:R-:W-:Y:S01]  /*50d50*/  STL.64 [R1+0x1a0], R20 ;  /* 0x0001a01401007387 */ /* 0x000fe20000100a00 */
[----:B------:R0:W-:Y:S02]  /*50d60*/  STL.64 [R1+0x1a8], R22 ;  /* 0x0001a81601007387 */ /* 0x0001e40000100a00 */
[----:B------:R-:W2:Y:S02]  /*50d70*/  LDL.LU.64 R14, [R1+0x4e48] ;  /* 0x004e4800010e7983 */ /* 0x000ea40000300a00 */
[----:B------:R-:W2:Y:S01]  /*50d80*/  LDL.LU.64 R12, [R1+0x4e40] ;  /* 0x004e4000010c7983 */ /* 0x000ea20000300a00 */
[----:B0-----:R-:W4:Y:S01]  /*50d90*/  LDL R23, [R1+0xdb4] ;  /* 0x000db40001177983 */ /* 0x001f220000100800 */
[C---:B--2---:R-:W-:Y:S03]  /*50da0*/  HMMA.16816.F32 R8, R12.reuse, R8, R16 ;  /* 0x000000080c08723c */ /* 0x044fe60000001810 */
[----:B------:R-:W2:Y:S01]  /*50db0*/  LDL.LU.64 R18, [R1+0x4e38] ;  /* 0x004e380001127983 */ /* 0x000ea20000300a00 */
[----:B------:R-:W2:Y:S03]  /*50dc0*/  LDL.LU.64 R16, [R1+0x4e30] ;  /* 0x004e300001107983 */ /* 0x000ea60000300a00 */
[----:B----4-:R-:W0:Y:S11]  /*50dd0*/  LDSM.16.MT88.4 R20, [R23+0x4180] ;  /* 0x004180001714783b */ /* 0x010e360000004200 */
[----:B------:R-:W-:Y:S05]  /*50de0*/  @!UPT UIADD3 URZ, URZ, URZ, URZ ;  /* 0x0000003f3f3ff290 */ /* 0x000fea000fffe03f */
[----:B------:R1:W-:Y:S01]  /*50df0*/  STL.64 [R1+0x190], R8 ;  /* 0x0001900801007387 */ /* 0x0003e20000100a00 */
[----:B------:R2:W-:Y:S03]  /*50e00*/  STL.64 [R1+0x198], R10 ;  /* 0x0001980a01007387 */ /* 0x0005e60000100a00 */
[----:B-1----:R-:W2:Y:S02]  /*50e10*/  LDL.LU.64 R8, [R1+0x4e28] ;  /* 0x004e280001087983 */ /* 0x002ea40000300a00 */
[C---:B--2---:R-:W-:Y:S02]  /*50e20*/  HMMA.16816.F32 R8, R12.reuse, R8, R16 ;  /* 0x000000080c08723c */ /* 0x044fe40000001810 */
[----:B------:R-:W2:Y:S01]  /*50e30*/  LDL.LU.64 R18, [R1+0x4e20] ;  /* 0x004e200001127983 */ /* 0x000ea20000300a00 */
[----:B------:R-:W2:Y:S11]  /*50e40*/  LDL.LU.64 R16, [R1+0x4e18] ;  /* 0x004e180001107983 */ /* 0x000eb60000300a00 */
[----:B------:R-:W-:Y:S09]  /*50e50*/  @!UPT UIADD3 URZ, URZ, URZ, URZ ;  /* 0x0000003f3f3ff290 */ /* 0x000ff2000fffe03f */
[----:B------:R1:W-:Y:S01]  /*50e60*/  STL.64 [R1+0x180], R8 ;  /* 0x0001800801007387 */ /* 0x0003e20000100a00 */
[----:B------:R2:W-:Y:S03]  /*50e70*/  STL.64 [R1+0x188], R10 ;  /* 0x0001880a01007387 */ /* 0x0005e60000100a00 */
[----:B-1----:R-:W2:Y:S02]  /*50e80*/  LDL.LU.64 R8, [R1+0x4e10] ;  /* 0x004e100001087983 */ /* 0x002ea40000300a00 */
[C---:B--2---:R-:W-:Y:S02]  /*50e90*/  HMMA.16816.F32 R8, R12.reuse, R8, R16 ;  /* 0x000000080c08723c */ /* 0x044fe40000001810 */
[----:B------:R-:W2:Y:S01]  /*50ea0*/  LDL.LU.64 R18, [R1+0x4e08] ;  /* 0x004e080001127983 */ /* 0x000ea20000300a00 */
[----:B------:R-:W2:Y:S11]  /*50eb0*/  LDL.LU.64 R16, [R1+0x4e00] ;  /* 0x004e000001107983 */ /* 0x000eb60000300a00 */
[----:B------:R-:W-:Y:S09]  /*50ec0*/  @!UPT UIADD3 URZ, URZ, URZ, URZ ;  /* 0x0000003f3f3ff290 */ /* 0x000ff2000fffe03f */
[----:B------:R-:W-:Y:S01]  /*50ed0*/  STL.64 [R1+0x170], R8 ;  /* 0x0001700801007387 */ /* 0x000fe20000100a00 */
[----:B------:R1:W-:Y:S03]  /*50ee0*/  STL.64 [R1+0x178], R10 ;  /* 0x0001780a01007387 */ /* 0x0003e60000100a00 */
[----:B-1----:R-:W4:Y:S01]  /*50ef0*/  LDL.LU.64 R10, [R1+0x4df8] ;  /* 0x004df800010a7983 */ /* 0x002f220000300a00 */
[----:B------:R-:W4:Y:S02]  /*50f00*/  LDL.LU.64 R8, [R1+0x4df0] ;  /* 0x004df00001087983 */ /* 0x000f240000300a00 */
[C---:B----4-:R-:W-:Y:S11]  /*50f10*/  HMMA.16816.F32 R8, R12.reuse, R24, R8 ;  /* 0x000000180c08723c */ /* 0x050ff60000001808 */
[----:B------:R-:W-:Y:S11]  /*50f20*/  @!UPT UIADD3 URZ, URZ, URZ, URZ ;  /* 0x0000003f3f3ff290 */ /* 0x000ff6000fffe03f */
[----:B------:R-:W-:Y:S01]  /*50f30*/  @!UPT UIADD3 URZ, URZ, URZ, URZ ;  /* 0x0000003f3f3ff290 */ /* 0x000fe2000fffe03f */
[----:B------:R-:W-:Y:S01]  /*50f40*/  STL.64 [R1+0xd0], R8 ;  /* 0x0000d00801007387 */ /* 0x000fe20000100a00 */
[----:B------:R1:W-:Y:S03]  /*50f50*/  STL.64 [R1+0xd8], R10 ;  /* 0x0000d80a01007387 */ /* 0x0003e60000100a00 */
[----:B-1----:R-:W4:Y:S01]  /*50f60*/  LDL.LU.64 R10, [R1+0x4de8] ;  /* 0x004de800010a7983 */ /* 0x002f220000300a00 */
[----:B------:R-:W2:Y:S02]  /*50f70*/  LDL.LU.64 R8, [R1+0x4de0] ;  /* 0x004de00001087983 */ /* 0x000ea40000300a00 */
[----:B------:R-:W-:Y:S01]  /*50f80*/  STL.64 [R1+0x4c98], R24 ;  /* 0x004c981801007387 */ /* 0x000fe20000100a00 */
[C---:B--2---:R-:W-:Y:S11]  /*50f90*/  HMMA.16816.F32 R16, R12.reuse, R8, R16 ;  /* 0x000000080c10723c */ /* 0x044ff60000001810 */
[----:B------:R-:W-:Y:S11]  /*50fa0*/  @!UPT UIADD3 URZ, URZ, URZ, URZ ;  /* 0x0000003f3f3ff290 */ /* 0x000ff6000fffe03f */
[----:B------:R-:W-:Y:S01]  /*50fb0*/  @!UPT UIADD3 URZ, URZ, URZ, URZ ;  /* 0x0000003f3f3ff290 */ /* 0x000fe2000fffe03f */
[----:B------:R-:W-:Y:S01]  /*50fc0*/  STL.64 [R1+0xc0], R16 ;  /* 0x0000c01001007387 */ /* 0x000fe20000100a00 */
[----:B------:R1:W-:Y:S03]  /*50fd0*/  STL.64 [R1+0xc8], R18 ;  /* 0x0000c81201007387 */ /* 0x0003e60000100a00 */
[----:B-1----:R-:W3:Y:S01]  /*50fe0*/  LDL.LU.64 R18, [R1+0x4dd8] ;  /* 0x004dd80001127983 */ /* 0x002ee20000300a00 */
[----:B------:R-:W3:Y:S02]  /*50ff0*/  LDL.LU.64 R16, [R1+0x4dd0] ;  /* 0x004dd00001107983 */ /* 0x000ee40000300a00 */
[----:B----4-:R-:W-:Y:S02]  /*51000*/  STL.64 [R1+0x4c90], R10 ;  /* 0x004c900a01007387 */ /* 0x010fe40000100a00 */
[----:B------:R3:W-:Y:S02]  /*51010*/  STL.64 [R1+0x4c88], R8 ;  /* 0x004c880801007387 */ /* 0x0007e40000100a00 */
[----:B---3--:R-:W-:Y:S01]  /*51020*/  HMMA.16816.F32 R8, R12, R4, R16 ;  /* 0x000000040c08723c */ /* 0x008fe20000001810 */
[----:B------:R-:W2:Y:S11]  /*51030*/  LDL.LU R16, [R1+0x680] ;  /* 0x0006800001107983 */ /* 0x000eb60000300800 */
[----:B------:R-:W-:Y:S11]  /*51040*/  @!UPT UIADD3 URZ, URZ, URZ, URZ ;  /* 0x0000003f3f3ff290 */ /* 0x000ff6000fffe03f */
[----:B------:R-:W-:Y:S01]  /*51050*/  STL.64 [R1+0xb0], R8 ;  /* 0x0000b00801007387 */ /* 0x000fe20000100a00 */
[----:B------:R-:W-:Y:S02]  /*51060*/  STL.64 [R1+0xb8], R10 ;  /* 0x0000b80a01007387 */ /* 0x000fe40000100a00 */
[----:B------:R-:W2:Y:S02]  /*51070*/  LDL.LU R17, [R1+0x684] ;  /* 0x0006840001117983 */ /* 0x000ea40000300800 */
[----:B------:R-:W3:Y:S01]  /*51080*/  LDL.LU R18, [R1+0x688] ;  /* 0x0006880001127983 */ /* 0x000ee20000300800 */
[----:B------:R-:W3:Y:S04]  /*51090*/  LDL.LU R19, [R1+0x68c] ;  /* 0x00068c0001137983 */ /* 0x000ee80000300800 */
[----:B---3--:R-:W-:Y:S01]  /*510a0*/  STL.64 [R1+0x4cd8], R18 ;  /* 0x004cd81201007387 */ /* 0x008fe20000100a00 */
[----:B--2---:R1:W-:Y:S03]  /*510b0*/  STL.64 [R1+0x4cd0], R16 ;  /* 0x004cd01001007387 */ /* 0x0043e60000100a00 */
[----:B-1----:R-:W2:Y:S04]  /*510c0*/  LDL.64 R16, [R1+0xf0] ;  /* 0x0000f00001107983 */ /* 0x002ea80000100a00 */
[----:B--2---:R1:W-:Y:S01]  /*510d0*/  STL.64 [R1+0x4ce8], R16 ;  /* 0x004ce81001007387 */ /* 0x0043e20000100a00 */
[----:B------:R2:W-:Y:S02]  /*510e0*/  STL.64 [R1+0x4ca0], R4 ;  /* 0x004ca00401007387 */ /* 0x0005e40000100a00 */
[----:B-1----:R-:W-:-:S02]  /*510f0*/  IMAD.MOV.U32 R16, RZ, RZ, R7 ;  /* 0x000000ffff107224 */ /* 0x002fc400078e0007 */
[----:B------:R-:W-:-:S05]  /*51100*/  IMAD.MOV.U32 R17, RZ, RZ, R6 ;  /* 0x000000ffff117224 */ /* 0x000fca00078e0006 */
[----:B------:R1:W-:Y:S01]  /*51110*/  STL.64 [R1+0x4d00], R16 ;  /* 0x004d001001007387 */ /* 0x0003e20000100a00 */
[----:B--2---:R-:W2:Y:S02]  /*51120*/  LDL.LU R4, [R1+0x5c0] ;  /* 0x0005c00001047983 */ /* 0x004ea40000300800 */
[----:B------:R-:W2:Y:S02]  /*51130*/  LDL.LU R5, [R1+0x5c4] ;  /* 0x0005c40001057983 */ /* 0x000ea40000300800 */
[----:B------:R-:W3:Y:S01]  /*51140*/  LDL.LU R6, [R1+0x5c8] ;  /* 0x0005c80001067983 */ /* 0x000ee20000300800 */
[----:B------:R-:W3:Y:S01]  /*51150*/  LDL.LU R7, [R1+0x5cc] ;  /* 0x0005cc0001077983 */ /* 0x000ee20000300800 */
[----:B-1----:R-:W-:Y:S02]  /*51160*/  IMAD.MOV.U32 R16, RZ, RZ, R27 ;  /* 0x000000ffff107224 */ /* 0x002fe400078e001b */
[----:B------:R-:W-:Y:S01]  /*51170*/  IMAD.MOV.U32 R17, RZ, RZ, R26 ;  /* 0x000000ffff117224 */ /* 0x000fe200078e001a */
[----:B------:R-:W4:Y:S01]  /*51180*/  LDL.LU R27, [R1+0x4dcc] ;  /* 0x004dcc00011b7983 */ /* 0x000f220000300800 */
[----:B------:R-:W4:Y:S03]  /*51190*/  LDL.LU R26, [R1+0x4dc8] ;  /* 0x004dc800011a7983 */ /* 0x000f260000300800 */
[----:B------:R1:W-:Y:S02]  /*511a0*/  STL.64 [R1+0x4d18], R16 ;  /* 0x004d181001007387 */ /* 0x0003e40000100a00 */
[----:B-1----:R-:W-:-:S02]  /*511b0*/  IMAD.MOV.U32 R16, RZ, RZ, R29 ;  /* 0x000000ffff107224 */ /* 0x002fc400078e001d */
[----:B------:R-:W-:Y:S01]  /*511c0*/  IMAD.MOV.U32 R17, RZ, RZ, R3 ;  /* 0x000000ffff117224 */ /* 0x000fe200078e0003 */
[----:B------:R-:W4:Y:S01]  /*511d0*/  LDL.LU R29, [R1+0x4dc4] ;  /* 0x004dc400011d7983 */ /* 0x000f220000300800 */
[----:B------:R-:W4:Y:S03]  /*511e0*/  LDL.LU R3, [R1+0x4dc0] ;  /* 0x004dc00001037983 */ /* 0x000f260000300800 */
[----:B------:R-:W-:Y:S04]  /*511f0*/  STL.64 [R1+0x4d30], R16 ;  /* 0x004d301001007387 */ /* 0x000fe80000100a00 */
[----:B---3--:R-:W-:Y:S01]  /*51200*/  STL.64 [R1+0x4cb0], R6 ;  /* 0x004cb00601007387 */ /* 0x008fe20000100a00 */
[----:B--2---:R1:W-:Y:S03]  /*51210*/  STL.64 [R1+0x4ca8], R4 ;  /* 0x004ca80401007387 */ /* 0x0043e60000100a00 */
[----:B-1----:R-:W2:Y:S04]  /*51220*/  LDL.64 R4, [R1+0x10] ;  /* 0x0000100001047983 */ /* 0x002ea80000100a00 */
[----:B--2---:R1:W-:Y:S04]  /*51230*/  STL.64 [R1+0x4cb8], R4 ;  /* 0x004cb80401007387 */ /* 0x0043e80000100a00 */
[----:B-1----:R-:W2:Y:S01]  /*51240*/  LDL.64 R4, [R1+0x20] ;  /* 0x0000200001047983 */ /* 0x002ea20000100a00 */
[----:B----4-:R-:W-:-:S02]  /*51250*/  IMAD.MOV.U32 R16, RZ, RZ, R27 ;  /* 0x000000ffff107224 */ /* 0x010fc400078e001b */
[----:B------:R-:W-:Y:S01]  /*51260*/  IMAD.MOV.U32 R17, RZ, RZ, R28 ;  /* 0x000000ffff117224 */ /* 0x000fe200078e001c */
[----:B--2---:R1:W-:Y:S04]  /*51270*/  STL.64 [R1+0x4ce0], R4 ;  /* 0x004ce00401007387 */ /* 0x0043e80000100a00 */
[----:B-1----:R-:W2:Y:S01]  /*51280*/  LDL.LU R4, [R1+0xbe0] ;  /* 0x000be00001047983 */ /* 0x002ea20000300800 */
[----:B------:R-:W2:Y:S02]  /*51290*/  LDL.LU R5, [R1+0xbe4] ;  /* 0x000be40001057983 */ /* 0x000ea40000300800 */
[----:B------:R-:W3:Y:S02]  /*512a0*/  LDL.LU R6, [R1+0xbe8] ;  /* 0x000be80001067983 */ /* 0x000ee40000300800 */
[----:B------:R-:W3:Y:S01]  /*512b0*/  LDL.LU R7, [R1+0xbec] ;  /* 0x000bec0001077983 */ /* 0x000ee20000300800 */
[----:B------:R-:W4:Y:S01]  /*512c0*/  LDL.LU R27, [R1+0x4dbc] ;  /* 0x004dbc00011b7983 */ /* 0x000f220000300800 */
[----:B------:R-:W4:Y:S02]  /*512d0*/  LDL.LU R28, [R1+0x4db8] ;  /* 0x004db800011c7983 */ /* 0x000f240000300800 */
[----:B------:R-:W-:Y:S01]  /*512e0*/  STL.64 [R1+0x4d48], R16 ;  /* 0x004d481001007387 */ /* 0x000fe20000100a00 */
[----:B---3--:R-:W-:Y:S01]  /*512f0*/  STL.64 [R1+0x4cf8], R6 ;  /* 0x004cf80601007387 */ /* 0x008fe20000100a00 */
[----:B--2---:R1:W-:Y:S03]  /*51300*/  STL.64 [R1+0x4cf0], R4 ;  /* 0x004cf00401007387 */ /* 0x0043e60000100a00 */
[----:B-1----:R-:W2:Y:S01]  /*51310*/  LDL.LU R4, [R1+0xbf0] ;  /* 0x000bf00001047983 */ /* 0x002ea20000300800 */
[----:B------:R-:W2:Y:S02]  /*51320*/  LDL.LU R5, [R1+0xbf4] ;  /* 0x000bf40001057983 */ /* 0x000ea40000300800 */
[----:B------:R-:W3:Y:S02]  /*51330*/  LDL.LU R6, [R1+0xbf8] ;  /* 0x000bf80001067983 */ /* 0x000ee40000300800 */
[----:B------:R-:W3:Y:S02]  /*51340*/  LDL.LU R7, [R1+0xbfc] ;  /* 0x000bfc0001077983 */ /* 0x000ee40000300800 */
[----:B------:R-:W-:-:S02]  /*51350*/  IMAD.MOV.U32 R16, RZ, RZ, R29 ;  /* 0x000000ffff107224 */ /* 0x000fc400078e001d */
[----:B------:R-:W-:Y:S01]  /*51360*/  IMAD.MOV.U32 R17, RZ, RZ, R26 ;  /* 0x000000ffff117224 */ /* 0x000fe200078e001a */
[----:B------:R-:W2:Y:S01]  /*51370*/  LDL.LU R29, [R1+0x4db4] ;  /* 0x004db400011d7983 */ /* 0x000ea20000300800 */
[----:B------:R-:W2:Y:S03]  /*51380*/  LDL.LU R26, [R1+0x4db0] ;  /* 0x004db000011a7983 */ /* 0x000ea60000300800 */
[----:B------:R4:W-:Y:S02]  /*51390*/  STL.64 [R1+0x4d60], R16 ;  /* 0x004d601001007387 */ /* 0x0009e40000100a00 */
[----:B----4-:R-:W-:Y:S02]  /*513a0*/  IMAD.MOV.U32 R16, RZ, RZ, R27 ;  /* 0x000000ffff107224 */ /* 0x010fe400078e001b */
[----:B------:R-:W-:Y:S01]  /*513b0*/  IMAD.MOV.U32 R17, RZ, RZ, R3 ;  /* 0x000000ffff117224 */ /* 0x000fe200078e0003 */
[----:B------:R-:W4:Y:S01]  /*513c0*/  LDL.LU R27, [R1+0x4dac] ;  /* 0x004dac00011b7983 */ /* 0x000f220000300800 */
[----:B------:R-:W4:Y:S03]  /*513d0*/  LDL.LU R3, [R1+0x4da8] ;  /* 0x004da80001037983 */ /* 0x000f260000300800 */
[----:B------:R-:W-:Y:S04]  /*513e0*/  STL.64 [R1+0x4d78], R16 ;  /* 0x004d781001007387 */ /* 0x000fe80000100a00 */
[----:B---3--:R-:W-:Y:S01]  /*513f0*/  STL.64 [R1+0x4d10], R6 ;  /* 0x004d100601007387 */ /* 0x008fe20000100a00 */
[----:B--2---:R1:W-:Y:S03]  /*51400*/  STL.64 [R1+0x4d08], R4 ;  /* 0x004d080401007387 */ /* 0x0043e60000100a00 */
[----:B-1----:R-:W2:Y:S01]  /*51410*/  LDL.LU R4, [R1+0xc00] ;  /* 0x000c000001047983 */ /* 0x002ea20000300800 */
[----:B------:R-:W2:Y:S02]  /*51420*/  LDL.LU R5, [R1+0xc04] ;  /* 0x000c040001057983 */ /* 0x000ea40000300800 */
[----:B------:R-:W3:Y:S02]  /*51430*/  LDL.LU R6, [R1+0xc08] ;  /* 0x000c080001067983 */ /* 0x000ee40000300800 */
[----:B------:R-:W3:Y:S02]  /*51440*/  LDL.LU R7, [R1+0xc0c] ;  /* 0x000c0c0001077983 */ /* 0x000ee40000300800 */
[----:B------:R-:W-:-:S02]  /*51450*/  IMAD.MOV.U32 R16, RZ, RZ, R29 ;  /* 0x000000ffff107224 */ /* 0x000fc400078e001d */
[----:B------:R-:W-:-:S05]  /*51460*/  IMAD.MOV.U32 R17, RZ, RZ, R28 ;  /* 0x000000ffff117224 */ /* 0x000fca00078e001c */
[----:B------:R-:W-:Y:S04]  /*51470*/  STL.64 [R1+0x4d90], R16 ;  /* 0x004d901001007387 */ /* 0x000fe80000100a00 */
        /* <DEDUP_REMOVED lines=30> */
[----:B----4-:R-:W-:-:S02]  /*51660*/  IMAD.MOV.U32 R16, RZ, RZ, R27 ;  /* 0x000000ffff107224 */ /* 0x010fc400078e001b */
[----:B------:R-:W-:Y:S01]  /*51670*/  IMAD.MOV.U32 R17, RZ, RZ, R26 ;  /* 0x000000ffff117224 */ /* 0x000fe200078e001a */
[----:B---3--:R-:W-:Y:S01]  /*51680*/  STL.64 [R1+0x4da0], R6 ;  /* 0x004da00601007387 */ /* 0x008fe20000100a00 */
[----:B--2---:R1:W-:Y:S03]  /*51690*/  STL.64 [R1+0x4d98], R4 ;  /* 0x004d980401007387 */ /* 0x0043e60000100a00 */
[----:B-1----:R-:W2:Y:S01]  /*516a0*/  LDL.LU R4, [R1+0xc60] ;  /* 0x000c600001047983 */ /* 0x002ea20000300800 */
[----:B------:R-:W2:Y:S02]  /*516b0*/  LDL.LU R5, [R1+0xc64] ;  /* 0x000c640001057983 */ /* 0x000ea40000300800 */
[----:B------:R-:W2:Y:S02]  /*516c0*/  LDL.LU R6, [R1+0xc68] ;  /* 0x000c680001067983 */ /* 0x000ea40000300800 */
[----:B------:R-:W2:Y:S01]  /*516d0*/  LDL.LU R7, [R1+0xc6c] ;  /* 0x000c6c0001077983 */ /* 0x000ea20000300800 */
[----:B------:R-:W3:Y:S01]  /*516e0*/  LDL.64 R24, [R1] ;  /* 0x0000000001187983 */ /* 0x000ee20000100a00 */
[----:B------:R-:W4:Y:S02]  /*516f0*/  LDL.LU R8, [R1+0x550] ;  /* 0x0005500001087983 */ /* 0x000f240000300800 */
[----:B------:R-:W4:Y:S02]  /*51700*/  LDL.LU R9, [R1+0x554] ;  /* 0x0005540001097983 */ /* 0x000f240000300800 */
[----:B------:R-:W4:Y:S01]  /*51710*/  LDL.LU R10, [R1+0x558] ;  /* 0x00055800010a7983 */ /* 0x000f220000300800 */
[----:B------:R-:W4:Y:S01]  /*51720*/  LDL.LU R11, [R1+0x55c] ;  /* 0x00055c00010b7983 */ /* 0x000f220000300800 */
[----:B0-----:R-:W-:Y:S02]  /*51730*/  STL.64 [R1+0x4bf0], R22 ;  /* 0x004bf01601007387 */ /* 0x001fe40000100a00 */
[----:B------:R-:W-:Y:S01]  /*51740*/  STL.64 [R1+0x4be8], R20 ;  /* 0x004be81401007387 */ /* 0x000fe20000100a00 */
[C---:B--2---:R-:W-:Y:S01]  /*51750*/  HMMA.16816.F32 R16, R12.reuse, R16, R4 ;  /* 0x000000100c10723c */ /* 0x044fe20000001804 */
[----:B------:R-:W2:Y:S01]  /*51760*/  LDL.LU.64 R6, [R1+0x4da0] ;  /* 0x004da00001067983 */ /* 0x000ea20000300a00 */
[----:B------:R-:W2:Y:S11]  /*51770*/  LDL.LU.64 R4, [R1+0x4d98] ;  /* 0x004d980001047983 */ /* 0x000eb60000300a00 */
[----:B------:R-:W-:Y:S10]  /*51780*/  @!UPT UIADD3 URZ, URZ, URZ, URZ ;  /* 0x0000003f3f3ff290 */ /* 0x000ff4000fffe03f */
        /* <DEDUP_REMOVED lines=51> */
[----:B0-----:R-:W2:Y:S01]  /*51ac0*/  LDL.LU.64 R16, [R1+0x4ce8] ;  /* 0x004ce80001107983 */ /* 0x001ea20000300a00 */
[----:B------:R-:W-:Y:S02]  /*51ad0*/  IMAD.MOV.U32 R20, RZ, RZ, R2 ;  /* 0x000000ffff147224 */ /* 0x000fe400078e0002 */
[----:B------:R-:W-:Y:S01]  /*51ae0*/  IMAD.MOV.U32 R21, RZ, RZ, R0 ;  /* 0x000000ffff157224 */ /* 0x000fe200078e0000 */
[C---:B--2---:R-:W-:Y:S01]  /*51af0*/  HMMA.16816.F32 R4, R12.reuse, R16, R4 ;  /* 0x000000100c04723c */ /* 0x044fe20000001804 */
[----:B------:R-:W-:Y:S02]  /*51b00*/  IMAD.MOV.U32 R2, RZ, RZ, R16 ;  /* 0x000000ffff027224 */ /* 0x000fe400078e0010 */
[----:B------:R-:W-:Y:S11]  /*51b10*/  IMAD.MOV.U32 R0, RZ, RZ, R17 ;  /* 0x000000ffff007224 */ /* 0x000ff600078e0011 */
[----:B------:R-:W-:Y:S09]  /*51b20*/  @!UPT UIADD3 URZ, URZ, URZ, URZ ;  /* 0x0000003f3f3ff290 */ /* 0x000ff2000fffe03f */
[----:B------:R0:W-:Y:S01]  /*51b30*/  STL.64 [R1+0x220], R4 ;  /* 0x0002200401007387 */ /* 0x0001e20000100a00 */
[----:B------:R-:W-:Y:S03]  /*51b40*/  STL.64 [R1+0x228], R6 ;  /* 0x0002280601007387 */ /* 0x000fe60000100a00 */
        /* <DEDUP_REMOVED lines=13> */
[----:B------:R0:W-:Y:S04]  /*51c20*/  STL.64 [R1+0x4c00], R20 ;  /* 0x004c001401007387 */ /* 0x0001e80000100a00 */
[----:B0-----:R-:W2:Y:S01]  /*51c30*/  LDL.LU R20, [R1+0x670] ;  /* 0x0006700001147983 */ /* 0x001ea20000300800 */
[----:B------:R-:W2:Y:S02]  /*51c40*/  LDL.LU R21, [R1+0x674] ;  /* 0x0006740001157983 */ /* 0x000ea40000300800 */
[----:B------:R-:W2:Y:S02]  /*51c50*/  LDL.LU R22, [R1+0x678] ;  /* 0x0006780001167983 */ /* 0x000ea40000300800 */
[----:B------:R-:W2:Y:S02]  /*51c60*/  LDL.LU R23, [R1+0x67c] ;  /* 0x00067c0001177983 */ /* 0x000ea40000300800 */
[C---:B--2---:R-:W-:Y:S11]  /*51c70*/  HMMA.16816.F32 R20, R16.reuse, R4, R20 ;  /* 0x000000041014723c */ /* 0x044ff60000001814 */
        /* <DEDUP_REMOVED lines=8> */
[----:B0-----:R-:W2:Y:S01]  /*51d00*/  LDL.LU R20, [R1+0x650] ;  /* 0x0006500001147983 */ /* 0x001ea20000300800 */
[----:B------:R-:W2:Y:S02]  /*51d10*/  LDL.LU R21, [R1+0x654] ;  /* 0x0006540001157983 */ /* 0x000ea40000300800 */
[----:B------:R-:W2:Y:S02]  /*51d20*/  LDL.LU R22, [R1+0x658] ;  /* 0x0006580001167983 */ /* 0x000ea40000300800 */
[----:B------:R-:W2:Y:S02]  /*51d30*/  LDL.LU R23, [R1+0x65c] ;  /* 0x00065c0001177983 */ /* 0x000ea40000300800 */
[----:B--2---:R-:W-:Y:S11]  /*51d40*/  HMMA.16816.F32 R20, R16, R4, R20 ;  /* 0x000000041014723c */ /* 0x004ff60000001814 */
[----:B------:R-:W-:Y:S11]  /*51d50*/  @!UPT UIADD3 URZ, URZ, URZ, URZ ;  /* 0x0000003f3f3ff290 */ /* 0x000ff6000fffe03f */
[----:B------:R-:W-:Y:S01]  /*51d60*/  @!UPT UIADD3 URZ, URZ, URZ, URZ ;  /* 0x0000003f3f3ff290 */ /* 0x000fe2000fffe03f */
[----:B------:R-:W-:Y:S01]  /*51d70*/  STL.64 [R1+0x80], R20 ;  /* 0x0000801401007387 */ /* 0x000fe20000100a00 */
[----:B------:R0:W-:Y:S02]  /*51d80*/  STL.64 [R1+0x88], R22 ;  /* 0x0000881601007387 */ /* 0x0001e40000100a00 */
[----:B------:R-:W2:Y:S02]  /*51d90*/  LDL.LU.64 R6, [R1+0x4cb0] ;  /* 0x004cb00001067983 */ /* 0x000ea40000300a00 */
[----:B0-----:R-:W-:Y:S02]  /*51da0*/  IMAD.MOV.U32 R23, RZ, RZ, R4 ;  /* 0x000000ffff177224 */ /* 0x001fe400078e0004 */
[----:B------:R-:W-:Y:S02]  /*51db0*/  IMAD.MOV.U32 R22, RZ, RZ, R5 ;  /* 0x000000ffff167224 */ /* 0x000fe400078e0005 */
[----:B------:R-:W2:Y:S01]  /*51dc0*/  LDL.LU.64 R4, [R1+0x4ca8] ;  /* 0x004ca80001047983 */ /* 0x000ea20000300a00 */
[----:B---3--:R-:W-:-:S02]  /*51dd0*/  IMAD.MOV.U32 R29, RZ, RZ, R24 ;  /* 0x000000ffff1d7224 */ /* 0x008fc400078e0018 */
[----:B------:R-:W-:Y:S01]  /*51de0*/  IMAD.MOV.U32 R28, RZ, RZ, R25 ;  /* 0x000000ffff1c7224 */ /* 0x000fe200078e0019 */
[C---:B--2---:R-:W-:Y:S11]  /*51df0*/  HMMA.16816.F32 R4, R16.reuse, R24, R4 ;  /* 0x000000181004723c */ /* 0x044ff60000001804 */
[----:B------:R-:W-:Y:S11]  /*51e00*/  @!UPT UIADD3 URZ, URZ, URZ, URZ ;  /* 0x0000003f3f3ff290 */ /* 0x000ff6000fffe03f */
[----:B------:R-:W-:Y:S01]  /*51e10*/  @!UPT UIADD3 URZ, URZ, URZ, URZ ;  /* 0x0000003f3f3ff290 */ /* 0x000fe2000fffe03f */
[----:B------:R0:W-:Y:S01]  /*51e20*/  STL.64 [R1+0x70], R4 ;  /* 0x0000700401007387 */ /* 0x0001e20000100a00 */
[----:B------:R-:W-:Y:S03]  /*51e30*/  STL.64 [R1+0x78], R6 ;  /* 0x0000780601007387 */ /* 0x000fe60000100a00 */
[----:B0-----:R-:W2:Y:S01]  /*51e40*/  LDL.LU.64 R4, [R1+0x4ca0] ;  /* 0x004ca00001047983 */ /* 0x001ea20000300a00 */
[----:B------:R-:W4:Y:S02]  /*51e50*/  LDL.LU.64 R24, [R1+0x4c98] ;  /* 0x004c980001187983 */ /* 0x000f240000300a00 */
[C---:B----4-:R-:W-:Y:S11]  /*51e60*/  HMMA.16816.F32 R8, R16.reuse, R24, R8 ;  /* 0x000000181008723c */ /* 0x050ff60000001808 */
[----:B------:R-:W-:Y:S11]  /*51e70*/  @!UPT UIADD3 URZ, URZ, URZ, URZ ;  /* 0x0000003f3f3ff290 */ /* 0x000ff6000fffe03f */
[----:B------:R-:W-:Y:S01]  /*51e80*/  @!UPT UIADD3 URZ, URZ, URZ, URZ ;  /* 0x0000003f3f3ff290 */ /* 0x000fe2000fffe03f */
[----:B------:R-:W-:Y:S01]  /*51e90*/  STL.64 [R1+0x60], R8 ;  /* 0x0000600801007387 */ /* 0x000fe20000100a00 */
[----:B------:R0:W-:Y:S03]  /*51ea0*/  STL.64 [R1+0x68], R10 ;  /* 0x0000680a01007387 */ /* 0x0001e60000100a00 */
[----:B0-----:R-:W3:Y:S01]  /*51eb0*/  LDL.LU.64 R10, [R1+0x4c90] ;  /* 0x004c9000010a7983 */ /* 0x001ee20000300a00 */
[----:B------:R-:W4:Y:S02]  /*51ec0*/  LDL.LU.64 R8, [R1+0x4c88] ;  /* 0x004c880001087983 */ /* 0x000f240000300a00 */
[----:B------:R0:W-:Y:S02]  /*51ed0*/  STL.64 [R1+0x4c70], R24 ;  /* 0x004c701801007387 */ /* 0x0001e40000100a00 */
[----:B0-----:R-:W4:Y:S01]  /*51ee0*/  LDL.LU R24, [R1+0x3a0] ;  /* 0x0003a00001187983 */ /* 0x001f220000300800 */
[----:B------:R-:W4:Y:S02]  /*51ef0*/  LDL.LU R25, [R1+0x3a4] ;  /* 0x0003a40001197983 */ /* 0x000f240000300800 */
[----:B------:R-:W4:Y:S02]  /*51f00*/  LDL.LU R26, [R1+0x3a8] ;  /* 0x0003a800011a7983 */ /* 0x000f240000300800 */
[----:B------:R-:W4:Y:S01]  /*51f10*/  LDL.LU R27, [R1+0x3ac] ;  /* 0x0003ac00011b7983 */ /* 0x000f220000300800 */
[C---:B--2---:R-:W-:Y:S08]  /*51f20*/  HMMA.16816.F32 R12, R16.reuse, R4, R12 ;  /* 0x00000004100c723c */ /* 0x044ff0000000180c */
[----:B----4-:R-:W-:Y:S01]  /*51f30*/  HMMA.16816.F32 R24, R16, R8, R24 ;  /* 0x000000081018723c */ /* 0x010fe20000001818 */
[----:B---3--:R-:W-:Y:S01]  /*51f40*/  STL.64 [R1+0x4b90], R10 ;  /* 0x004b900a01007387 */ /* 0x008fe20000100a00 */
[----:B------:R0:W-:Y:S11]  /*51f50*/  STL.64 [R1+0x4b88], R8 ;  /* 0x004b880801007387 */ /* 0x0001f60000100a00 */
[----:B------:R-:W-:Y:S10]  /*51f60*/  @!UPT UIADD3 URZ, URZ, URZ, URZ ;  /* 0x0000003f3f3ff290 */ /* 0x000ff4000fffe03f */
[----:B------:R1:W-:Y:S01]  /*51f70*/  STL.64 [R1+0x40], R24 ;  /* 0x0000401801007387 */ /* 0x0003e20000100a00 */
[----:B------:R2:W-:Y:S02]  /*51f80*/  STL.64 [R1+0x48], R26 ;  /* 0x0000481a01007387 */ /* 0x0005e40000100a00 */
[----:B0-----:R-:W3:Y:S01]  /*51f90*/  LDL.64 R8, [R1+0x50] ;  /* 0x0000500001087983 */ /* 0x001ee20000100a00 */
[----:B-1----:R-:W4:Y:S01]  /*51fa0*/  LDL.LU R24, [R1+0xb20] ;  /* 0x000b200001187983 */ /* 0x002f220000300800 */
[----:B------:R-:W-:Y:S02]  /*51fb0*/  STL.64 [R1+0x30], R12 ;  /* 0x0000300c01007387 */ /* 0x000fe40000100a00 */
[----:B------:R-:W-:Y:S02]  /*51fc0*/  STL.64 [R1+0x38], R14 ;  /* 0x0000380e01007387 */ /* 0x000fe40000100a00 */
[----:B------:R-:W4:Y:S01]  /*51fd0*/  LDL.LU R25, [R1+0xb24] ;  /* 0x000b240001197983 */ /* 0x000f220000300800 */
[----:B--2---:R-:W2:Y:S01]  /*51fe0*/  LDL.LU R26, [R1+0xb28] ;  /* 0x000b2800011a7983 */ /* 0x004ea20000300800 */
[----:B------:R-:W2:Y:S03]  /*51ff0*/  LDL.LU R27, [R1+0xb2c] ;  /* 0x000b2c00011b7983 */ /* 0x000ea60000300800 */
[----:B------:R-:W0:Y:S04]  /*52000*/  LDSM.16.MT88.4 R12, [R3+0x4000] ;  /* 0x00400000030c783b */ /* 0x000e280000004200 */
[----:B--2---:R-:W-:Y:S01]  /*52010*/  STL.64 [R1+0x4c80], R26 ;  /* 0x004c801a01007387 */ /* 0x004fe20000100a00 */
[----:B----4-:R1:W-:Y:S03]  /*52020*/  STL.64 [R1+0x4c78], R24 ;  /* 0x004c781801007387 */ /* 0x0103e60000100a00 */
[----:B-1----:R-:W2:Y:S01]  /*52030*/  LDL.LU R24, [R1+0xb40] ;  /* 0x000b400001187983 */ /* 0x002ea20000300800 */
[----:B------:R-:W2:Y:S02]  /*52040*/  LDL.LU R25, [R1+0xb44] ;  /* 0x000b440001197983 */ /* 0x000ea40000300800 */
[----:B------:R-:W2:Y:S02]  /*52050*/  LDL.LU R26, [R1+0xb48] ;  /* 0x000b4800011a7983 */ /* 0x000ea40000300800 */
[----:B------:R-:W2:Y:S01]  /*52060*/  LDL.LU R27, [R1+0xb4c] ;  /* 0x000b4c00011b7983 */ /* 0x000ea20000300800 */
[----:B------:R-:W4:Y:S01]  /*52070*/  LDL.64 R20, [R1+0x150] ;  /* 0x0001500001147983 */ /* 0x000f220000100a00 */
[----:B------:R1:W-:Y:S02]  /*52080*/  STL [R1+0x4b74], R4 ;  /* 0x004b740401007387 */ /* 0x0003e40000100800 */
[----:B------:R0:W-:Y:S01]  /*52090*/  STL [R1+0x4b70], R5 ;  /* 0x004b700501007387 */ /* 0x0001e20000100800 */
[----:B-1----:R-:W4:Y:S01]  /*520a0*/  LDL.LU R4, [R1+0xb30] ;  /* 0x000b300001047983 */ /* 0x002f220000300800 */
[----:B0-----:R-:W4:Y:S02]  /*520b0*/  LDL.LU R5, [R1+0xb34] ;  /* 0x000b340001057983 */ /* 0x001f240000300800 */
[----:B------:R-:W4:Y:S02]  /*520c0*/  LDL.LU R6, [R1+0xb38] ;  /* 0x000b380001067983 */ /* 0x000f240000300800 */
[----:B------:R-:W4:Y:S01]  /*520d0*/  LDL.LU R7, [R1+0xb3c] ;  /* 0x000b3c0001077983 */ /* 0x000f220000300800 */
[----:B------:R-:W-:Y:S01]  /*520e0*/  STL [R1+0x4b78], R3 ;  /* 0x004b780301007387 */ /* 0x000fe20000100800 */
[----:B------:R-:W-:Y:S02]  /*520f0*/  STL.64 [R1+0x4a98], R14 ;  /* 0x004a980e01007387 */ /* 0x000fe40000100a00 */
[----:B------:R0:W-:Y:S02]  /*52100*/  STL.64 [R1+0x4a90], R12 ;  /* 0x004a900c01007387 */ /* 0x0001e40000100a00 */
[----:B0-----:R-:W-:-:S02]  /*52110*/  IMAD.MOV.U32 R12, RZ, RZ, R2 ;  /* 0x000000ffff0c7224 */ /* 0x001fc400078e0002 */
[----:B------:R-:W-:Y:S02]  /*52120*/  IMAD.MOV.U32 R13, RZ, RZ, R0 ;  /* 0x000000ffff0d7224 */ /* 0x000fe400078e0000 */
[----:B---3--:R-:W-:Y:S02]  /*52130*/  IMAD.MOV.U32 R2, RZ, RZ, R8 ;  /* 0x000000ffff027224 */ /* 0x008fe400078e0008 */
[----:B------:R-:W-:Y:S01]  /*52140*/  IMAD.MOV.U32 R0, RZ, RZ, R9 ;  /* 0x000000ffff007224 */ /* 0x000fe200078e0009 */
[----:B--2---:R-:W-:Y:S11]  /*52150*/  HMMA.16816.F32 R24, R16, R8, R24 ;  /* 0x000000081018723c */ /* 0x004ff60000001818 */
[----:B------:R-:W-:Y:S11]  /*52160*/  @!UPT UIADD3 URZ, URZ, URZ, URZ ;  /* 0x0000003f3f3ff290 */ /* 0x000ff6000fffe03f */
[----:B------:R-:W-:Y:S01]  /*52170*/  @!UPT UIADD3 URZ, URZ, URZ, URZ ;  /* 0x0000003f3f3ff290 */ /* 0x000fe2000fffe03f */
[----:B------:R-:W-:Y:S01]  /*52180*/  STL.64 [R1+0x370], R24 ;  /* 0x0003701801007387 */ /* 0x000fe20000100a00 */
[----:B------:R0:W-:Y:S03]  /*52190*/  STL.64 [R1+0x378], R26 ;  /* 0x0003781a01007387 */ /* 0x0001e60000100a00 */
[----:B0-----:R-:W4:Y:S01]  /*521a0*/  LDL.LU.64 R26, [R1+0x4c80] ;  /* 0x004c8000011a7983 */ /* 0x001f220000300a00 */
[----:B------:R-:W4:Y:S02]  /*521b0*/  LDL.LU.64 R24, [R1+0x4c78] ;  /* 0x004c780001187983 */ /* 0x000f240000300a00 */
[----:B------:R-:W2:Y:S02]  /*521c0*/  LDL.LU R8, [R1+0x590] ;  /* 0x0005900001087983 */ /* 0x000ea40000300800 */
[----:B------:R-:W2:Y:S01]  /*521d0*/  LDL.LU R9, [R1+0x594] ;  /* 0x0005940001097983 */ /* 0x000ea20000300800 */
[----:B------:R-:W3:Y:S01]  /*521e0*/  LDL.LU R10, [R1+0x598] ;  /* 0x00059800010a7983 */ /* 0x000ee20000300800 */
[----:B------:R-:W3:Y:S03]  /*521f0*/  LDL.LU R11, [R1+0x59c] ;  /* 0x00059c00010b7983 */ /* 0x000ee60000300800 */
[----:B---3--:R-:W-:Y:S01]  /*52200*/  STL.64 [R1+0x4ba0], R10 ;  /* 0x004ba00a01007387 */ /* 0x008fe20000100a00 */
[----:B--2---:R0:W-:Y:S02]  /*52210*/  STL.64 [R1+0x4b98], R8 ;  /* 0x004b980801007387 */ /* 0x0041e40000100a00 */
[----:B0-----:R-:W-:-:S02]  /*52220*/  IMAD.MOV.U32 R8, RZ, RZ, R29 ;  /* 0x000000ffff087224 */ /* 0x001fc400078e001d */
[----:B------:R-:W-:-:S05]  /*52230*/  IMAD.MOV.U32 R9, RZ, RZ, R28 ;  /* 0x000000ffff097224 */ /* 0x000fca00078e001c */
[----:B------:R0:W-:Y:S04]  /*52240*/  STL.64 [R1+0x4bb8], R8 ;  /* 0x004bb80801007387 */ /* 0x0001e80000100a00 */
[----:B0-----:R-:W2:Y:S01]  /*52250*/  LDL.64 R8, [R1+0x160] ;  /* 0x0001600001087983 */ /* 0x001ea20000100a00 */
[----:B------:R-:W-:Y:S02]  /*52260*/  STL [R1+0x4b80], R0 ;  /* 0x004b800001007387 */ /* 0x000fe40000100800 */
[----:B------:R-:W-:Y:S01]  /*52270*/  STL [R1+0x4b7c], R2 ;  /* 0x004b7c0201007387 */ /* 0x000fe20000100800 */
[----:B----4-:R-:W-:Y:S01]  /*52280*/  HMMA.16816.F32 R24, R16, R20, R24 ;  /* 0x000000141018723c */ /* 0x010fe20000001818 */
[----:B------:R-:W-:Y:S02]  /*52290*/  IMAD.MOV.U32 R15, RZ, RZ, R20 ;  /* 0x000000ffff0f7224 */ /* 0x000fe400078e0014 */
[----:B------:R-:W-:-:S05]  /*522a0*/  IMAD.MOV.U32 R14, RZ, RZ, R21 ;  /* 0x000000ffff0e7224 */ /* 0x000fca00078e0015 */
[----:B--2---:R-:W-:Y:S11]  /*522b0*/  HMMA.16816.F32 R4, R16, R8, R4 ;  /* 0x000000081004723c */ /* 0x004ff60000001804 */
[----:B------:R-:W-:Y:S11]  /*522c0*/  @!UPT UIADD3 URZ, URZ, URZ, URZ ;  /* 0x0000003f3f3ff290 */ /* 0x000ff6000fffe03f */
[----:B------:R-:W-:Y:S01]  /*522d0*/  @!UPT UIADD3 URZ, URZ, URZ, URZ ;  /* 0x0000003f3f3ff290 */ /* 0x000fe2000fffe03f */
[----:B------:R-:W-:Y:S01]  /*522e0*/  STL.64 [R1+0x3a0], R4 ;  /* 0x0003a00401007387 */ /* 0x000fe20000100a00 */
[----:B------:R0:W-:Y:S02]  /*522f0*/  STL.64 [R1+0x3a8], R6 ;  /* 0x0003a80601007387 */ /* 0x0001e40000100a00 */
[----:B0-----:R-:W-:Y:S02]  /*52300*/  IMAD.MOV.U32 R7, RZ, RZ, R8 ;  /* 0x000000ffff077224 */ /* 0x001fe400078e0008 */
[----:B------:R-:W-:Y:S02]  /*52310*/  IMAD.MOV.U32 R6, RZ, RZ, R9 ;  /* 0x000000ffff067224 */ /* 0x000fe400078e0009 */
[----:B------:R-:W-:Y:S02]  /*52320*/  IMAD.MOV.U32 R8, RZ, RZ, R23 ;  /* 0x000000ffff087224 */ /* 0x000fe400078e0017 */
[----:B------:R-:W-:-:S05]  /*52330*/  IMAD.MOV.U32 R9, RZ, RZ, R22 ;  /* 0x000000ffff097224 */ /* 0x000fca00078e0016 */
[----:B------:R0:W-:Y:S04]  /*52340*/  STL.64 [R1+0x4bd0], R8 ;  /* 0x004bd00801007387 */ /* 0x0001e80000100a00 */
[----:B0-----:R-:W2:Y:S01]  /*52350*/  LDL.64 R8, [R1+0x140] ;  /* 0x0001400001087983 */ /* 0x001ea20000100a00 */
[----:B------:R-:W-:Y:S02]  /*52360*/  STL [R1+0x4b84], R7 ;  /* 0x004b840701007387 */ /* 0x000fe40000100800 */
[----:B------:R0:W-:Y:S02]  /*52370*/  STL [R1+0x4c48], R6 ;  /* 0x004c480601007387 */ /* 0x0001e40000100800 */
[----:B------:R-:W2:Y:S01]  /*52380*/  LDL.LU R4, [R1+0x410] ;  /* 0x0004100001047983 */ /* 0x000ea20000300800 */
[----:B------:R-:W2:Y:S04]  /*52390*/  LDL.LU R5, [R1+0x414] ;  /* 0x0004140001057983 */ /* 0x000ea80000300800 */
[----:B0-----:R-:W2:Y:S01]  /*523a0*/  LDL.LU R6, [R1+0x418] ;  /* 0x0004180001067983 */ /* 0x001ea20000300800 */
[----:B------:R-:W2:Y:S02]  /*523b0*/  LDL.LU R7, [R1+0x41c] ;  /* 0x00041c0001077983 */ /* 0x000ea40000300800 */
[----:B------:R0:W-:Y:S02]  /*523c0*/  STL.64 [R1+0x3f0], R24 ;  /* 0x0003f01801007387 */ /* 0x0001e40000100a00 */
[----:B------:R1:W-:Y:S01]  /*523d0*/  STL.64 [R1+0x3f8], R26 ;  /* 0x0003f81a01007387 */ /* 0x0003e20000100a00 */
[----:B0-----:R-:W3:Y:S01]  /*523e0*/  LDL.LU.64 R24, [R1+0x4c70] ;  /* 0x004c700001187983 */ /* 0x001ee20000300a00 */
[----:B------:R-:W4:Y:S02]  /*523f0*/  LDL.LU.64 R20, [R1+0x4c68] ;  /* 0x004c680001147983 */ /* 0x000f240000300a00 */
[----:B------:R-:W-:Y:S02]  /*52400*/  STL.64 [R1+0x4c10], R14 ;  /* 0x004c100e01007387 */ /* 0x000fe40000100a00 */
[----:B------:R-:W-:Y:S01]  /*52410*/  STL.64 [R1+0x4c08], R12 ;  /* 0x004c080c01007387 */ /* 0x000fe20000100a00 */
[----:B--2---:R-:W-:Y:S01]  /*52420*/  HMMA.16816.F32 R4, R16, R8, R4 ;  /* 0x000000081004723c */ /* 0x004fe20000001804 */
[----:B-1----:R-:W-:-:S02]  /*52430*/  IMAD.MOV.U32 R27, RZ, RZ, R8 ;  /* 0x000000ffff1b7224 */ /* 0x002fc400078e0008 */
[----:B------:R-:W-:-:S04]  /*52440*/  IMAD.MOV.U32 R26, RZ, RZ, R9 ;  /* 0x000000ffff1a7224 */ /* 0x000fc800078e0009 */
[----:B----4-:R-:W-:Y:S02]  /*52450*/  IMAD.MOV.U32 R8, RZ, RZ, R21 ;  /* 0x000000ffff087224 */ /* 0x010fe400078e0015 */
[----:B------:R-:W-:Y:S11]  /*52460*/  IMAD.MOV.U32 R9, RZ, RZ, R20 ;  /* 0x000000ffff097224 */ /* 0x000ff600078e0014 */
[----:B------:R-:W-:Y:S03]  /*52470*/  @!UPT UIADD3 URZ, URZ, URZ, URZ ;  /* 0x0000003f3f3ff290 */ /* 0x000fe6000fffe03f */
[----:B------:R-:W-:Y:S01]  /*52480*/  STL.64 [R1+0x410], R4 ;  /* 0x0004100401007387 */ /* 0x000fe20000100a00 */
[----:B------:R-:W-:Y:S02]  /*52490*/  STL.64 [R1+0x418], R6 ;  /* 0x0004180601007387 */ /* 0x000fe40000100a00 */
[----:B------:R0:W-:Y:S02]  /*524a0*/  STL.64 [R1+0x4bf8], R8 ;  /* 0x004bf80801007387 */ /* 0x0001e40000100a00 */
        /* <DEDUP_REMOVED lines=14> */
[----:B--2---:R-:W-:Y:S01]  /*52590*/  STL.64 [R1+0x4c58], R6 ;  /* 0x004c580601007387 */ /* 0x004fe20000100a00 */
[----:B------:R0:W-:Y:S03]  /*525a0*/  STL.64 [R1+0x4c50], R4 ;  /* 0x004c500401007387 */ /* 0x0001e60000100a00 */
[----:B0-----:R-:W2:Y:S01]  /*525b0*/  LDL.64 R4, [R1+0x130] ;  /* 0x0001300001047983 */ /* 0x001ea20000100a00 */
[----:B----4-:R-:W-:Y:S02]  /*525c0*/  STL.64 [R1+0x4c30], R10 ;  /* 0x004c300a01007387 */ /* 0x010fe40000100a00 */
[----:B------:R0:W-:Y:S02]  /*525d0*/  STL.64 [R1+0x4c28], R8 ;  /* 0x004c280801007387 */ /* 0x0001e40000100a00 */
[----:B0-----:R-:W4:Y:S04]  /*525e0*/  LDL.64 R8, [R1+0x110] ;  /* 0x0001100001087983 */ /* 0x001f280000100a00 */
[----:B----4-:R0:W-:Y:S04]  /*525f0*/  STL.64 [R1+0x4c40], R8 ;  /* 0x004c400801007387 */ /* 0x0101e80000100a00 */
[----:B0-----:R-:W4:Y:S04]  /*52600*/  LDL.64 R8, [R1+0x120] ;  /* 0x0001200001087983 */ /* 0x001f280000100a00 */
[----:B----4-:R0:W-:Y:S04]  /*52610*/  STL.64 [R1+0x4c60], R8 ;  /* 0x004c600801007387 */ /* 0x0101e80000100a00 */
        /* <DEDUP_REMOVED lines=14> */
[----:B------:R-:W-:Y:S01]  /*52700*/  STL.64 [R1+0x4bb0], R26 ;  /* 0x004bb01a01007387 */ /* 0x000fe20000100a00 */
[----:B---3--:R0:W-:Y:S03]  /*52710*/  STL.64 [R1+0x4ba8], R24 ;  /* 0x004ba81801007387 */ /* 0x0081e60000100a00 */
[----:B0-----:R-:W3:Y:S01]  /*52720*/  LDL.LU R24, [R1+0x580] ;  /* 0x0005800001187983 */ /* 0x001ee20000300800 */
[----:B------:R-:W3:Y:S02]  /*52730*/  LDL.LU R25, [R1+0x584] ;  /* 0x0005840001197983 */ /* 0x000ee40000300800 */
[----:B------:R-:W3:Y:S02]  /*52740*/  LDL.LU R26, [R1+0x588] ;  /* 0x00058800011a7983 */ /* 0x000ee40000300800 */
[----:B------:R-:W3:Y:S01]  /*52750*/  LDL.LU R27, [R1+0x58c] ;  /* 0x00058c00011b7983 */ /* 0x000ee20000300800 */
[----:B--2---:R-:W-:Y:S01]  /*52760*/  HMMA.16816.F32 R8, R16, R4, R8 ;  /* 0x000000041008723c */ /* 0x004fe20000001808 */
[----:B---3--:R-:W-:Y:S01]  /*52770*/  STL.64 [R1+0x4bc8], R26 ;  /* 0x004bc81a01007387 */ /* 0x008fe20000100a00 */
[----:B------:R0:W-:Y:S03]  /*52780*/  STL.64 [R1+0x4bc0], R24 ;  /* 0x004bc01801007387 */ /* 0x0001e60000100a00 */
        /* <DEDUP_REMOVED lines=21> */
[----:B------:R1:W-:Y:S02]  /*528e0*/  STL.64 [R1+0x478], R6 ;  /* 0x0004780601007387 */ /* 0x0003e40000100a00 */
[----:B0-----:R-:W-:Y:S01]  /*528f0*/  IMAD.MOV.U32 R4, RZ, RZ, R8 ;  /* 0x000000ffff047224 */ /* 0x001fe200078e0008 */
[----:B-1----:R-:W3:Y:S01]  /*52900*/  LDL.LU R6, [R1+0x4c48] ;  /* 0x004c480001067983 */ /* 0x002ee20000300800 */
[----:B------:R-:W-:Y:S02]  /*52910*/  IMAD.MOV.U32 R5, RZ, RZ, R9 ;  /* 0x000000ffff057224 */ /* 0x000fe400078e0009 */
[----:B------:R-:W4:Y:S02]  /*52920*/  LDL.LU.64 R8, [R1+0x4c40] ;  /* 0x004c400001087983 */ /* 0x000f240000300a00 */
[----:B----4-:R-:W-:Y:S01]  /*52930*/  HMMA.16816.F32 R12, R16, R8, R12 ;  /* 0x00000008100c723c */ /* 0x010fe2000000180c */
[----:B------:R-:W-:-:S02]  /*52940*/  IMAD.MOV.U32 R2, RZ, RZ, R8 ;  /* 0x000000ffff027224 */ /* 0x000fc400078e0008 */
[----:B------:R-:W-:Y:S11]  /*52950*/  IMAD.MOV.U32 R3, RZ, RZ, R9 ;  /* 0x000000ffff037224 */ /* 0x000ff600078e0009 */
[----:B------:R-:W-:Y:S09]  /*52960*/  @!UPT UIADD3 URZ, URZ, URZ, URZ ;  /* 0x0000003f3f3ff290 */ /* 0x000ff2000fffe03f */
[----:B------:R0:W-:Y:S01]  /*52970*/  STL.64 [R1+0x490], R12 ;  /* 0x0004900c01007387 */ /* 0x0001e20000100a00 */
[----:B------:R-:W-:Y:S03]  /*52980*/  STL.64 [R1+0x498], R14 ;  /* 0x0004980e01007387 */ /* 0x000fe60000100a00 */
        /* <DEDUP_REMOVED lines=16> */
[----:B------:R0:W-:Y:S01]  /*52a90*/  STL.64 [R1+0x550], R20 ;  /* 0x0005501401007387 */ /* 0x0001e20000100a00 */
[----:B------:R1:W-:Y:S03]  /*52aa0*/  STL.64 [R1+0x558], R22 ;  /* 0x0005581601007387 */ /* 0x0003e60000100a00 */
[----:B0-----:R-:W4:Y:S01]  /*52ab0*/  LDL.LU.64 R20, [R1+0x4c00] ;  /* 0x004c000001147983 */ /* 0x001f220000300a00 */
[----:B------:R-:W-:Y:S01]  /*52ac0*/  STL.64 [R1+0x4ab0], R12 ;  /* 0x004ab00c01007387 */ /* 0x000fe20000100a00 */
[----:B----4-:R-:W-:Y:S02]  /*52ad0*/  HMMA.16816.F32 R16, R16, R20, R8 ;  /* 0x000000141010723c */ /* 0x010fe40000001808 */
[----:B------:R-:W2:Y:S01]  /*52ae0*/  LDL.LU.64 R8, [R1+0x4bf8] ;  /* 0x004bf80001087983 */ /* 0x000ea20000300a00 */
[----:B-1----:R-:W2:Y:S02]  /*52af0*/  LDL.LU.64 R22, [R1+0x4bf0] ;  /* 0x004bf00001167983 */ /* 0x002ea40000300a00 */
[----:B------:R-:W2:Y:S11]  /*52b00*/  LDL.LU.64 R20, [R1+0x4be8] ;  /* 0x004be80001147983 */ /* 0x000eb60000300a00 */
[----:B------:R-:W-:Y:S07]  /*52b10*/  @!UPT UIADD3 URZ, URZ, URZ, URZ ;  /* 0x0000003f3f3ff290 */ /* 0x000fee000fffe03f */
[----:B------:R0:W-:Y:S01]  /*52b20*/  STL.64 [R1+0x540], R16 ;  /* 0x0005401001007387 */ /* 0x0001e20000100a00 */
[----:B------:R1:W-:Y:S03]  /*52b30*/  STL.64 [R1+0x548], R18 ;  /* 0x0005481201007387 */ /* 0x0003e60000100a00 */
[----:B0-----:R-:W4:Y:S01]  /*52b40*/  LDL.LU R16, [R1+0x5a0] ;  /* 0x0005a00001107983 */ /* 0x001f220000300800 */
[----:B------:R-:W4:Y:S02]  /*52b50*/  LDL.LU R17, [R1+0x5a4] ;  /* 0x0005a40001117983 */ /* 0x000f240000300800 */
[----:B-1----:R-:W4:Y:S02]  /*52b60*/  LDL.LU R18, [R1+0x5a8] ;  /* 0x0005a80001127983 */ /* 0x002f240000300800 */
[----:B------:R-:W4:Y:S01]  /*52b70*/  LDL.LU R19, [R1+0x5ac] ;  /* 0x0005ac0001137983 */ /* 0x000f220000300800 */
        /* <DEDUP_REMOVED lines=28> */
[----:B------:R-:W4:Y:S02]  /*52d40*/  LDL.LU.64 R8, [R1+0x4b88] ;  /* 0x004b880001087983 */ /* 0x000f240000300a00 */
[----:B------:R-:W-:Y:S01]  /*52d50*/  STL.64 [R1+0x4a70], R24 ;  /* 0x004a701801007387 */ /* 0x000fe20000100a00 */
[----:B----4-:R-:W-:Y:S01]  /*52d60*/  HMMA.16816.F32 R16, R20, R8, R16 ;  /* 0x000000081410723c */ /* 0x010fe20000001810 */
[----:B--2---:R-:W-:Y:S01]  /*52d70*/  STL.64 [R1+0x4a68], R10 ;  /* 0x004a680a01007387 */ /* 0x004fe20000100a00 */
[----:B------:R0:W-:Y:S11]  /*52d80*/  STL.64 [R1+0x4a60], R8 ;  /* 0x004a600801007387 */ /* 0x0001f60000100a00 */
[----:B------:R-:W-:Y:S10]  /*52d90*/  @!UPT UIADD3 URZ, URZ, URZ, URZ ;  /* 0x0000003f3f3ff290 */ /* 0x000ff4000fffe03f */
[----:B------:R-:W-:Y:S01]  /*52da0*/  STL.64 [R1+0x5a0], R16 ;  /* 0x0005a01001007387 */ /* 0x000fe20000100a00 */
[----:B------:R-:W-:Y:S02]  /*52db0*/  STL.64 [R1+0x5a8], R18 ;  /* 0x0005a81201007387 */ /* 0x000fe40000100a00 */
[----:B0-----:R-:W2:Y:S02]  /*52dc0*/  LDL.LU R8, [R1+0x660] ;  /* 0x0006600001087983 */ /* 0x001ea40000300800 */
[----:B------:R-:W2:Y:S01]  /*52dd0*/  LDL.LU R9, [R1+0x664] ;  /* 0x0006640001097983 */ /* 0x000ea20000300800 */
[----:B------:R-:W4:Y:S01]  /*52de0*/  LDL.LU R10, [R1+0x668] ;  /* 0x00066800010a7983 */ /* 0x000f220000300800 */
[----:B------:R-:W4:Y:S02]  /*52df0*/  LDL.LU R11, [R1+0x66c] ;  /* 0x00066c00010b7983 */ /* 0x000f240000300800 */
[----:B------:R-:W-:Y:S02]  /*52e00*/  IMAD.MOV.U32 R12, RZ, RZ, R7 ;  /* 0x000000ffff0c7224 */ /* 0x000fe400078e0007 */
[----:B------:R-:W-:Y:S01]  /*52e10*/  IMAD.MOV.U32 R13, RZ, RZ, R0 ;  /* 0x000000ffff0d7224 */ /* 0x000fe200078e0000 */
[----:B------:R-:W3:Y:S01]  /*52e20*/  LDL.LU R7, [R1+0x4b84] ;  /* 0x004b840001077983 */ /* 0x000ee20000300800 */
[----:B------:R-:W3:Y:S03]  /*52e30*/  LDL.LU R0, [R1+0x4b80] ;  /* 0x004b800001007983 */ /* 0x000ee60000300800 */
[----:B------:R0:W-:Y:S02]  /*52e40*/  STL.64 [R1+0x4ac8], R12 ;  /* 0x004ac80c01007387 */ /* 0x0001e40000100a00 */
[----:B0-----:R-:W-:-:S02]  /*52e50*/  IMAD.MOV.U32 R12, RZ, RZ, R2 ;  /* 0x000000ffff0c7224 */ /* 0x001fc400078e0002 */
[----:B------:R-:W-:Y:S01]  /*52e60*/  IMAD.MOV.U32 R13, RZ, RZ, R3 ;  /* 0x000000ffff0d7224 */ /* 0x000fe200078e0003 */
[----:B------:R-:W3:Y:S01]  /*52e70*/  LDL.LU R2, [R1+0x4b7c] ;  /* 0x004b7c0001027983 */ /* 0x000ee20000300800 */
[----:B------:R-:W3:Y:S03]  /*52e80*/  LDL.LU R3, [R1+0x4b78] ;  /* 0x004b780001037983 */ /* 0x000ee60000300800 */
        /* <DEDUP_REMOVED lines=64> */
[----:B------:R-:W-:Y:S01]  /*53290*/  HMMA.16816.F32 R16, R20, R4, R16 ;  /* 0x000000041410723c */ /* 0x000fe20000001810 */
        /* <DEDUP_REMOVED lines=14> */
[----:B------:R0:W-:Y:S04]  /*53380*/  STL.64 [R1+0x4a88], R4 ;  /* 0x004a880401007387 */ /* 0x0001e80000100a00 */
[----:B0-----:R-:W3:Y:S01]  /*53390*/  LDL.LU R4, [R1+0x930] ;  /* 0x0009300001047983 */ /* 0x001ee20000300800 */
[----:B------:R-:W-:Y:S02]  /*533a0*/  STL.64 [R1+0x5b0], R16 ;  /* 0x0005b01001007387 */ /* 0x000fe40000100a00 */
[----:B------:R-:W-:Y:S02]  /*533b0*/  STL.64 [R1+0x5b8], R18 ;  /* 0x0005b81201007387 */ /* 0x000fe40000100a00 */
[----:B------:R-:W3:Y:S01]  /*533c0*/  LDL.LU R5, [R1+0x934] ;  /* 0x0009340001057983 */ /* 0x000ee20000300800 */
[----:B------:R-:W3:Y:S01]  /*533d0*/  LDL.LU R6, [R1+0x938] ;  /* 0x0009380001067983 */ /* 0x000ee20000300800 */
[----:B------:R-:W3:Y:S02]  /*533e0*/  LDL.LU R7, [R1+0x93c] ;  /* 0x00093c0001077983 */ /* 0x000ee40000300800 */
[----:B------:R-:W4:Y:S02]  /*533f0*/  LDL.LU R24, [R1+0x6d0] ;  /* 0x0006d00001187983 */ /* 0x000f240000300800 */
[----:B------:R-:W4:Y:S01]  /*53400*/  LDL.LU R25, [R1+0x6d4] ;  /* 0x0006d40001197983 */ /* 0x000f220000300800 */
[----:B------:R-:W3:Y:S01]  /*53410*/  LDL.LU R26, [R1+0x6d8] ;  /* 0x0006d800011a7983 */ /* 0x000ee20000300800 */
[----:B------:R-:W3:Y:S03]  /*53420*/  LDL.LU R27, [R1+0x6dc] ;  /* 0x0006dc00011b7983 */ /* 0x000ee60000300800 */
[----:B------:R-:W0:Y:S01]  /*53430*/  LDSM.16.MT88.4 R16, [R3+0x4080] ;  /* 0x004080000310783b */ /* 0x000e220000004200 */
[C---:B--2---:R-:W-:Y:S03]  /*53440*/  HMMA.16816.F32 R12, R20.reuse, R12, R8 ;  /* 0x0000000c140c723c */ /* 0x044fe60000001808 */
[----:B---3--:R-:W-:Y:S01]  /*53450*/  STL.64 [R1+0x4a80], R26 ;  /* 0x004a801a01007387 */ /* 0x008fe20000100a00 */
[----:B----4-:R1:W-:Y:S03]  /*53460*/  STL.64 [R1+0x4a78], R24 ;  /* 0x004a781801007387 */ /* 0x0103e60000100a00 */
[----:B-1----:R-:W2:Y:S01]  /*53470*/  LDL.64 R24, [R1+0x20] ;  /* 0x0000200001187983 */ /* 0x002ea20000100a00 */
[----:B0-----:R-:W-:Y:S02]  /*53480*/  STL.64 [R1+0x4990], R18 ;  /* 0x0049901201007387 */ /* 0x001fe40000100a00 */
[----:B------:R0:W-:Y:S02]  /*53490*/  STL.64 [R1+0x4988], R16 ;  /* 0x0049881001007387 */ /* 0x0001e40000100a00 */
[----:B0-----:R-:W3:Y:S01]  /*534a0*/  LDL.64 R16, [R1+0xe0] ;  /* 0x0000e00001107983 */ /* 0x001ee20000100a00 */
[----:B------:R-:W4:Y:S02]  /*534b0*/  LDL.LU.64 R10, [R1+0x4b68] ;  /* 0x004b6800010a7983 */ /* 0x000f240000300a00 */
[----:B------:R-:W4:Y:S08]  /*534c0*/  LDL.LU.64 R8, [R1+0x4b60] ;  /* 0x004b600001087983 */ /* 0x000f300000300a00 */
[----:B------:R0:W-:Y:S01]  /*534d0*/  STL.64 [R1+0x5c0], R12 ;  /* 0x0005c00c01007387 */ /* 0x0001e20000100a00 */
[----:B------:R4:W-:Y:S04]  /*534e0*/  STL.64 [R1+0x5c8], R14 ;  /* 0x0005c80e01007387 */ /* 0x0009e80000100a00 */
        /* <DEDUP_REMOVED lines=51> */
[----:B------:R-:W3:Y:S01]  /*53820*/  LDL.LU.64 R10, [R1+0x4aa8] ;  /* 0x004aa800010a7983 */ /* 0x000ee20000300a00 */
[----:B------:R-:W3:Y:S11]  /*53830*/  LDL.LU.64 R8, [R1+0x4aa0] ;  /* 0x004aa00001087983 */ /* 0x000ef60000300a00 */
[----:B------:R-:W-:Y:S09]  /*53840*/  @!UPT UIADD3 URZ, URZ, URZ, URZ ;  /* 0x0000003f3f3ff290 */ /* 0x000ff2000fffe03f */
[----:B------:R-:W-:Y:S01]  /*53850*/  STL.64 [R1+0x650], R12 ;  /* 0x0006500c01007387 */ /* 0x000fe20000100a00 */
[----:B------:R0:W-:Y:S03]  /*53860*/  STL.64 [R1+0x658], R14 ;  /* 0x0006580e01007387 */ /* 0x0001e60000100a00 */
[----:B0-----:R-:W2:Y:S01]  /*53870*/  LDL.LU.64 R14, [R1+0x4a98] ;  /* 0x004a9800010e7983 */ /* 0x001ea20000300a00 */
[----:B------:R-:W2:Y:S01]  /*53880*/  LDL.LU.64 R12, [R1+0x4a90] ;  /* 0x004a9000010c7983 */ /* 0x000ea20000300a00 */
[----:B---3--:R-:W-:Y:S02]  /*53890*/  HMMA.16816.F32 R8, R20, R16, R8 ;  /* 0x000000101408723c */ /* 0x008fe40000001808 */
[----:B------:R-:W3:Y:S11]  /*538a0*/  LDL.64 R20, [R1] ;  /* 0x0000000001147983 */ /* 0x000ef60000100a00 */
[----:B------:R-:W-:Y:S10]  /*538b0*/  @!UPT UIADD3 URZ, URZ, URZ, URZ ;  /* 0x0000003f3f3ff290 */ /* 0x000ff4000fffe03f */
[----:B------:R0:W-:Y:S01]  /*538c0*/  STL.64 [R1+0x640], R8 ;  /* 0x0006400801007387 */ /* 0x0001e20000100a00 */
[----:B--2---:R-:W-:Y:S03]  /*538d0*/  HMMA.16816.F32 R4, R12, R24, R4 ;  /* 0x000000180c04723c */ /* 0x004fe60000001804 */
[----:B------:R1:W-:Y:S01]  /*538e0*/  STL.64 [R1+0x648], R10 ;  /* 0x0006480a01007387 */ /* 0x0003e20000100a00 */
[----:B0-----:R-:W2:Y:S02]  /*538f0*/  LDL.LU R8, [R1+0x6c0] ;  /* 0x0006c00001087983 */ /* 0x001ea40000300800 */
[----:B------:R-:W2:Y:S01]  /*53900*/  LDL.LU R9, [R1+0x6c4] ;  /* 0x0006c40001097983 */ /* 0x000ea20000300800 */
[----:B-1----:R-:W2:Y:S01]  /*53910*/  LDL.LU R10, [R1+0x6c8] ;  /* 0x0006c800010a7983 */ /* 0x002ea20000300800 */
[----:B------:R-:W2:Y:S02]  /*53920*/  LDL.LU R11, [R1+0x6cc] ;  /* 0x0006cc00010b7983 */ /* 0x000ea40000300800 */
[----:B------:R0:W-:Y:S02]  /*53930*/  STL.64 [R1+0x49a0], R16 ;  /* 0x0049a01001007387 */ /* 0x0001e40000100a00 */
[----:B0-----:R-:W4:Y:S01]  /*53940*/  LDL.LU R16, [R1+0x920] ;  /* 0x0009200001107983 */ /* 0x001f220000300800 */
[----:B------:R-:W4:Y:S02]  /*53950*/  LDL.LU R17, [R1+0x924] ;  /* 0x0009240001117983 */ /* 0x000f240000300800 */
[----:B------:R-:W4:Y:S02]  /*53960*/  LDL.LU R18, [R1+0x928] ;  /* 0x0009280001127983 */ /* 0x000f240000300800 */
[----:B------:R-:W4:Y:S06]  /*53970*/  LDL.LU R19, [R1+0x92c] ;  /* 0x00092c0001137983 */ /* 0x000f2c0000300800 */
[----:B------:R0:W-:Y:S01]  /*53980*/  STL.64 [R1+0x660], R4 ;  /* 0x0006600401007387 */ /* 0x0001e20000100a00 */
[----:B------:R1:W-:Y:S03]  /*53990*/  STL.64 [R1+0x668], R6 ;  /* 0x0006680601007387 */ /* 0x0003e60000100a00 */
[----:B0-----:R-:W2:Y:S01]  /*539a0*/  LDL.LU.64 R4, [R1+0x4a88] ;  /* 0x004a880001047983 */ /* 0x001ea20000300a00 */
[----:B-1----:R-:W-:-:S02]  /*539b0*/  IMAD.MOV.U32 R7, RZ, RZ, R24 ;  /* 0x000000ffff077224 */ /* 0x002fc400078e0018 */
[----:B------:R-:W-:Y:S02]  /*539c0*/  IMAD.MOV.U32 R6, RZ, RZ, R25 ;  /* 0x000000ffff067224 */ /* 0x000fe400078e0019 */
[----:B------:R-:W3:Y:S01]  /*539d0*/  LDL.LU.64 R26, [R1+0x4a80] ;  /* 0x004a8000011a7983 */ /* 0x000ee20000300a00 */
[----:B------:R-:W3:Y:S02]  /*539e0*/  LDL.LU.64 R24, [R1+0x4a78] ;  /* 0x004a780001187983 */ /* 0x000ee40000300a00 */
[----:B------:R-:W-:Y:S02]  /*539f0*/  STL.64 [R1+0x4a58], R6 ;  /* 0x004a580601007387 */ /* 0x000fe40000100a00 */
[----:B--2---:R0:W-:Y:S04]  /*53a00*/  STL.64 [R1+0x4a50], R4 ;  /* 0x004a500401007387 */ /* 0x0041e80000100a00 */
[----:B0-----:R-:W4:Y:S01]  /*53a10*/  LDL.64 R4, [R1+0x10] ;  /* 0x0000100001047983 */ /* 0x001f220000100a00 */
[C---:B---3--:R-:W-:Y:S08]  /*53a20*/  HMMA.16816.F32 R24, R12.reuse, R20, R24 ;  /* 0x000000140c18723c */ /* 0x048ff00000001818 */
[----:B----4-:R-:W-:Y:S11]  /*53a30*/  HMMA.16816.F32 R16, R12, R4, R16 ;  /* 0x000000040c10723c */ /* 0x010ff60000001810 */
[----:B------:R-:W-:Y:S11]  /*53a40*/  @!UPT UIADD3 URZ, URZ, URZ, URZ ;  /* 0x0000003f3f3ff290 */ /* 0x000ff6000fffe03f */
[----:B------:R-:W-:Y:S01]  /*53a50*/  @!UPT UIADD3 URZ, URZ, URZ, URZ ;  /* 0x0000003f3f3ff290 */ /* 0x000fe2000fffe03f */
[----:B------:R0:W-:Y:S01]  /*53a60*/  STL.64 [R1+0x670], R16 ;  /* 0x0006701001007387 */ /* 0x0001e20000100a00 */
[----:B------:R1:W-:Y:S02]  /*53a70*/  STL.64 [R1+0x678], R18 ;  /* 0x0006781201007387 */ /* 0x0003e40000100a00 */
[----:B0-----:R-:W-:Y:S02]  /*53a80*/  IMAD.MOV.U32 R17, RZ, RZ, R4 ;  /* 0x000000ffff117224 */ /* 0x001fe400078e0004 */
[----:B------:R-:W-:Y:S01]  /*53a90*/  IMAD.MOV.U32 R16, RZ, RZ, R5 ;  /* 0x000000ffff107224 */ /* 0x000fe200078e0005 */
[----:B------:R-:W2:Y:S01]  /*53aa0*/  LDL.LU R4, [R1+0x6a0] ;  /* 0x0006a00001047983 */ /* 0x000ea20000300800 */
[----:B------:R-:W2:Y:S02]  /*53ab0*/  LDL.LU R5, [R1+0x6a4] ;  /* 0x0006a40001057983 */ /* 0x000ea40000300800 */
[----:B------:R-:W2:Y:S02]  /*53ac0*/  LDL.LU R6, [R1+0x6a8] ;  /* 0x0006a80001067983 */ /* 0x000ea40000300800 */
[----:B------:R-:W2:Y:S01]  /*53ad0*/  LDL.LU R7, [R1+0x6ac] ;  /* 0x0006ac0001077983 */ /* 0x000ea20000300800 */
[----:B------:R0:W-:Y:S01]  /*53ae0*/  STL.64 [R1+0x680], R24 ;  /* 0x0006801801007387 */ /* 0x0001e20000100a00 */
[----:B------:R-:W-:Y:S02]  /*53af0*/  STL.64 [R1+0x688], R26 ;  /* 0x0006881a01007387 */ /* 0x000fe40000100a00 */
[----:B-1----:R-:W-:-:S02]  /*53b00*/  IMAD.MOV.U32 R19, RZ, RZ, R20 ;  /* 0x000000ffff137224 */ /* 0x002fc400078e0014 */
[----:B------:R-:W-:Y:S01]  /*53b10*/  IMAD.MOV.U32 R18, RZ, RZ, R21 ;  /* 0x000000ffff127224 */ /* 0x000fe200078e0015 */
[----:B0-----:R-:W3:Y:S01]  /*53b20*/  LDL.LU.64 R24, [R1+0x4a70] ;  /* 0x004a700001187983 */ /* 0x001ee20000300a00 */
[----:B------:R-:W4:Y:S02]  /*53b30*/  LDL.LU R20, [R1+0x6b0] ;  /* 0x0006b00001147983 */ /* 0x000f240000300800 */
[----:B------:R-:W4:Y:S02]  /*53b40*/  LDL.LU R21, [R1+0x6b4] ;  /* 0x0006b40001157983 */ /* 0x000f240000300800 */
[----:B------:R-:W4:Y:S01]  /*53b50*/  LDL.LU R22, [R1+0x6b8] ;  /* 0x0006b80001167983 */ /* 0x000f220000300800 */
[----:B------:R-:W4:Y:S01]  /*53b60*/  LDL.LU R23, [R1+0x6bc] ;  /* 0x0006bc0001177983 */ /* 0x000f220000300800 */
[----:B------:R-:W-:Y:S02]  /*53b70*/  STL.64 [R1+0x4a18], R18 ;  /* 0x004a181201007387 */ /* 0x000fe40000100a00 */
[----:B------:R0:W-:Y:S02]  /*53b80*/  STL.64 [R1+0x4a10], R16 ;  /* 0x004a101001007387 */ /* 0x0001e40000100a00 */
[----:B0-----:R-:W2:Y:S01]  /*53b90*/  LDL.LU R16, [R1+0xcd0] ;  /* 0x000cd00001107983 */ /* 0x001ea20000300800 */
[----:B------:R-:W2:Y:S02]  /*53ba0*/  LDL.LU R17, [R1+0xcd4] ;  /* 0x000cd40001117983 */ /* 0x000ea40000300800 */
[----:B------:R-:W2:Y:S02]  /*53bb0*/  LDL.LU R18, [R1+0xcd8] ;  /* 0x000cd80001127983 */ /* 0x000ea40000300800 */
[----:B------:R-:W2:Y:S02]  /*53bc0*/  LDL.LU R19, [R1+0xcdc] ;  /* 0x000cdc0001137983 */ /* 0x000ea40000300800 */
[----:B--2---:R-:W-:Y:S01]  /*53bd0*/  STL.64 [R1+0x4a28], R18 ;  /* 0x004a281201007387 */ /* 0x004fe20000100a00 */
[----:B------:R0:W-:Y:S03]  /*53be0*/  STL.64 [R1+0x4a20], R16 ;  /* 0x004a201001007387 */ /* 0x0001e60000100a00 */
[----:B0-----:R-:W2:Y:S01]  /*53bf0*/  LDL.64 R16, [R1+0x160] ;  /* 0x0001600001107983 */ /* 0x001ea20000100a00 */
[C---:B---3--:R-:W-:Y:S03]  /*53c00*/  HMMA.16816.F32 R8, R12.reuse, R24, R8 ;  /* 0x000000180c08723c */ /* 0x048fe60000001808 */
[----:B--2---:R0:W-:Y:S04]  /*53c10*/  STL.64 [R1+0x4a38], R16 ;  /* 0x004a381001007387 */ /* 0x0041e80000100a00 */
[----:B0-----:R-:W2:Y:S11]  /*53c20*/  LDL.64 R16, [R1+0x50] ;  /* 0x0000500001107983 */ /* 0x001eb60000100a00 */
[----:B------:R-:W-:Y:S05]  /*53c30*/  @!UPT UIADD3 URZ, URZ, URZ, URZ ;  /* 0x0000003f3f3ff290 */ /* 0x000fea000fffe03f */
[----:B------:R-:W-:Y:S02]  /*53c40*/  STL.64 [R1+0x690], R8 ;  /* 0x0006900801007387 */ /* 0x000fe40000100a00 */
[----:B------:R0:W-:Y:S02]  /*53c50*/  STL.64 [R1+0x698], R10 ;  /* 0x0006980a01007387 */ /* 0x0001e40000100a00 */
[----:B0-----:R-:W3:Y:S01]  /*53c60*/  LDL.LU.64 R10, [R1+0x4a68] ;  /* 0x004a6800010a7983 */ /* 0x001ee20000300a00 */
[----:B------:R-:W2:Y:S02]  /*53c70*/  LDL.LU.64 R8, [R1+0x4a60] ;  /* 0x004a600001087983 */ /* 0x000ea40000300a00 */
[----:B------:R0:W-:Y:S02]  /*53c80*/  STL.64 [R1+0x4998], R24 ;  /* 0x0049981801007387 */ /* 0x0001e40000100a00 */
[----:B0-----:R-:W2:Y:S04]  /*53c90*/  LDL.64 R24, [R1+0x140] ;  /* 0x0001400001187983 */ /* 0x001ea80000100a00 */
[----:B--2---:R0:W-:Y:S04]  /*53ca0*/  STL.64 [R1+0x4a30], R24 ;  /* 0x004a301801007387 */ /* 0x0041e80000100a00 */
[----:B0-----:R-:W2:Y:S01]  /*53cb0*/  LDL.LU R24, [R1+0xce0] ;  /* 0x000ce00001187983 */ /* 0x001ea20000300800 */
[----:B------:R-:W2:Y:S02]  /*53cc0*/  LDL.LU R25, [R1+0xce4] ;  /* 0x000ce40001197983 */ /* 0x000ea40000300800 */
[----:B------:R-:W2:Y:S02]  /*53cd0*/  LDL.LU R26, [R1+0xce8] ;  /* 0x000ce800011a7983 */ /* 0x000ea40000300800 */
[----:B------:R-:W2:Y:S01]  /*53ce0*/  LDL.LU R27, [R1+0xcec] ;  /* 0x000cec00011b7983 */ /* 0x000ea20000300800 */
[----:B------:R-:W-:Y:S01]  /*53cf0*/  HMMA.16816.F32 R4, R12, R8, R4 ;  /* 0x000000080c04723c */ /* 0x000fe20000001804 */
[----:B--2---:R-:W-:Y:S01]  /*53d00*/  STL.64 [R1+0x4a48], R26 ;  /* 0x004a481a01007387 */ /* 0x004fe20000100a00 */
[----:B------:R0:W-:Y:S03]  /*53d10*/  STL.64 [R1+0x4a40], R24 ;  /* 0x004a401801007387 */ /* 0x0001e60000100a00 */
[----:B0-----:R-:W2:Y:S01]  /*53d20*/  LDL.LU R24, [R1+0xcf0] ;  /* 0x000cf00001187983 */ /* 0x001ea20000300800 */
[----:B------:R-:W2:Y:S02]  /*53d30*/  LDL.LU R25, [R1+0xcf4] ;  /* 0x000cf40001197983 */ /* 0x000ea40000300800 */
[----:B------:R-:W2:Y:S02]  /*53d40*/  LDL.LU R26, [R1+0xcf8] ;  /* 0x000cf800011a7983 */ /* 0x000ea40000300800 */
[----:B------:R-:W2:Y:S11]  /*53d50*/  LDL.LU R27, [R1+0xcfc] ;  /* 0x000cfc00011b7983 */ /* 0x000eb60000300800 */
[----:B------:R-:W-:Y:S02]  /*53d60*/  @!UPT UIADD3 URZ, URZ, URZ, URZ ;  /* 0x0000003f3f3ff290 */ /* 0x000fe4000fffe03f */
[----:B------:R-:W-:Y:S01]  /*53d70*/  STL.64 [R1+0x6a0], R4 ;  /* 0x0006a00401007387 */ /* 0x000fe20000100a00 */
[----:B------:R0:W-:Y:S03]  /*53d80*/  STL.64 [R1+0x6a8], R6 ;  /* 0x0006a80601007387 */ /* 0x0001e60000100a00 */
[----:B0-----:R-:W2:Y:S01]  /*53d90*/  LDL.LU.64 R6, [R1+0x4a58] ;  /* 0x004a580001067983 */ /* 0x001ea20000300a00 */
[----:B------:R-:W4:Y:S02]  /*53da0*/  LDL.LU.64 R4, [R1+0x4a50] ;  /* 0x004a500001047983 */ /* 0x000f240000300a00 */
[----:B---3--:R-:W-:Y:S02]  /*53db0*/  STL.64 [R1+0x4930], R10 ;  /* 0x0049300a01007387 */ /* 0x008fe40000100a00 */
[----:B------:R0:W-:Y:S02]  /*53dc0*/  STL.64 [R1+0x4928], R8 ;  /* 0x0049280801007387 */ /* 0x0001e40000100a00 */
[----:B0-----:R-:W3:Y:S01]  /*53dd0*/  LDL.LU R8, [R1+0xcc0] ;  /* 0x000cc00001087983 */ /* 0x001ee20000300800 */
[----:B------:R-:W3:Y:S02]  /*53de0*/  LDL.LU R9, [R1+0xcc4] ;  /* 0x000cc40001097983 */ /* 0x000ee40000300800 */
[----:B------:R-:W3:Y:S02]  /*53df0*/  LDL.LU R10, [R1+0xcc8] ;  /* 0x000cc800010a7983 */ /* 0x000ee40000300800 */
[----:B------:R-:W3:Y:S02]  /*53e00*/  LDL.LU R11, [R1+0xccc] ;  /* 0x000ccc00010b7983 */ /* 0x000ee40000300800 */
[----:B------:R-:W-:-:S02]  /*53e10*/  IMAD.MOV.U32 R29, RZ, RZ, R16 ;  /* 0x000000ffff1d7224 */ /* 0x000fc400078e0010 */
[----:B------:R-:W-:Y:S01]  /*53e20*/  IMAD.MOV.U32 R28, RZ, RZ, R17 ;  /* 0x000000ffff1c7224 */ /* 0x000fe200078e0011 */
[C---:B----4-:R-:W-:Y:S01]  /*53e30*/  HMMA.16816.F32 R20, R12.reuse, R4, R20 ;  /* 0x000000040c14723c */ /* 0x050fe20000001814 */
[----:B------:R-:W-:Y:S11]  /*53e40*/  STL.64 [R1+0x49a8], R4 ;  /* 0x0049a80401007387 */ /* 0x000ff60000100a00 */
[----:B------:R-:W-:Y:S11]  /*53e50*/  @!UPT UIADD3 URZ, URZ, URZ, URZ ;  /* 0x0000003f3f3ff290 */ /* 0x000ff6000fffe03f */
[----:B------:R-:W-:Y:S01]  /*53e60*/  STL.64 [R1+0x6b0], R20 ;  /* 0x0006b01401007387 */ /* 0x000fe20000100a00 */
[----:B------:R-:W-:Y:S02]  /*53e70*/  STL.64 [R1+0x6b8], R22 ;  /* 0x0006b81601007387 */ /* 0x000fe40000100a00 */
[----:B------:R-:W0:Y:S01]  /*53e80*/  LDSM.16.MT88.4 R20, [R3+0x4100] ;  /* 0x004100000314783b */ /* 0x000e220000004200 */
[C---:B--2---:R-:W-:Y:S01]  /*53e90*/  HMMA.16816.F32 R24, R12.reuse, R16, R24 ;  /* 0x000000100c18723c */ /* 0x044fe20000001818 */
[----:B------:R-:W-:Y:S04]  /*53ea0*/  STL [R1+0x48f0], R3 ;  /* 0x0048f00301007387 */ /* 0x000fe80000100800 */
[----:B0-----:R-:W-:Y:S01]  /*53eb0*/  STL.64 [R1+0x4808], R22 ;  /* 0x0048081601007387 */ /* 0x001fe20000100a00 */
[----:B------:R0:W-:Y:S03]  /*53ec0*/  STL.64 [R1+0x4800], R20 ;  /* 0x0048001401007387 */ /* 0x0001e60000100a00 */
[----:B0-----:R-:W2:Y:S11]  /*53ed0*/  LDL.64 R20, [R1+0x150] ;  /* 0x0001500001147983 */ /* 0x001eb60000100a00 */
[----:B------:R-:W-:Y:S03]  /*53ee0*/  @!UPT UIADD3 URZ, URZ, URZ, URZ ;  /* 0x0000003f3f3ff290 */ /* 0x000fe6000fffe03f */
[----:B------:R-:W-:Y:S02]  /*53ef0*/  STL.64 [R1+0x6c0], R24 ;  /* 0x0006c01801007387 */ /* 0x000fe40000100a00 */
[----:B------:R0:W-:Y:S02]  /*53f00*/  STL.64 [R1+0x6c8], R26 ;  /* 0x0006c81a01007387 */ /* 0x0001e40000100a00 */
[----:B0-----:R-:W4:Y:S01]  /*53f10*/  LDL.LU.64 R26, [R1+0x4a48] ;  /* 0x004a4800011a7983 */ /* 0x001f220000300a00 */
[----:B------:R-:W4:Y:S02]  /*53f20*/  LDL.LU.64 R24, [R1+0x4a40] ;  /* 0x004a400001187983 */ /* 0x000f240000300a00 */
[----:B------:R-:W4:Y:S02]  /*53f30*/  LDL.LU.64 R16, [R1+0x4a38] ;  /* 0x004a380001107983 */ /* 0x000f240000300a00 */
[----:B------:R-:W-:Y:S01]  /*53f40*/  STL [R1+0x48f8], R28 ;  /* 0x0048f81c01007387 */ /* 0x000fe20000100800 */
[----:B------:R-:W-:Y:S01]  /*53f50*/  STL [R1+0x48f4], R29 ;  /* 0x0048f41d01007387 */ /* 0x000fe20000100800 */
[----:B----4-:R-:W-:Y:S01]  /*53f60*/  HMMA.16816.F32 R24, R12, R16, R24 ;  /* 0x000000100c18723c */ /* 0x010fe20000001818 */
[----:B------:R-:W-:-:S02]  /*53f70*/  IMAD.MOV.U32 R0, RZ, RZ, R16 ;  /* 0x000000ffff007224 */ /* 0x000fc400078e0010 */
[----:B------:R-:W-:Y:S11]  /*53f80*/  IMAD.MOV.U32 R2, RZ, RZ, R17 ;  /* 0x000000ffff027224 */ /* 0x000ff600078e0011 */
[----:B------:R-:W-:Y:S09]  /*53f90*/  @!UPT UIADD3 URZ, URZ, URZ, URZ ;  /* 0x0000003f3f3ff290 */ /* 0x000ff2000fffe03f */
[----:B------:R0:W-:Y:S01]  /*53fa0*/  STL.64 [R1+0x6d0], R24 ;  /* 0x0006d01801007387 */ /* 0x0001e20000100a00 */
[----:B------:R-:W-:Y:S03]  /*53fb0*/  STL.64 [R1+0x6d8], R26 ;  /* 0x0006d81a01007387 */ /* 0x000fe60000100a00 */
[----:B0-----:R-:W3:Y:S01]  /*53fc0*/  LDL.LU.64 R24, [R1+0x4a30] ;  /* 0x004a300001187983 */ /* 0x001ee20000300a00 */
[----:B------:R-:W4:Y:S02]  /*53fd0*/  LDL.LU.64 R18, [R1+0x4a28] ;  /* 0x004a280001127983 */ /* 0x000f240000300a00 */
[----:B------:R-:W4:Y:S02]  /*53fe0*/  LDL.LU.64 R16, [R1+0x4a20] ;  /* 0x004a200001107983 */ /* 0x000f240000300a00 */
[----:B------:R-:W-:Y:S01]  /*53ff0*/  STL [R1+0x4900], R2 ;  /* 0x0049000201007387 */ /* 0x000fe20000100800 */
[----:B------:R-:W-:Y:S01]  /*54000*/  STL [R1+0x48fc], R0 ;  /* 0x0048fc0001007387 */ /* 0x000fe20000100800 */
[----:B--2---:R-:W-:-:S02]  /*54010*/  IMAD.MOV.U32 R3, RZ, RZ, R21 ;  /* 0x000000ffff037224 */ /* 0x004fc400078e0015 */
[----:B------:R-:W-:Y:S01]  /*54020*/  IMAD.MOV.U32 R29, RZ, RZ, R20 ;  /* 0x000000ffff1d7224 */ /* 0x000fe200078e0014 */
[C---:B----4-:R-:W-:Y:S08]  /*54030*/  HMMA.16816.F32 R16, R12.reuse, R20, R16 ;  /* 0x000000140c10723c */ /* 0x050ff00000001810 */
[----:B---3--:R-:W-:Y:S11]  /*54040*/  HMMA.16816.F32 R8, R12, R24, R8 ;  /* 0x000000180c08723c */ /* 0x008ff60000001808 */
[----:B------:R-:W-:Y:S04]  /*54050*/  @!UPT UIADD3 URZ, URZ, URZ, URZ ;  /* 0x0000003f3f3ff290 */ /* 0x000fe8000fffe03f */
[----:B------:R-:W-:Y:S01]  /*54060*/  STL.64 [R1+0x6e0], R16 ;  /* 0x0006e01001007387 */ /* 0x000fe20000100a00 */
[----:B------:R0:W-:Y:S03]  /*54070*/  STL.64 [R1+0x6e8], R18 ;  /* 0x0006e81201007387 */ /* 0x0001e60000100a00 */
[----:B0-----:R-:W2:Y:S01]  /*54080*/  LDL.LU.64 R18, [R1+0x4a18] ;  /* 0x004a180001127983 */ /* 0x001ea20000300a00 */
[----:B------:R-:W3:Y:S02]  /*54090*/  LDL.LU.64 R16, [R1+0x4a10] ;  /* 0x004a100001107983 */ /* 0x000ee40000300a00 */
[----:B------:R-:W-:Y:S02]  /*540a0*/  STL [R1+0x4908], R3 ;  /* 0x0049080301007387 */ /* 0x000fe40000100800 */
[----:B------:R-:W-:Y:S01]  /*540b0*/  STL [R1+0x4904], R29 ;  /* 0x0049041d01007387 */ /* 0x000fe20000100800 */
[----:B------:R-:W-:Y:S01]  /*540c0*/  STL.64 [R1+0x6f0], R8 ;  /* 0x0006f00801007387 */ /* 0x000fe20000100a00 */
[----:B------:R-:W-:Y:S02]  /*540d0*/  STL.64 [R1+0x6f8], R10 ;  /* 0x0006f80a01007387 */ /* 0x000fe40000100a00 */
[----:B------:R-:W4:Y:S02]  /*540e0*/  LDL.LU R20, [R1+0x8b0] ;  /* 0x0008b00001147983 */ /* 0x000f240000300800 */
[----:B------:R-:W4:Y:S01]  /*540f0*/  LDL.LU R21, [R1+0x8b4] ;  /* 0x0008b40001157983 */ /* 0x000f220000300800 */
[----:B------:R-:W2:Y:S01]  /*54100*/  LDL.LU R22, [R1+0x8b8] ;  /* 0x0008b80001167983 */ /* 0x000ea20000300800 */
[----:B------:R-:W2:Y:S03]  /*54110*/  LDL.LU R23, [R1+0x8bc] ;  /* 0x0008bc0001177983 */ /* 0x000ea60000300800 */
[----:B--2---:R-:W-:Y:S01]  /*54120*/  STL.64 [R1+0x4940], R22 ;  /* 0x0049401601007387 */ /* 0x004fe20000100a00 */
[----:B----4-:R0:W-:Y:S02]  /*54130*/  STL.64 [R1+0x4938], R20 ;  /* 0x0049381401007387 */ /* 0x0101e40000100a00 */
[----:B0-----:R-:W-:-:S02]  /*54140*/  IMAD.MOV.U32 R20, RZ, RZ, R19 ;  /* 0x000000ffff147224 */ /* 0x001fc400078e0013 */
[----:B------:R-:W-:-:S05]  /*54150*/  IMAD.MOV.U32 R21, RZ, RZ, R18 ;  /* 0x000000ffff157224 */ /* 0x000fca00078e0012 */
[----:B------:R3:W-:Y:S01]  /*54160*/  STL.64 [R1+0x4958], R20 ;  /* 0x0049581401007387 */ /* 0x0007e20000100a00 */
[----:B------:R-:W2:Y:S02]  /*54170*/  LDL.LU R8, [R1+0x8d0] ;  /* 0x0008d00001087983 */ /* 0x000ea40000300800 */
[----:B------:R-:W2:Y:S02]  /*54180*/  LDL.LU R9, [R1+0x8d4] ;  /* 0x0008d40001097983 */ /* 0x000ea40000300800 */
[----:B------:R-:W4:Y:S01]  /*54190*/  LDL.LU R10, [R1+0x8d8] ;  /* 0x0008d800010a7983 */ /* 0x000f220000300800 */
[----:B------:R-:W4:Y:S01]  /*541a0*/  LDL.LU R11, [R1+0x8dc] ;  /* 0x0008dc00010b7983 */ /* 0x000f220000300800 */
[----:B---3--:R-:W-:Y:S02]  /*541b0*/  IMAD.MOV.U32 R20, RZ, RZ, R17 ;  /* 0x000000ffff147224 */ /* 0x008fe400078e0011 */
[----:B------:R-:W-:-:S05]  /*541c0*/  IMAD.MOV.U32 R21, RZ, RZ, R16 ;  /* 0x000000ffff157224 */ /* 0x000fca00078e0010 */
[----:B------:R0:W-:Y:S02]  /*541d0*/  STL.64 [R1+0x4970], R20 ;  /* 0x0049701401007387 */ /* 0x0001e40000100a00 */
[----:B0-----:R-:W-:Y:S02]  /*541e0*/  IMAD.MOV.U32 R20, RZ, RZ, R7 ;  /* 0x000000ffff147224 */ /* 0x001fe400078e0007 */
[----:B------:R-:W-:Y:S01]  /*541f0*/  IMAD.MOV.U32 R21, RZ, RZ, R6 ;  /* 0x000000ffff157224 */ /* 0x000fe200078e0006 */
[----:B----4-:R-:W-:Y:S01]  /*54200*/  STL.64 [R1+0x4950], R10 ;  /* 0x0049500a01007387 */ /* 0x010fe20000100a00 */
[----:B--2---:R0:W-:Y:S03]  /*54210*/  STL.64 [R1+0x4948], R8 ;  /* 0x0049480801007387 */ /* 0x0041e60000100a00 */
[----:B0-----:R-:W2:Y:S01]  /*54220*/  LDL.LU R8, [R1+0x8e0] ;  /* 0x0008e00001087983 */ /* 0x001ea20000300800 */
[----:B------:R-:W2:Y:S02]  /*54230*/  LDL.LU R9, [R1+0x8e4] ;  /* 0x0008e40001097983 */ /* 0x000ea40000300800 */
[----:B------:R-:W3:Y:S02]  /*54240*/  LDL.LU R10, [R1+0x8e8] ;  /* 0x0008e800010a7983 */ /* 0x000ee40000300800 */
[----:B------:R-:W3:Y:S01]  /*54250*/  LDL.LU R11, [R1+0x8ec] ;  /* 0x0008ec00010b7983 */ /* 0x000ee20000300800 */
[----:B------:R-:W-:Y:S01]  /*54260*/  STL.64 [R1+0x49b0], R20 ;  /* 0x0049b01401007387 */ /* 0x000fe20000100a00 */
[----:B------:R-:W4:Y:S02]  /*54270*/  LDL.LU R4, [R1+0xc70] ;  /* 0x000c700001047983 */ /* 0x000f240000300800 */
        /* <DEDUP_REMOVED lines=11> */
[----:B0-----:R-:W2:Y:S04]  /*54330*/  LDL.64 R4, [R1+0x110] ;  /* 0x0001100001047983 */ /* 0x001ea80000100a00 */
[----:B--2---:R0:W-:Y:S04]  /*54340*/  STL.64 [R1+0x49e0], R4 ;  /* 0x0049e00401007387 */ /* 0x0041e80000100a00 */
[----:B0-----:R-:W2:Y:S04]  /*54350*/  LDL.64 R4, [R1+0x120] ;  /* 0x0001200001047983 */ /* 0x001ea80000100a00 */
[----:B--2---:R0:W-:Y:S01]  /*54360*/  STL.64 [R1+0x49f8], R4 ;  /* 0x0049f80401007387 */ /* 0x0041e20000100a00 */
[----:B------:R-:W2:Y:S03]  /*54370*/  LDL.64 R20, [R1+0x100] ;  /* 0x0001000001147983 */ /* 0x000ea60000100a00 */
[----:B0-----:R-:W4:Y:S04]  /*54380*/  LDL.64 R4, [R1+0x130] ;  /* 0x0001300001047983 */ /* 0x001f280000100a00 */
[----:B--2---:R0:W-:Y:S04]  /*54390*/  STL.64 [R1+0x49d8], R20 ;  /* 0x0049d81401007387 */ /* 0x0041e80000100a00 */
[----:B0-----:R-:W2:Y:S01]  /*543a0*/  LDL.LU R20, [R1+0xc90] ;  /* 0x000c900001147983 */ /* 0x001ea20000300800 */
[----:B------:R-:W2:Y:S02]  /*543b0*/  LDL.LU R21, [R1+0xc94] ;  /* 0x000c940001157983 */ /* 0x000ea40000300800 */
[----:B------:R-:W2:Y:S02]  /*543c0*/  LDL.LU R22, [R1+0xc98] ;  /* 0x000c980001167983 */ /* 0x000ea40000300800 */
[----:B------:R-:W2:Y:S02]  /*543d0*/  LDL.LU R23, [R1+0xc9c] ;  /* 0x000c9c0001177983 */ /* 0x000ea40000300800 */
[----:B--2---:R-:W-:Y:S01]  /*543e0*/  STL.64 [R1+0x49f0], R22 ;  /* 0x0049f01601007387 */ /* 0x004fe20000100a00 */
[----:B------:R0:W-:Y:S03]  /*543f0*/  STL.64 [R1+0x49e8], R20 ;  /* 0x0049e81401007387 */ /* 0x0001e60000100a00 */
[----:B0-----:R-:W2:Y:S01]  /*54400*/  LDL.LU R20, [R1+0xca0] ;  /* 0x000ca00001147983 */ /* 0x001ea20000300800 */
[----:B------:R-:W2:Y:S02]  /*54410*/  LDL.LU R21, [R1+0xca4] ;  /* 0x000ca40001157983 */ /* 0x000ea40000300800 */
[----:B------:R-:W2:Y:S02]  /*54420*/  LDL.LU R22, [R1+0xca8] ;  /* 0x000ca80001167983 */ /* 0x000ea40000300800 */
[----:B------:R-:W2:Y:S02]  /*54430*/  LDL.LU R23, [R1+0xcac] ;  /* 0x000cac0001177983 */ /* 0x000ea40000300800 */
[----:B------:R-:W-:-:S02]  /*54440*/  IMAD.MOV.U32 R0, RZ, RZ, R24 ;  /* 0x000000ffff007224 */ /* 0x000fc400078e0018 */
[----:B------:R-:W-:Y:S01]  /*54450*/  IMAD.MOV.U32 R28, RZ, RZ, R25 ;  /* 0x000000ffff1c7224 */ /* 0x000fe200078e0019 */
[----:B--2---:R-:W-:Y:S01]  /*54460*/  STL.64 [R1+0x4a08], R22 ;  /* 0x004a081601007387 */ /* 0x004fe20000100a00 */
[----:B------:R0:W-:Y:S03]  /*54470*/  STL.64 [R1+0x4a00], R20 ;  /* 0x004a001401007387 */ /* 0x0001e60000100a00 */
[----:B0-----:R-:W2:Y:S01]  /*54480*/  LDL.LU R20, [R1+0xcb0] ;  /* 0x000cb00001147983 */ /* 0x001ea20000300800 */
[----:B------:R-:W2:Y:S02]  /*54490*/  LDL.LU R21, [R1+0xcb4] ;  /* 0x000cb40001157983 */ /* 0x000ea40000300800 */
[----:B------:R-:W2:Y:S02]  /*544a0*/  LDL.LU R22, [R1+0xcb8] ;  /* 0x000cb80001167983 */ /* 0x000ea40000300800 */
[----:B------:R-:W2:Y:S01]  /*544b0*/  LDL.LU R23, [R1+0xcbc] ;  /* 0x000cbc0001177983 */ /* 0x000ea20000300800 */
[----:B------:R-:W2:Y:S01]  /*544c0*/  LDL.64 R16, [R1+0xf0] ;  /* 0x0000f00001107983 */ /* 0x000ea20000100a00 */
[----:B------:R-:W2:Y:S02]  /*544d0*/  LDL.LU R24, [R1+0x910] ;  /* 0x0009100001187983 */ /* 0x000ea40000300800 */
[----:B------:R-:W2:Y:S02]  /*544e0*/  LDL.LU R25, [R1+0x914] ;  /* 0x0009140001197983 */ /* 0x000ea40000300800 */
[----:B------:R-:W2:Y:S01]  /*544f0*/  LDL.LU R26, [R1+0x918] ;  /* 0x00091800011a7983 */ /* 0x000ea20000300800 */
[----:B------:R-:W2:Y:S01]  /*54500*/  LDL.LU R27, [R1+0x91c] ;  /* 0x00091c00011b7983 */ /* 0x000ea20000300800 */
[----:B---3--:R-:W-:Y:S02]  /*54510*/  STL.64 [R1+0x4968], R10 ;  /* 0x0049680a01007387 */ /* 0x008fe40000100a00 */
[----:B------:R0:W-:Y:S02]  /*54520*/  STL.64 [R1+0x4960], R8 ;  /* 0x0049600801007387 */ /* 0x0001e40000100a00 */
[----:B0-----:R-:W3:Y:S01]  /*54530*/  LDL.LU R8, [R1+0x8f0] ;  /* 0x0008f00001087983 */ /* 0x001ee20000300800 */
[----:B------:R-:W3:Y:S02]  /*54540*/  LDL.LU R9, [R1+0x8f4] ;  /* 0x0008f40001097983 */ /* 0x000ee40000300800 */
[----:B------:R-:W3:Y:S02]  /*54550*/  LDL.LU R10, [R1+0x8f8] ;  /* 0x0008f800010a7983 */ /* 0x000ee40000300800 */
[----:B------:R-:W3:Y:S02]  /*54560*/  LDL.LU R11, [R1+0x8fc] ;  /* 0x0008fc00010b7983 */ /* 0x000ee40000300800 */
[----:B----4-:R-:W-:-:S02]  /*54570*/  IMAD.MOV.U32 R29, RZ, RZ, R4 ;  /* 0x000000ffff1d7224 */ /* 0x010fc400078e0004 */
[----:B------:R-:W-:Y:S01]  /*54580*/  IMAD.MOV.U32 R2, RZ, RZ, R5 ;  /* 0x000000ffff027224 */ /* 0x000fe200078e0005 */
[C---:B--2---:R-:W-:Y:S01]  /*54590*/  HMMA.16816.F32 R20, R12.reuse, R4, R20 ;  /* 0x000000040c14723c */ /* 0x044fe20000001814 */
[----:B---3--:R-:W-:Y:S01]  /*545a0*/  STL.64 [R1+0x4980], R10 ;  /* 0x0049800a01007387 */ /* 0x008fe20000100a00 */
[----:B------:R0:W-:Y:S03]  /*545b0*/  STL.64 [R1+0x4978], R8 ;  /* 0x0049780801007387 */ /* 0x0001e60000100a00 */
[----:B0-----:R-:W2:Y:S01]  /*545c0*/  LDL.LU R8, [R1+0x900] ;  /* 0x0009000001087983 */ /* 0x001ea20000300800 */
[----:B------:R-:W2:Y:S02]  /*545d0*/  LDL.LU R9, [R1+0x904] ;  /* 0x0009040001097983 */ /* 0x000ea40000300800 */
[----:B------:R-:W2:Y:S02]  /*545e0*/  LDL.LU R10, [R1+0x908] ;  /* 0x00090800010a7983 */ /* 0x000ea40000300800 */
[----:B------:R-:W2:Y:S01]  /*545f0*/  LDL.LU R11, [R1+0x90c] ;  /* 0x00090c00010b7983 */ /* 0x000ea20000300800 */
[----:B------:R-:W-:Y:S01]  /*54600*/  STL [R1+0x4910], R28 ;  /* 0x0049101c01007387 */ /* 0x000fe20000100800 */
[----:B------:R-:W-:Y:S11]  /*54610*/  STL [R1+0x490c], R0 ;  /* 0x00490c0001007387 */ /* 0x000ff60000100800 */
        /* <DEDUP_REMOVED lines=29> */
[----:B------:R-:W-:Y:S01]  /*547f0*/  STL.64 [R1+0x730], R4 ;  /* 0x0007300401007387 */ /* 0x000fe20000100a00 */
[----:B------:R0:W-:Y:S03]  /*54800*/  STL.64 [R1+0x738], R6 ;  /* 0x0007380601007387 */ /* 0x0001e60000100a00 */
[----:B0-----:R-:W3:Y:S01]  /*54810*/  LDL.LU.64 R6, [R1+0x49c0] ;  /* 0x0049c00001067983 */ /* 0x001ee20000300a00 */
[----:B------:R-:W3:Y:S02]  /*54820*/  LDL.LU.64 R4, [R1+0x49b8] ;  /* 0x0049b80001047983 */ /* 0x000ee40000300a00 */
[----:B------:R-:W-:Y:S02]  /*54830*/  IMAD.MOV.U32 R0, RZ, RZ, R20 ;  /* 0x000000ffff007224 */ /* 0x000fe400078e0014 */
[----:B------:R-:W-:Y:S02]  /*54840*/  IMAD.MOV.U32 R2, RZ, RZ, R21 ;  /* 0x000000ffff027224 */ /* 0x000fe400078e0015 */
[----:B------:R-:W2:Y:S01]  /*54850*/  LDL.LU.64 R20, [R1+0x49b0] ;  /* 0x0049b00001147983 */ /* 0x000ea20000300a00 */
        /* <DEDUP_REMOVED lines=9> */
[----:B----4-:R-:W-:Y:S02]  /*548f0*/  HMMA.16816.F32 R12, R12, R16, R24 ;  /* 0x000000100c0c723c */ /* 0x010fe40000001818 */
[----:B------:R-:W4:Y:S05]  /*54900*/  LDL.LU.64 R24, [R1+0x4998] ;  /* 0x0049980001187983 */ /* 0x000f2a0000300a00 */
[----:B------:R-:W-:-:S02]  /*54910*/  IMAD.MOV.U32 R27, RZ, RZ, R16 ;  /* 0x000000ffff1b7224 */ /* 0x000fc400078e0010 */
[----:B------:R-:W-:Y:S11]  /*54920*/  IMAD.MOV.U32 R26, RZ, RZ, R17 ;  /* 0x000000ffff1a7224 */ /* 0x000ff600078e0011 */
[----:B------:R-:W-:Y:S03]  /*54930*/  @!UPT UIADD3 URZ, URZ, URZ, URZ ;  /* 0x0000003f3f3ff290 */ /* 0x000fe6000fffe03f */
        /* <DEDUP_REMOVED lines=33> */
[----:B------:R-:W-:Y:S01]  /*54b50*/  STL.64 [R1+0x790], R8 ;  /* 0x0007900801007387 */ /* 0x000fe20000100a00 */
[----:B------:R0:W-:Y:S03]  /*54b60*/  STL.64 [R1+0x798], R10 ;  /* 0x0007980a01007387 */ /* 0x0001e60000100a00 */
[----:B0-----:R-:W4:Y:S01]  /*54b70*/  LDL.LU.64 R10, [R1+0x4930] ;  /* 0x00493000010a7983 */ /* 0x001f220000300a00 */
[----:B------:R-:W3:Y:S02]  /*54b80*/  LDL.LU.64 R8, [R1+0x4928] ;  /* 0x0049280001087983 */ /* 0x000ee40000300a00 */
[----:B------:R-:W-:Y:S01]  /*54b90*/  STL.64 [R1+0x47c0], R24 ;  /* 0x0047c01801007387 */ /* 0x000fe20000100a00 */
[----:B----4-:R-:W-:Y:S01]  /*54ba0*/  STL.64 [R1+0x47d0], R10 ;  /* 0x0047d00a01007387 */ /* 0x010fe20000100a00 */
[C---:B---3--:R-:W-:Y:S01]  /*54bb0*/  HMMA.16816.F32 R12, R16.reuse, R8, R12 ;  /* 0x00000008100c723c */ /* 0x048fe2000000180c */
[----:B------:R2:W-:Y:S07]  /*54bc0*/  STL.64 [R1+0x47c8], R8 ;  /* 0x0047c80801007387 */ /* 0x0005ee0000100a00 */
[----:B--2---:R-:W-:Y:S11]  /*54bd0*/  HMMA.16816.F32 R8, R16, R4, R20 ;  /* 0x000000041008723c */ /* 0x004ff60000001814 */
[----:B------:R-:W-:Y:S04]  /*54be0*/  @!UPT UIADD3 URZ, URZ, URZ, URZ ;  /* 0x0000003f3f3ff290 */ /* 0x000fe8000fffe03f */
[----:B------:R-:W-:Y:S01]  /*54bf0*/  STL.64 [R1+0x7a0], R12 ;  /* 0x0007a00c01007387 */ /* 0x000fe20000100a00 */
[----:B------:R-:W-:Y:S02]  /*54c00*/  STL.64 [R1+0x7a8], R14 ;  /* 0x0007a80e01007387 */ /* 0x000fe40000100a00 */
[----:B------:R-:W2:Y:S05]  /*54c10*/  LDL.LU R20, [R1+0x530] ;  /* 0x0005300001147983 */ /* 0x000eaa0000300800 */
[----:B------:R-:W-:Y:S01]  /*54c20*/  STL.64 [R1+0x7b0], R8 ;  /* 0x0007b00801007387 */ /* 0x000fe20000100a00 */
[----:B------:R-:W-:Y:S02]  /*54c30*/  STL.64 [R1+0x7b8], R10 ;  /* 0x0007b80a01007387 */ /* 0x000fe40000100a00 */
[----:B------:R-:W2:Y:S02]  /*54c40*/  LDL.LU R21, [R1+0x534] ;  /* 0x0005340001157983 */ /* 0x000ea40000300800 */
[----:B------:R-:W3:Y:S01]  /*54c50*/  LDL.LU R22, [R1+0x538] ;  /* 0x0005380001167983 */ /* 0x000ee20000300800 */
[----:B------:R-:W3:Y:S04]  /*54c60*/  LDL.LU R23, [R1+0x53c] ;  /* 0x00053c0001177983 */ /* 0x000ee80000300800 */
[----:B---3--:R-:W-:Y:S01]  /*54c70*/  STL.64 [R1+0x4818], R22 ;  /* 0x0048181601007387 */ /* 0x008fe20000100a00 */
[----:B--2---:R0:W-:Y:S02]  /*54c80*/  STL.64 [R1+0x4810], R20 ;  /* 0x0048101401007387 */ /* 0x0041e40000100a00 */
[----:B0-----:R-:W-:-:S02]  /*54c90*/  IMAD.MOV.U32 R20, RZ, RZ, R6 ;  /* 0x000000ffff147224 */ /* 0x001fc400078e0006 */
[----:B------:R-:W-:Y:S01]  /*54ca0*/  IMAD.MOV.U32 R21, RZ, RZ, R7 ;  /* 0x000000ffff157224 */ /* 0x000fe200078e0007 */
[----:B------:R-:W2:Y:S01]  /*54cb0*/  LDL.LU R6, [R1+0x4924] ;  /* 0x0049240001067983 */ /* 0x000ea20000300800 */
[----:B------:R-:W2:Y:S03]  /*54cc0*/  LDL.LU R7, [R1+0x4920] ;  /* 0x0049200001077983 */ /* 0x000ea60000300800 */
[----:B------:R0:W-:Y:S02]  /*54cd0*/  STL.64 [R1+0x4828], R20 ;  /* 0x0048281401007387 */ /* 0x0001e40000100a00 */
[----:B0-----:R-:W-:Y:S02]  /*54ce0*/  IMAD.MOV.U32 R20, RZ, RZ, R0 ;  /* 0x000000ffff147224 */ /* 0x001fe400078e0000 */
[----:B------:R-:W-:Y:S01]  /*54cf0*/  IMAD.MOV.U32 R21, RZ, RZ, R2 ;  /* 0x000000ffff157224 */ /* 0x000fe200078e0002 */
[----:B------:R-:W3:Y:S01]  /*54d00*/  LDL.LU R0, [R1+0x491c] ;  /* 0x00491c0001007983 */ /* 0x000ee20000300800 */
[----:B------:R-:W4:Y:S03]  /*54d10*/  LDL.LU R2, [R1+0x4918] ;  /* 0x0049180001027983 */ /* 0x000f260000300800 */
[----:B------:R0:W-:Y:S02]  /*54d20*/  STL.64 [R1+0x4840], R20 ;  /* 0x0048401401007387 */ /* 0x0001e40000100a00 */
[----:B0-----:R-:W-:-:S02]  /*54d30*/  IMAD.MOV.U32 R20, RZ, RZ, R29 ;  /* 0x000000ffff147224 */ /* 0x001fc400078e001d */
[----:B------:R-:W-:Y:S01]  /*54d40*/  IMAD.MOV.U32 R21, RZ, RZ, R28 ;  /* 0x000000ffff157224 */ /* 0x000fe200078e001c */
[----:B------:R-:W3:Y:S01]  /*54d50*/  LDL.LU R29, [R1+0x4914] ;  /* 0x00491400011d7983 */ /* 0x000ee20000300800 */
[----:B------:R-:W3:Y:S03]  /*54d60*/  LDL.LU R28, [R1+0x4910] ;  /* 0x00491000011c7983 */ /* 0x000ee60000300800 */
[----:B------:R-:W-:Y:S04]  /*54d70*/  STL.64 [R1+0x4858], R20 ;  /* 0x0048581401007387 */ /* 0x000fe80000100a00 */
[----:B--2---:R-:W-:Y:S01]  /*54d80*/  STL.64 [R1+0x47e0], R6 ;  /* 0x0047e00601007387 */ /* 0x004fe20000100a00 */
[----:B------:R0:W-:Y:S03]  /*54d90*/  STL.64 [R1+0x47d8], R4 ;  /* 0x0047d80401007387 */ /* 0x0001e60000100a00 */
[----:B0-----:R-:W2:Y:S04]  /*54da0*/  LDL.LU.64 R4, [R1+0x10] ;  /* 0x0000100001047983 */ /* 0x001ea80000300a00 */
[----:B--2---:R0:W-:Y:S04]  /*54db0*/  STL.64 [R1+0x47f8], R4 ;  /* 0x0047f80401007387 */ /* 0x0041e80000100a00 */
[----:B0-----:R-:W2:Y:S01]  /*54dc0*/  LDL.LU.64 R4, [R1+0x20] ;  /* 0x0000200001047983 */ /* 0x001ea20000300a00 */
[----:B---3--:R-:W-:-:S02]  /*54dd0*/  IMAD.MOV.U32 R20, RZ, RZ, R0 ;  /* 0x000000ffff147224 */ /* 0x008fc400078e0000 */
[----:B------:R-:W-:Y:S01]  /*54de0*/  IMAD.MOV.U32 R21, RZ, RZ, R3 ;  /* 0x000000ffff157224 */ /* 0x000fe200078e0003 */
[----:B--2---:R0:W-:Y:S04]  /*54df0*/  STL.64 [R1+0x4820], R4 ;  /* 0x0048200401007387 */ /* 0x0041e80000100a00 */
[----:B0-----:R-:W2:Y:S01]  /*54e00*/  LDL.LU R4, [R1+0xb50] ;  /* 0x000b500001047983 */ /* 0x001ea20000300800 */
[----:B------:R-:W2:Y:S02]  /*54e10*/  LDL.LU R5, [R1+0xb54] ;  /* 0x000b540001057983 */ /* 0x000ea40000300800 */
[----:B------:R-:W3:Y:S02]  /*54e20*/  LDL.LU R6, [R1+0xb58] ;  /* 0x000b580001067983 */ /* 0x000ee40000300800 */
[----:B------:R-:W3:Y:S01]  /*54e30*/  LDL.LU R7, [R1+0xb5c] ;  /* 0x000b5c0001077983 */ /* 0x000ee20000300800 */
[----:B------:R-:W2:Y:S01]  /*54e40*/  LDL.LU R0, [R1+0x490c] ;  /* 0x00490c0001007983 */ /* 0x000ea20000300800 */
[----:B------:R-:W4:Y:S02]  /*54e50*/  LDL.LU R3, [R1+0x4908] ;  /* 0x0049080001037983 */ /* 0x000f240000300800 */
[----:B------:R-:W-:Y:S01]  /*54e60*/  STL.64 [R1+0x4870], R20 ;  /* 0x0048701401007387 */ /* 0x000fe20000100a00 */
[----:B---3--:R-:W-:Y:S01]  /*54e70*/  STL.64 [R1+0x4838], R6 ;  /* 0x0048380601007387 */ /* 0x008fe20000100a00 */
[----:B--2---:R0:W-:Y:S03]  /*54e80*/  STL.64 [R1+0x4830], R4 ;  /* 0x0048300401007387 */ /* 0x0041e60000100a00 */
[----:B0-----:R-:W2:Y:S01]  /*54e90*/  LDL.LU R4, [R1+0xb60] ;  /* 0x000b600001047983 */ /* 0x001ea20000300800 */
[----:B------:R-:W2:Y:S02]  /*54ea0*/  LDL.LU R5, [R1+0xb64] ;  /* 0x000b640001057983 */ /* 0x000ea40000300800 */
[----:B------:R-:W3:Y:S02]  /*54eb0*/  LDL.LU R6, [R1+0xb68] ;  /* 0x000b680001067983 */ /* 0x000ee40000300800 */
[----:B------:R-:W3:Y:S02]  /*54ec0*/  LDL.LU R7, [R1+0xb6c] ;  /* 0x000b6c0001077983 */ /* 0x000ee40000300800 */
[----:B------:R-:W-:-:S02]  /*54ed0*/  IMAD.MOV.U32 R20, RZ, RZ, R29 ;  /* 0x000000ffff147224 */ /* 0x000fc400078e001d */
[----:B----4-:R-:W-:Y:S01]  /*54ee0*/  IMAD.MOV.U32 R21, RZ, RZ, R2 ;  /* 0x000000ffff157224 */ /* 0x010fe200078e0002 */
        /* <DEDUP_REMOVED lines=24> */
[----:B------:R-:W-:Y:S04]  /*55070*/  STL.64 [R1+0x48b8], R20 ;  /* 0x0048b81401007387 */ /* 0x000fe80000100a00 */
[----:B---3--:R-:W-:Y:S01]  /*55080*/  STL.64 [R1+0x4880], R6 ;  /* 0x0048800601007387 */ /* 0x008fe20000100a00 */
[----:B--2---:R0:W-:Y:S03]  /*55090*/  STL.64 [R1+0x4878], R4 ;  /* 0x0048780401007387 */ /* 0x0041e60000100a00 */
[----:B----4-:R-:W1:Y:S04]  /*550a0*/  LDSM.16.MT88.4 R12, [R3+0x4180] ;  /* 0x00418000030c783b */ /* 0x010e680000004200 */
        /* <DEDUP_REMOVED lines=46> */
[----:B------:R-:W3:Y:S01]  /*55390*/  LDL.LU.64 R24, [R1] ;  /* 0x0000000001187983 */ /* 0x000ee20000300a00 */
[----:B-1----:R-:W-:Y:S02]  /*553a0*/  STL.64 [R1+0x4700], R14 ;  /* 0x0047000e01007387 */ /* 0x002fe40000100a00 */
[----:B------:R-:W-:Y:S02]  /*553b0*/  STL.64 [R1+0x46f8], R12 ;  /* 0x0046f80c01007387 */ /* 0x000fe40000100a00 */
[----:B------:R-:W-:Y:S01]  /*553c0*/  STL [R1+0x42e8], R3 ;  /* 0x0042e80301007387 */ /* 0x000fe20000100800 */
[----:B------:R-:W2:Y:S01]  /*553d0*/  LDL.LU.64 R6, [R1+0x48e0] ;  /* 0x0048e00001067983 */ /* 0x000ea20000300a00 */
[----:B------:R-:W2:Y:S05]  /*553e0*/  LDL.LU.64 R4, [R1+0x48d8] ;  /* 0x0048d80001047983 */ /* 0x000eaa0000300a00 */
        /* <DEDUP_REMOVED lines=84> */
[----:B--2---:R-:W-:Y:S11]  /*55930*/  HMMA.16816.F32 R8, R20, R4, R8 ;  /* 0x000000041408723c */ /* 0x004ff60000001808 */
[----:B------:R-:W-:Y:S11]  /*55940*/  @!UPT UIADD3 URZ, URZ, URZ, URZ ;  /* 0x0000003f3f3ff290 */ /* 0x000ff6000fffe03f */
[----:B------:R-:W-:Y:S01]  /*55950*/  @!UPT UIADD3 URZ, URZ, URZ, URZ ;  /* 0x0000003f3f3ff290 */ /* 0x000fe2000fffe03f */
[----:B------:R-:W-:Y:S01]  /*55960*/  STL.64 [R1+0x840], R8 ;  /* 0x0008400801007387 */ /* 0x000fe20000100a00 */
[----:B------:R0:W-:Y:S03]  /*55970*/  STL.64 [R1+0x848], R10 ;  /* 0x0008480a01007387 */ /* 0x0001e60000100a00 */
[----:B0-----:R-:W2:Y:S01]  /*55980*/  LDL.LU.64 R10, [R1+0x47f0] ;  /* 0x0047f000010a7983 */ /* 0x001ea20000300a00 */
[----:B------:R-:W2:Y:S02]  /*55990*/  LDL.LU.64 R8, [R1+0x47e8] ;  /* 0x0047e80001087983 */ /* 0x000ea40000300a00 */
[----:B------:R-:W-:Y:S02]  /*559a0*/  IMAD.MOV.U32 R15, RZ, RZ, R4 ;  /* 0x000000ffff0f7224 */ /* 0x000fe400078e0004 */
[----:B------:R-:W-:Y:S01]  /*559b0*/  IMAD.MOV.U32 R14, RZ, RZ, R5 ;  /* 0x000000ffff0e7224 */ /* 0x000fe200078e0005 */
[----:B------:R-:W4:Y:S01]  /*559c0*/  LDL.LU.64 R6, [R1+0x47e0] ;  /* 0x0047e00001067983 */ /* 0x000f220000300a00 */
[----:B------:R-:W4:Y:S03]  /*559d0*/  LDL.LU.64 R4, [R1+0x47d8] ;  /* 0x0047d80001047983 */ /* 0x000f260000300a00 */
[----:B------:R-:W-:Y:S01]  /*559e0*/  STL.64 [R1+0x4768], R14 ;  /* 0x0047680e01007387 */ /* 0x000fe20000100a00 */
[----:B------:R0:W-:Y:S02]  /*559f0*/  STL.64 [R1+0x4760], R12 ;  /* 0x0047600c01007387 */ /* 0x0001e40000100a00 */
[----:B---3--:R-:W-:-:S02]  /*55a00*/  IMAD.MOV.U32 R28, RZ, RZ, R24 ;  /* 0x000000ffff1c7224 */ /* 0x008fc400078e0018 */
[----:B------:R-:W-:Y:S01]  /*55a10*/  IMAD.MOV.U32 R29, RZ, RZ, R25 ;  /* 0x000000ffff1d7224 */ /* 0x000fe200078e0019 */
        /* <DEDUP_REMOVED lines=11> */
[----:B------:R-:W3:Y:S02]  /*55ad0*/  LDL.LU.64 R24, [R1+0x47c0] ;  /* 0x0047c00001187983 */ /* 0x000ee40000300a00 */
[C---:B---3--:R-:W-:Y:S01]  /*55ae0*/  HMMA.16816.F32 R12, R20.reuse, R24, R12 ;  /* 0x00000018140c723c */ /* 0x048fe2000000180c */
[----:B------:R-:W-:Y:S11]  /*55af0*/  STL.64 [R1+0x47b0], R24 ;  /* 0x0047b01801007387 */ /* 0x000ff60000100a00 */
[----:B------:R-:W-:Y:S11]  /*55b00*/  @!UPT UIADD3 URZ, URZ, URZ, URZ ;  /* 0x0000003f3f3ff290 */ /* 0x000ff6000fffe03f */
[----:B------:R0:W-:Y:S01]  /*55b10*/  STL.64 [R1+0x530], R12 ;  /* 0x0005300c01007387 */ /* 0x0001e20000100a00 */
[----:B------:R-:W-:Y:S03]  /*55b20*/  STL.64 [R1+0x538], R14 ;  /* 0x0005380e01007387 */ /* 0x000fe60000100a00 */
[----:B0-----:R-:W3:Y:S04]  /*55b30*/  LDL.64 R12, [R1+0x130] ;  /* 0x00013000010c7983 */ /* 0x001ee80000100a00 */
[----:B---3--:R0:W-:Y:S04]  /*55b40*/  STL.64 [R1+0x4778], R12 ;  /* 0x0047780c01007387 */ /* 0x0081e80000100a00 */
[----:B0-----:R-:W3:Y:S04]  /*55b50*/  LDL.LU.64 R12, [R1+0x140] ;  /* 0x00014000010c7983 */ /* 0x001ee80000300a00 */
[----:B---3--:R2:W-:Y:S02]  /*55b60*/  STL.64 [R1+0x4790], R12 ;  /* 0x0047900c01007387 */ /* 0x0085e40000100a00 */
[C---:B--2---:R-:W-:Y:S02]  /*55b70*/  HMMA.16816.F32 R12, R20.reuse, R8, R16 ;  /* 0x00000008140c723c */ /* 0x044fe40000001810 */
[----:B------:R-:W2:Y:S04]  /*55b80*/  LDL.LU.64 R16, [R1+0x50] ;  /* 0x0000500001107983 */ /* 0x000ea80000300a00 */
[----:B--2---:R0:W-:Y:S11]  /*55b90*/  STL.64 [R1+0x47b8], R16 ;  /* 0x0047b81001007387 */ /* 0x0041f60000100a00 */
[----:B------:R-:W-:Y:S06]  /*55ba0*/  @!UPT UIADD3 URZ, URZ, URZ, URZ ;  /* 0x0000003f3f3ff290 */ /* 0x000fec000fffe03f */
[----:B------:R1:W-:Y:S02]  /*55bb0*/  STL.64 [R1+0x510], R12 ;  /* 0x0005100c01007387 */ /* 0x0003e40000100a00 */
[----:B------:R-:W-:Y:S01]  /*55bc0*/  STL.64 [R1+0x518], R14 ;  /* 0x0005180e01007387 */ /* 0x000fe20000100a00 */
[----:B0-----:R-:W4:Y:S01]  /*55bd0*/  LDL.LU R16, [R1+0x4c0] ;  /* 0x0004c00001107983 */ /* 0x001f220000300800 */
[----:B------:R-:W4:Y:S02]  /*55be0*/  LDL.LU R17, [R1+0x4c4] ;  /* 0x0004c40001117983 */ /* 0x000f240000300800 */
[----:B------:R-:W4:Y:S02]  /*55bf0*/  LDL.LU R18, [R1+0x4c8] ;  /* 0x0004c80001127983 */ /* 0x000f240000300800 */
[----:B------:R-:W4:Y:S01]  /*55c00*/  LDL.LU R19, [R1+0x4cc] ;  /* 0x0004cc0001137983 */ /* 0x000f220000300800 */
[----:B------:R-:W2:Y:S01]  /*55c10*/  LDL R3, [R1+0xdb4] ;  /* 0x000db40001037983 */ /* 0x000ea20000100800 */
[----:B------:R-:W3:Y:S02]  /*55c20*/  LDL.LU R24, [R1+0xad0] ;  /* 0x000ad00001187983 */ /* 0x000ee40000300800 */
[----:B------:R-:W3:Y:S02]  /*55c30*/  LDL.LU R25, [R1+0xad4] ;  /* 0x000ad40001197983 */ /* 0x000ee40000300800 */
[----:B------:R-:W3:Y:S01]  /*55c40*/  LDL.LU R26, [R1+0xad8] ;  /* 0x000ad800011a7983 */ /* 0x000ee20000300800 */
[----:B------:R-:W3:Y:S01]  /*55c50*/  LDL.LU R27, [R1+0xadc] ;  /* 0x000adc00011b7983 */ /* 0x000ee20000300800 */
[----:B-1----:R-:W2:Y:S03]  /*55c60*/  LDL.64 R12, [R1+0x150] ;  /* 0x00015000010c7983 */ /* 0x002ea60000100a00 */
[----:B--2---:R0:W-:Y:S04]  /*55c70*/  STL.64 [R1+0x47a8], R12 ;  /* 0x0047a80c01007387 */ /* 0x0041e80000100a00 */
[----:B0-----:R-:W3:Y:S01]  /*55c80*/  LDL.LU.64 R12, [R1+0x160] ;  /* 0x00016000010c7983 */ /* 0x001ee20000300a00 */
[----:B------:R-:W-:Y:S02]  /*55c90*/  STL.64 [R1+0x46a0], R10 ;  /* 0x0046a00a01007387 */ /* 0x000fe40000100a00 */
[----:B------:R0:W-:Y:S02]  /*55ca0*/  STL.64 [R1+0x4698], R8 ;  /* 0x0046980801007387 */ /* 0x0001e40000100a00 */
[----:B0-----:R-:W2:Y:S04]  /*55cb0*/  LDL.LU.64 R8, [R1+0x120] ;  /* 0x0001200001087983 */ /* 0x001ea80000300a00 */
[----:B--2---:R0:W-:Y:S04]  /*55cc0*/  STL.64 [R1+0x4770], R8 ;  /* 0x0047700801007387 */ /* 0x0041e80000100a00 */
[----:B0-----:R-:W2:Y:S01]  /*55cd0*/  LDL.LU R8, [R1+0xaa0] ;  /* 0x000aa00001087983 */ /* 0x001ea20000300800 */
[----:B------:R-:W2:Y:S02]  /*55ce0*/  LDL.LU R9, [R1+0xaa4] ;  /* 0x000aa40001097983 */ /* 0x000ea40000300800 */
[----:B------:R-:W2:Y:S02]  /*55cf0*/  LDL.LU R10, [R1+0xaa8] ;  /* 0x000aa800010a7983 */ /* 0x000ea40000300800 */
[----:B------:R-:W2:Y:S01]  /*55d00*/  LDL.LU R11, [R1+0xaac] ;  /* 0x000aac00010b7983 */ /* 0x000ea20000300800 */
[C---:B----4-:R-:W-:Y:S01]  /*55d10*/  HMMA.16816.F32 R16, R20.reuse, R4, R16 ;  /* 0x000000041410723c */ /* 0x050fe20000001810 */
[----:B--2---:R-:W-:Y:S01]  /*55d20*/  STL.64 [R1+0x4788], R10 ;  /* 0x0047880a01007387 */ /* 0x004fe20000100a00 */
[----:B------:R0:W-:Y:S03]  /*55d30*/  STL.64 [R1+0x4780], R8 ;  /* 0x0047800801007387 */ /* 0x0001e60000100a00 */
        /* <DEDUP_REMOVED lines=11> */
[----:B------:R-:W-:Y:S03]  /*55df0*/  STL.64 [R1+0x508], R18 ;  /* 0x0005081201007387 */ /* 0x000fe60000100a00 */
[----:B0-----:R-:W4:Y:S01]  /*55e00*/  LDL.LU.64 R16, [R1+0x47b8] ;  /* 0x0047b80001107983 */ /* 0x001f220000300a00 */
[----:B------:R-:W-:Y:S02]  /*55e10*/  STL.64 [R1+0x4690], R6 ;  /* 0x0046900601007387 */ /* 0x000fe40000100a00 */
[----:B------:R0:W-:Y:S02]  /*55e20*/  STL.64 [R1+0x4688], R4 ;  /* 0x0046880401007387 */ /* 0x0001e40000100a00 */
[----:B0-----:R-:W4:Y:S01]  /*55e30*/  LDL.LU R4, [R1+0x4b0] ;  /* 0x0004b00001047983 */ /* 0x001f220000300800 */
[----:B------:R-:W4:Y:S02]  /*55e40*/  LDL.LU R5, [R1+0x4b4] ;  /* 0x0004b40001057983 */ /* 0x000f240000300800 */
[----:B------:R-:W4:Y:S02]  /*55e50*/  LDL.LU R6, [R1+0x4b8] ;  /* 0x0004b80001067983 */ /* 0x000f240000300800 */
[----:B------:R-:W4:Y:S01]  /*55e60*/  LDL.LU R7, [R1+0x4bc] ;  /* 0x0004bc0001077983 */ /* 0x000f220000300800 */
[C---:B---3--:R-:W-:Y:S08]  /*55e70*/  HMMA.16816.F32 R24, R20.reuse, R12, R24 ;  /* 0x0000000c1418723c */ /* 0x048ff00000001818 */
[----:B----4-:R-:W-:Y:S11]  /*55e80*/  HMMA.16816.F32 R4, R20, R16, R4 ;  /* 0x000000101404723c */ /* 0x010ff60000001804 */
[----:B------:R-:W-:Y:S11]  /*55e90*/  @!UPT UIADD3 URZ, URZ, URZ, URZ ;  /* 0x0000003f3f3ff290 */ /* 0x000ff6000fffe03f */
[----:B------:R-:W-:Y:S01]  /*55ea0*/  @!UPT UIADD3 URZ, URZ, URZ, URZ ;  /* 0x0000003f3f3ff290 */ /* 0x000fe2000fffe03f */
[----:B------:R0:W-:Y:S02]  /*55eb0*/  STL.64 [R1+0x4f0], R4 ;  /* 0x0004f00401007387 */ /* 0x0001e40000100a00 */
[----:B0-----:R-:W-:Y:S02]  /*55ec0*/  IMAD.MOV.U32 R5, RZ, RZ, R16 ;  /* 0x000000ffff057224 */ /* 0x001fe400078e0010 */
[----:B------:R-:W-:Y:S02]  /*55ed0*/  IMAD.MOV.U32 R4, RZ, RZ, R17 ;  /* 0x000000ffff047224 */ /* 0x000fe400078e0011 */
[----:B------:R0:W1:Y:S04]  /*55ee0*/  LDSM.16.MT88.4 R16, [R3+0x6000] ;  /* 0x006000000310783b */ /* 0x0000680000004200 */
[----:B------:R-:W-:Y:S01]  /*55ef0*/  STL.64 [R1+0x4f8], R6 ;  /* 0x0004f80601007387 */ /* 0x000fe20000100a00 */
[----:B0-----:R-:W-:-:S03]  /*55f00*/  IMAD.MOV.U32 R3, RZ, RZ, R13 ;  /* 0x000000ffff037224 */ /* 0x001fc600078e000d */
[----:B-1----:R-:W-:Y:S01]  /*55f10*/  STL.64 [R1+0x4588], R18 ;  /* 0x0045881201007387 */ /* 0x002fe20000100a00 */
[----:B------:R0:W-:Y:S03]  /*55f20*/  STL.64 [R1+0x4580], R16 ;  /* 0x0045801001007387 */ /* 0x0001e60000100a00 */
[----:B0-----:R-:W3:Y:S01]  /*55f30*/  LDL.LU R16, [R1+0xa90] ;  /* 0x000a900001107983 */ /* 0x001ee20000300800 */
[----:B------:R-:W3:Y:S02]  /*55f40*/  LDL.LU R17, [R1+0xa94] ;  /* 0x000a940001117983 */ /* 0x000ee40000300800 */
[----:B------:R-:W3:Y:S02]  /*55f50*/  LDL.LU R18, [R1+0xa98] ;  /* 0x000a980001127983 */ /* 0x000ee40000300800 */
[----:B------:R-:W3:Y:S01]  /*55f60*/  LDL.LU R19, [R1+0xa9c] ;  /* 0x000a9c0001137983 */ /* 0x000ee20000300800 */
[----:B------:R0:W-:Y:S01]  /*55f70*/  STL.64 [R1+0x880], R24 ;  /* 0x0008801801007387 */ /* 0x0001e20000100a00 */
[----:B------:R1:W-:Y:S03]  /*55f80*/  STL.64 [R1+0x888], R26 ;  /* 0x0008881a01007387 */ /* 0x0003e60000100a00 */
[----:B0-----:R-:W4:Y:S01]  /*55f90*/  LDL.LU.64 R24, [R1+0x47b0] ;  /* 0x0047b00001187983 */ /* 0x001f220000300a00 */
[----:B-1----:R-:W-:-:S02]  /*55fa0*/  IMAD.MOV.U32 R26, RZ, RZ, R12 ;  /* 0x000000ffff1a7224 */ /* 0x002fc400078e000c */
        /* <DEDUP_REMOVED lines=30> */
[----:B------:R-:W2:Y:S02]  /*56190*/  LDL.LU.64 R14, [R1+0x4768] ;  /* 0x00476800010e7983 */ /* 0x000ea40000300a00 */
[----:B------:R-:W2:Y:S01]  /*561a0*/  LDL.LU.64 R12, [R1+0x4760] ;  /* 0x00476000010c7983 */ /* 0x000ea20000300a00 */
[----:B------:R-:W-:Y:S01]  /*561b0*/  STL [R1+0x466c], R27 ;  /* 0x00466c1b01007387 */ /* 0x000fe20000100800 */
[----:B---3--:R-:W-:Y:S11]  /*561c0*/  HMMA.16816.F32 R16, R20, R8, R16 ;  /* 0x000000081410723c */ /* 0x008ff60000001810 */
[----:B------:R-:W-:Y:S11]  /*561d0*/  @!UPT UIADD3 URZ, URZ, URZ, URZ ;  /* 0x0000003f3f3ff290 */ /* 0x000ff6000fffe03f */
[----:B------:R-:W-:Y:S01]  /*561e0*/  @!UPT UIADD3 URZ, URZ, URZ, URZ ;  /* 0x0000003f3f3ff290 */ /* 0x000fe2000fffe03f */
[----:B------:R0:W-:Y:S01]  /*561f0*/  STL.64 [R1+0x8e0], R16 ;  /* 0x0008e01001007387 */ /* 0x0001e20000100a00 */
[----:B------:R-:W-:Y:S02]  /*56200*/  STL.64 [R1+0x8e8], R18 ;  /* 0x0008e81201007387 */ /* 0x000fe40000100a00 */
[----:B0-----:R-:W-:Y:S02]  /*56210*/  IMAD.MOV.U32 R17, RZ, RZ, R4 ;  /* 0x000000ffff117224 */ /* 0x001fe400078e0004 */
[----:B------:R-:W-:Y:S01]  /*56220*/  IMAD.MOV.U32 R16, RZ, RZ, R5 ;  /* 0x000000ffff107224 */ /* 0x000fe200078e0005 */
[----:B------:R-:W3:Y:S01]  /*56230*/  LDL.LU R4, [R1+0x420] ;  /* 0x0004200001047983 */ /* 0x000ee20000300800 */
[----:B------:R-:W3:Y:S02]  /*56240*/  LDL.LU R5, [R1+0x424] ;  /* 0x0004240001057983 */ /* 0x000ee40000300800 */
[----:B------:R-:W2:Y:S02]  /*56250*/  LDL.LU R6, [R1+0x428] ;  /* 0x0004280001067983 */ /* 0x000ea40000300800 */
[----:B------:R-:W2:Y:S02]  /*56260*/  LDL.LU R7, [R1+0x42c] ;  /* 0x00042c0001077983 */ /* 0x000ea40000300800 */
[----:B------:R-:W-:-:S02]  /*56270*/  IMAD.MOV.U32 R26, RZ, RZ, R8 ;  /* 0x000000ffff1a7224 */ /* 0x000fc400078e0008 */
[----:B------:R-:W-:Y:S01]  /*56280*/  IMAD.MOV.U32 R3, RZ, RZ, R9 ;  /* 0x000000ffff037224 */ /* 0x000fe200078e0009 */
[----:B--2---:R-:W-:Y:S01]  /*56290*/  STL.64 [R1+0x46b0], R6 ;  /* 0x0046b00601007387 */ /* 0x004fe20000100a00 */
[----:B---3--:R0:W-:Y:S02]  /*562a0*/  STL.64 [R1+0x46a8], R4 ;  /* 0x0046a80401007387 */ /* 0x0081e40000100a00 */
[----:B0-----:R-:W-:Y:S02]  /*562b0*/  IMAD.MOV.U32 R4, RZ, RZ, R28 ;  /* 0x000000ffff047224 */ /* 0x001fe400078e001c */
[----:B------:R-:W-:Y:S01]  /*562c0*/  IMAD.MOV.U32 R5, RZ, RZ, R29 ;  /* 0x000000ffff057224 */ /* 0x000fe200078e001d */
[----:B------:R-:W2:Y:S01]  /*562d0*/  LDL.LU R28, [R1+0x475c] ;  /* 0x00475c00011c7983 */ /* 0x000ea20000300800 */
[----:B------:R-:W3:Y:S03]  /*562e0*/  LDL.LU R29, [R1+0x4758] ;  /* 0x00475800011d7983 */ /* 0x000ee60000300800 */
[----:B------:R0:W-:Y:S02]  /*562f0*/  STL.64 [R1+0x46c8], R4 ;  /* 0x0046c80401007387 */ /* 0x0001e40000100a00 */
[----:B0-----:R-:W-:-:S02]  /*56300*/  IMAD.MOV.U32 R4, RZ, RZ, R15 ;  /* 0x000000ffff047224 */ /* 0x001fc400078e000f */
[----:B------:R-:W-:-:S05]  /*56310*/  IMAD.MOV.U32 R5, RZ, RZ, R14 ;  /* 0x000000ffff057224 */ /* 0x000fca00078e000e */
[----:B------:R0:W-:Y:S01]  /*56320*/  STL.64 [R1+0x46e0], R4 ;  /* 0x0046e00401007387 */ /* 0x0001e20000100a00 */
[----:B------:R-:W2:Y:S02]  /*56330*/  LDL.LU R8, [R1+0x430] ;  /* 0x0004300001087983 */ /* 0x000ea40000300800 */
[----:B------:R-:W2:Y:S02]  /*56340*/  LDL.LU R9, [R1+0x434] ;  /* 0x0004340001097983 */ /* 0x000ea40000300800 */
[----:B------:R-:W2:Y:S01]  /*56350*/  LDL.LU R10, [R1+0x438] ;  /* 0x00043800010a7983 */ /* 0x000ea20000300800 */
[----:B------:R-:W2:Y:S01]  /*56360*/  LDL.LU R11, [R1+0x43c] ;  /* 0x00043c00010b7983 */ /* 0x000ea20000300800 */
[----:B0-----:R-:W-:Y:S02]  /*56370*/  IMAD.MOV.U32 R4, RZ, RZ, R13 ;  /* 0x000000ffff047224 */ /* 0x001fe400078e000d */
[----:B------:R-:W-:-:S05]  /*56380*/  IMAD.MOV.U32 R5, RZ, RZ, R12 ;  /* 0x000000ffff057224 */ /* 0x000fca00078e000c */
[----:B------:R0:W-:Y:S04]  /*56390*/  STL.64 [R1+0x4708], R4 ;  /* 0x0047080401007387 */ /* 0x0001e80000100a00 */
        /* <DEDUP_REMOVED lines=10> */
[----:B--2---:R-:W-:Y:S01]  /*56440*/  STL.64 [R1+0x4730], R6 ;  /* 0x0047300601007387 */ /* 0x004fe20000100a00 */
[----:B------:R0:W-:Y:S03]  /*56450*/  STL.64 [R1+0x4728], R4 ;  /* 0x0047280401007387 */ /* 0x0001e60000100a00 */
[----:B0-----:R-:W2:Y:S04]  /*56460*/  LDL.LU.64 R4, [R1+0x100] ;  /* 0x0001000001047983 */ /* 0x001ea80000300a00 */
[----:B--2---:R0:W-:Y:S01]  /*56470*/  STL.64 [R1+0x4740], R4 ;  /* 0x0047400401007387 */ /* 0x0041e20000100a00 */
[----:B------:R-:W2:Y:S03]  /*56480*/  LDL.64 R12, [R1+0xf0] ;  /* 0x0000f000010c7983 */ /* 0x000ea60000100a00 */
[----:B0-----:R-:W3:Y:S04]  /*56490*/  LDL.64 R4, [R1+0x110] ;  /* 0x0001100001047983 */ /* 0x001ee80000100a00 */
[----:B--2---:R0:W-:Y:S04]  /*564a0*/  STL.64 [R1+0x4738], R12 ;  /* 0x0047380c01007387 */ /* 0x0041e80000100a00 */
[----:B0-----:R-:W2:Y:S01]  /*564b0*/  LDL.LU R12, [R1+0xa70] ;  /* 0x000a7000010c7983 */ /* 0x001ea20000300800 */
[----:B------:R-:W2:Y:S02]  /*564c0*/  LDL.LU R13, [R1+0xa74] ;  /* 0x000a7400010d7983 */ /* 0x000ea40000300800 */
[----:B------:R-:W2:Y:S02]  /*564d0*/  LDL.LU R14, [R1+0xa78] ;  /* 0x000a7800010e7983 */ /* 0x000ea40000300800 */
[----:B------:R-:W2:Y:S02]  /*564e0*/  LDL.LU R15, [R1+0xa7c] ;  /* 0x000a7c00010f7983 */ /* 0x000ea40000300800 */
[----:B--2---:R-:W-:Y:S01]  /*564f0*/  STL.64 [R1+0x4750], R14 ;  /* 0x0047500e01007387 */ /* 0x004fe20000100a00 */
[----:B------:R0:W-:Y:S03]  /*56500*/  STL.64 [R1+0x4748], R12 ;  /* 0x0047480c01007387 */ /* 0x0001e60000100a00 */
[----:B0-----:R-:W3:Y:S01]  /*56510*/  LDL.LU R12, [R1+0xa80] ;  /* 0x000a8000010c7983 */ /* 0x001ee20000300800 */
[----:B------:R-:W3:Y:S02]  /*56520*/  LDL.LU R13, [R1+0xa84] ;  /* 0x000a8400010d7983 */ /* 0x000ee40000300800 */
[----:B------:R-:W3:Y:S02]  /*56530*/  LDL.LU R14, [R1+0xa88] ;  /* 0x000a8800010e7983 */ /* 0x000ee40000300800 */
[----:B------:R-:W3:Y:S01]  /*56540*/  LDL.LU R15, [R1+0xa8c] ;  /* 0x000a8c00010f7983 */ /* 0x000ee20000300800 */
[----:B------:R-:W-:Y:S01]  /*56550*/  STL.64 [R1+0x46c0], R10 ;  /* 0x0046c00a01007387 */ /* 0x000fe20000100a00 */
[----:B------:R0:W-:Y:S03]  /*56560*/  STL.64 [R1+0x46b8], R8 ;  /* 0x0046b80801007387 */ /* 0x0001e60000100a00 */
        /* <DEDUP_REMOVED lines=9> */
[----:B------:R-:W2:Y:S01]  /*56600*/  LDL.LU R11, [R1+0x46c] ;  /* 0x00046c00010b7983 */ /* 0x000ea20000300800 */
[C---:B---3--:R-:W-:Y:S01]  /*56610*/  HMMA.16816.F32 R12, R20.reuse, R4, R12 ;  /* 0x00000004140c723c */ /* 0x048fe2000000180c */
[----:B------:R-:W-:Y:S01]  /*56620*/  IMAD.MOV.U32 R27, RZ, RZ, R5 ;  /* 0x000000ffff1b7224 */ /* 0x000fe200078e0005 */
[----:B--2---:R-:W-:Y:S01]  /*56630*/  STL.64 [R1+0x46f0], R10 ;  /* 0x0046f00a01007387 */ /* 0x004fe20000100a00 */
[----:B------:R0:W-:Y:S03]  /*56640*/  STL.64 [R1+0x46e8], R8 ;  /* 0x0046e80801007387 */ /* 0x0001e60000100a00 */
[----:B0-----:R-:W2:Y:S01]  /*56650*/  LDL.LU R8, [R1+0x480] ;  /* 0x0004800001087983 */ /* 0x001ea20000300800 */
[----:B------:R-:W2:Y:S02]  /*56660*/  LDL.LU R9, [R1+0x484] ;  /* 0x0004840001097983 */ /* 0x000ea40000300800 */
[----:B------:R-:W2:Y:S02]  /*56670*/  LDL.LU R10, [R1+0x488] ;  /* 0x00048800010a7983 */ /* 0x000ea40000300800 */
[----:B------:R-:W2:Y:S01]  /*56680*/  LDL.LU R11, [R1+0x48c] ;  /* 0x00048c00010b7983 */ /* 0x000ea20000300800 */
[----:B------:R0:W-:Y:S04]  /*56690*/  STL.64 [R1+0x4680], R16 ;  /* 0x0046801001007387 */ /* 0x0001e80000100a00 */
[----:B0-----:R-:W3:Y:S01]  /*566a0*/  LDL.LU R16, [R1+0x400] ;  /* 0x0004000001107983 */ /* 0x001ee20000300800 */
[----:B------:R-:W3:Y:S02]  /*566b0*/  LDL.LU R17, [R1+0x404] ;  /* 0x0004040001117983 */ /* 0x000ee40000300800 */
[----:B------:R-:W3:Y:S02]  /*566c0*/  LDL.LU R18, [R1+0x408] ;  /* 0x0004080001127983 */ /* 0x000ee40000300800 */
[----:B------:R-:W3:Y:S01]  /*566d0*/  LDL.LU R19, [R1+0x40c] ;  /* 0x00040c0001137983 */ /* 0x000ee20000300800 */
[----:B------:R-:W-:Y:S01]  /*566e0*/  STL [R1+0x4674], R3 ;  /* 0x0046740301007387 */ /* 0x000fe20000100800 */
[----:B------:R-:W-:Y:S02]  /*566f0*/  STL [R1+0x4670], R26 ;  /* 0x0046701a01007387 */ /* 0x000fe40000100800 */
[----:B------:R-:W-:Y:S02]  /*56700*/  STL.64 [R1+0x8f0], R12 ;  /* 0x0008f00c01007387 */ /* 0x000fe40000100a00 */
[----:B------:R0:W-:Y:S02]  /*56710*/  STL.64 [R1+0x8f8], R14 ;  /* 0x0008f80e01007387 */ /* 0x0001e40000100a00 */
        /* <DEDUP_REMOVED lines=8> */
[----:B------:R0:W-:Y:S01]  /*567a0*/  STL.64 [R1+0x970], R12 ;  /* 0x0009700c01007387 */ /* 0x0001e20000100a00 */
[----:B------:R-:W-:Y:S03]  /*567b0*/  STL.64 [R1+0x978], R14 ;  /* 0x0009780e01007387 */ /* 0x000fe60000100a00 */
[----:B0-----:R-:W2:Y:S01]  /*567c0*/  LDL.LU.64 R12, [R1+0x4738] ;  /* 0x00473800010c7983 */ /* 0x001ea20000300a00 */
[----:B------:R-:W2:Y:S02]  /*567d0*/  LDL.LU.64 R6, [R1+0x4730] ;  /* 0x0047300001067983 */ /* 0x000ea40000300a00 */
[----:B------:R-:W2:Y:S02]  /*567e0*/  LDL.LU.64 R4, [R1+0x4728] ;  /* 0x0047280001047983 */ /* 0x000ea40000300a00 */
        /* <DEDUP_REMOVED lines=8> */
[----:B--2---:R-:W-:Y:S01]  /*56870*/  HMMA.16816.F32 R20, R20, R12, R4 ;  /* 0x0000000c1414723c */ /* 0x004fe20000001804 */
[----:B------:R-:W2:Y:S01]  /*56880*/  LDL.LU.64 R4, [R1+0x4708] ;  /* 0x0047080001047983 */ /* 0x000ea20000300a00 */
[----:B------:R-:W2:Y:S02]  /*56890*/  LDL.LU.64 R14, [R1+0x4700] ;  /* 0x00470000010e7983 */ /* 0x000ea40000300a00 */
[----:B------:R-:W2:Y:S11]  /*568a0*/  LDL.LU.64 R12, [R1+0x46f8] ;  /* 0x0046f800010c7983 */ /* 0x000eb60000300a00 */
[----:B------:R-:W-:Y:S08]  /*568b0*/  @!UPT UIADD3 URZ, URZ, URZ, URZ ;  /* 0x0000003f3f3ff290 */ /* 0x000ff0000fffe03f */
[----:B------:R-:W-:Y:S01]  /*568c0*/  STL.64 [R1+0x960], R20 ;  /* 0x0009601401007387 */ /* 0x000fe20000100a00 */
[----:B------:R-:W-:Y:S01]  /*568d0*/  STL.64 [R1+0x968], R22 ;  /* 0x0009681601007387 */ /* 0x000fe20000100a00 */
        /* <DEDUP_REMOVED lines=15> */
[----:B------:R-:W4:Y:S01]  /*569d0*/  LDL.LU.64 R10, [R1+0x46c0] ;  /* 0x0046c000010a7983 */ /* 0x000f220000300a00 */
[----:B------:R-:W4:Y:S02]  /*569e0*/  LDL.LU.64 R8, [R1+0x46b8] ;  /* 0x0046b80001087983 */ /* 0x000f240000300a00 */
[----:B------:R-:W-:-:S02]  /*569f0*/  IMAD.MOV.U32 R23, RZ, RZ, R0 ;  /* 0x000000ffff177224 */ /* 0x000fc400078e0000 */
[----:B------:R-:W-:Y:S02]  /*56a00*/  IMAD.MOV.U32 R21, RZ, RZ, R28 ;  /* 0x000000ffff157224 */ /* 0x000fe400078e001c */
[----:B------:R-:W-:Y:S02]  /*56a10*/  IMAD.MOV.U32 R20, RZ, RZ, R29 ;  /* 0x000000ffff147224 */ /* 0x000fe400078e001d */
[----:B------:R-:W-:Y:S11]  /*56a20*/  IMAD.MOV.U32 R22, RZ, RZ, R2 ;  /* 0x000000ffff167224 */ /* 0x000ff600078e0002 */
[----:B------:R-:W-:Y:S02]  /*56a30*/  @!UPT UIADD3 URZ, URZ, URZ, URZ ;  /* 0x0000003f3f3ff290 */ /* 0x000fe4000fffe03f */
[----:B------:R-:W-:Y:S02]  /*56a40*/  IMAD.MOV.U32 R0, RZ, RZ, R7 ;  /* 0x000000ffff007224 */ /* 0x000fe400078e0007 */
[----:B------:R-:W-:Y:S02]  /*56a50*/  IMAD.MOV.U32 R28, RZ, RZ, R5 ;  /* 0x000000ffff1c7224 */ /* 0x000fe400078e0005 */
[----:B------:R-:W-:Y:S02]  /*56a60*/  IMAD.MOV.U32 R29, RZ, RZ, R4 ;  /* 0x000000ffff1d7224 */ /* 0x000fe400078e0004 */
[----:B------:R-:W-:Y:S02]  /*56a70*/  IMAD.MOV.U32 R2, RZ, RZ, R6 ;  /* 0x000000ffff027224 */ /* 0x000fe400078e0006 */
[----:B------:R-:W2:Y:S01]  /*56a80*/  LDL.LU.64 R6, [R1+0x46b0] ;  /* 0x0046b00001067983 */ /* 0x000ea20000300a00 */
[----:B------:R-:W2:Y:S02]  /*56a90*/  LDL.LU.64 R4, [R1+0x46a8] ;  /* 0x0046a80001047983 */ /* 0x000ea40000300a00 */
[----:B------:R-:W-:Y:S02]  /*56aa0*/  STL [R1+0x3dfc], R0 ;  /* 0x003dfc0001007387 */ /* 0x000fe40000100800 */
[----:B------:R-:W-:Y:S01]  /*56ab0*/  STL [R1+0x3df8], R28 ;  /* 0x003df81c01007387 */ /* 0x000fe20000100800 */
[----:B------:R-:W-:Y:S01]  /*56ac0*/  STL [R1+0x3df4], R29 ;  /* 0x003df41d01007387 */ /* 0x000fe20000100800 */
[----:B------:R-:W-:Y:S01]  /*56ad0*/  STL [R1+0x3df0], R2 ;  /* 0x003df00201007387 */ /* 0x000fe20000100800 */
[C---:B----4-:R-:W-:Y:S11]  /*56ae0*/  HMMA.16816.F32 R8, R12.reuse, R24, R8 ;  /* 0x000000180c08723c */ /* 0x050ff60000001808 */
[----:B------:R-:W-:Y:S11]  /*56af0*/  @!UPT UIADD3 URZ, URZ, URZ, URZ ;  /* 0x0000003f3f3ff290 */ /* 0x000ff6000fffe03f */
[----:B------:R-:W-:Y:S01]  /*56b00*/  @!UPT UIADD3 URZ, URZ, URZ, URZ ;  /* 0x0000003f3f3ff290 */ /* 0x000fe2000fffe03f */
[----:B------:R-:W-:Y:S01]  /*56b10*/  STL.64 [R1+0x920], R8 ;  /* 0x0009200801007387 */ /* 0x000fe20000100a00 */
[----:B------:R0:W-:Y:S03]  /*56b20*/  STL.64 [R1+0x928], R10 ;  /* 0x0009280a01007387 */ /* 0x0001e60000100a00 */
[----:B0-----:R-:W4:Y:S01]  /*56b30*/  LDL.LU.64 R10, [R1+0x46a0] ;  /* 0x0046a000010a7983 */ /* 0x001f220000300a00 */
[----:B------:R-:W2:Y:S02]  /*56b40*/  LDL.LU.64 R8, [R1+0x4698] ;  /* 0x0046980001087983 */ /* 0x000ea40000300a00 */
[----:B------:R-:W3:Y:S01]  /*56b50*/  LDL R25, [R1+0xdb4] ;  /* 0x000db40001197983 */ /* 0x000ee20000100800 */
[C---:B--2---:R-:W-:Y:S11]  /*56b60*/  HMMA.16816.F32 R4, R12.reuse, R8, R4 ;  /* 0x000000080c04723c */ /* 0x044ff60000001804 */
[----:B------:R-:W-:Y:S11]  /*56b70*/  @!UPT UIADD3 URZ, URZ, URZ, URZ ;  /* 0x0000003f3f3ff290 */ /* 0x000ff6000fffe03f */
[----:B------:R-:W-:Y:S01]  /*56b80*/  @!UPT UIADD3 URZ, URZ, URZ, URZ ;  /* 0x0000003f3f3ff290 */ /* 0x000fe2000fffe03f */
[----:B------:R-:W-:Y:S01]  /*56b90*/  STL [R1+0x914], R5 ;  /* 0x0009140501007387 */ /* 0x000fe20000100800 */
[----:B------:R0:W-:Y:S02]  /*56ba0*/  STL.64 [R1+0x918], R6 ;  /* 0x0009180601007387 */ /* 0x0001e40000100a00 */
[----:B------:R-:W-:Y:S01]  /*56bb0*/  IMAD.MOV.U32 R2, RZ, RZ, R4 ;  /* 0x000000ffff027224 */ /* 0x000fe200078e0004 */
[----:B0-----:R-:W2:Y:S01]  /*56bc0*/  LDL.LU.64 R6, [R1+0x4690] ;  /* 0x0046900001067983 */ /* 0x001ea20000300a00 */
[----:B------:R-:W3:Y:S03]  /*56bd0*/  LDL.LU.64 R4, [R1+0x4688] ;  /* 0x0046880001047983 */ /* 0x000ee60000300a00 */
[----:B------:R-:W-:Y:S01]  /*56be0*/  STL [R1+0x3e00], R2 ;  /* 0x003e000201007387 */ /* 0x000fe20000100800 */
[----:B---3--:R-:W-:Y:S11]  /*56bf0*/  HMMA.16816.F32 R16, R12, R4, R16 ;  /* 0x000000040c10723c */ /* 0x008ff60000001810 */
[----:B------:R-:W-:Y:S11]  /*56c00*/  @!UPT UIADD3 URZ, URZ, URZ, URZ ;  /* 0x0000003f3f3ff290 */ /* 0x000ff6000fffe03f */
[----:B------:R-:W-:Y:S01]  /*56c10*/  @!UPT UIADD3 URZ, URZ, URZ, URZ ;  /* 0x0000003f3f3ff290 */ /* 0x000fe2000fffe03f */
[----:B------:R0:W-:Y:S01]  /*56c20*/  STL.64 [R1+0x900], R16 ;  /* 0x0009001001007387 */ /* 0x0001e20000100a00 */
[----:B------:R1:W-:Y:S03]  /*56c30*/  STL [R1+0x908], R18 ;  /* 0x0009081201007387 */ /* 0x0003e60000100800 */
[----:B0-----:R-:W1:Y:S01]  /*56c40*/  LDL.LU.64 R16, [R1+0x4680] ;  /* 0x0046800001107983 */ /* 0x001e620000300a00 */
[----:B------:R-:W-:-:S05]  /*56c50*/  IMAD.MOV.U32 R24, RZ, RZ, R19 ;  /* 0x000000ffff187224 */ /* 0x000fca00078e0013 */
[----:B------:R-:W-:Y:S01]  /*56c60*/  STL [R1+0x3e0c], R24 ;  /* 0x003e0c1801007387 */ /* 0x000fe20000100800 */
[----:B-1----:R-:W-:Y:S03]  /*56c70*/  HMMA.16816.F32 R16, R12, R16, R20 ;  /* 0x000000100c10723c */ /* 0x002fe60000001814 */
[----:B------:R-:W0:Y:S11]  /*56c80*/  LDSM.16.MT88.4 R20, [R25+0x6080] ;  /* 0x006080001914783b */ /* 0x000e360000004200 */
[----:B------:R-:W-:Y:S10]  /*56c90*/  @!UPT UIADD3 URZ, URZ, URZ, URZ ;  /* 0x0000003f3f3ff290 */ /* 0x000ff4000fffe03f */
[----:B------:R-:W-:Y:S02]  /*56ca0*/  IMAD.MOV.U32 R9, RZ, RZ, R17 ;  /* 0x000000ffff097224 */ /* 0x000fe400078e0011 */
[----:B------:R-:W-:Y:S02]  /*56cb0*/  IMAD.MOV.U32 R8, RZ, RZ, R16 ;  /* 0x000000ffff087224 */ /* 0x000fe400078e0010 */
[----:B------:R-:W-:Y:S01]  /*56cc0*/  IMAD.MOV.U32 R4, RZ, RZ, R19 ;  /* 0x000000ffff047224 */ /* 0x000fe200078e0013 */
[----:B------:R-:W-:Y:S01]  /*56cd0*/  STL [R1+0x9b8], R18 ;  /* 0x0009b81201007387 */ /* 0x000fe20000100800 */
[----:B------:R-:W-:Y:S02]  /*56ce0*/  STL [R1+0x409c], R9 ;  /* 0x00409c0901007387 */ /* 0x000fe40000100800 */
[----:B------:R-:W-:Y:S02]  /*56cf0*/  STL [R1+0x4098], R8 ;  /* 0x0040980801007387 */ /* 0x000fe40000100800 */
[----:B----4-:R-:W-:Y:S01]  /*56d00*/  STL.64 [R1+0x4558], R10 ;  /* 0x0045580a01007387 */ /* 0x010fe20000100a00 */
[----:B------:R1:W-:Y:S01]  /*56d10*/  STL [R1+0x3e04], R4 ;  /* 0x003e040401007387 */ /* 0x0003e20000100800 */
[----:B--2---:R2:W-:Y:S03]  /*56d20*/  STL.64 [R1+0x4528], R6 ;  /* 0x0045280601007387 */ /* 0x0045e60000100a00 */
[----:B-1----:R-:W3:Y:S01]  /*56d30*/  LDL.LU R4, [R1+0x1c0] ;  /* 0x0001c00001047983 */ /* 0x002ee20000300800 */
[----:B------:R-:W3:Y:S02]  /*56d40*/  LDL.LU R5, [R1+0x1c4] ;  /* 0x0001c40001057983 */ /* 0x000ee40000300800 */
[----:B--2---:R-:W2:Y:S02]  /*56d50*/  LDL.LU R6, [R1+0x1c8] ;  /* 0x0001c80001067983 */ /* 0x004ea40000300800 */
[----:B------:R-:W2:Y:S02]  /*56d60*/  LDL.LU R7, [R1+0x1cc] ;  /* 0x0001cc0001077983 */ /* 0x000ea40000300800 */
[----:B--2---:R-:W-:Y:S01]  /*56d70*/  STL.64 [R1+0x4538], R6 ;  /* 0x0045380601007387 */ /* 0x004fe20000100a00 */
[----:B---3--:R1:W-:Y:S03]  /*56d80*/  STL.64 [R1+0x4530], R4 ;  /* 0x0045300401007387 */ /* 0x0083e60000100a00 */
        /* <DEDUP_REMOVED lines=8> */
[----:B--2---:R-:W-:Y:S01]  /*56e10*/  STL.64 [R1+0x4598], R18 ;  /* 0x0045981201007387 */ /* 0x004fe20000100a00 */
[----:B----4-:R1:W-:Y:S03]  /*56e20*/  STL.64 [R1+0x4590], R16 ;  /* 0x0045901001007387 */ /* 0x0103e60000100a00 */
[----:B-1----:R-:W2:Y:S01]  /*56e30*/  LDL.LU R16, [R1+0xf0] ;  /* 0x0000f00001107983 */ /* 0x002ea20000300800 */
[----:B------:R-:W-:-:S02]  /*56e40*/  IMAD.MOV.U32 R17, RZ, RZ, R27 ;  /* 0x000000ffff117224 */ /* 0x000fc400078e001b */
[----:B------:R-:W4:Y:S03]  /*56e50*/  LDL.LU R27, [R1+0x4678] ;  /* 0x00467800011b7983 */ /* 0x000f260000300800 */
[----:B--2---:R1:W-:Y:S02]  /*56e60*/  STL.64 [R1+0x45a8], R16 ;  /* 0x0045a81001007387 */ /* 0x0043e40000100a00 */
[----:B-1----:R-:W-:Y:S02]  /*56e70*/  IMAD.MOV.U32 R16, RZ, RZ, R3 ;  /* 0x000000ffff107224 */ /* 0x002fe400078e0003 */
[----:B------:R-:W-:Y:S01]  /*56e80*/  IMAD.MOV.U32 R17, RZ, RZ, R26 ;  /* 0x000000ffff117224 */ /* 0x000fe200078e001a */
[----:B------:R-:W2:Y:S01]  /*56e90*/  LDL.LU R3, [R1+0x4674] ;  /* 0x0046740001037983 */ /* 0x000ea20000300800 */
[----:B------:R-:W2:Y:S03]  /*56ea0*/  LDL.LU R26, [R1+0x4670] ;  /* 0x00467000011a7983 */ /* 0x000ea60000300800 */
[----:B------:R1:W-:Y:S01]  /*56eb0*/  STL.64 [R1+0x45c0], R16 ;  /* 0x0045c01001007387 */ /* 0x0003e20000100a00 */
[----:B------:R-:W2:Y:S02]  /*56ec0*/  LDL.LU R8, [R1+0x1f0] ;  /* 0x0001f00001087983 */ /* 0x000ea40000300800 */
[----:B------:R-:W2:Y:S02]  /*56ed0*/  LDL.LU R9, [R1+0x1f4] ;  /* 0x0001f40001097983 */ /* 0x000ea40000300800 */
[----:B------:R-:W2:Y:S01]  /*56ee0*/  LDL.LU R10, [R1+0x1f8] ;  /* 0x0001f800010a7983 */ /* 0x000ea20000300800 */
[----:B------:R-:W2:Y:S04]  /*56ef0*/  LDL.LU R11, [R1+0x1fc] ;  /* 0x0001fc00010b7983 */ /* 0x000ea80000300800 */
[----:B-1----:R-:W2:Y:S01]  /*56f00*/  LDL.LU R16, [R1+0x110] ;  /* 0x0001100001107983 */ /* 0x002ea20000300800 */
[----:B----4-:R-:W-:-:S02]  /*56f10*/  IMAD.MOV.U32 R17, RZ, RZ, R27 ;  /* 0x000000ffff117224 */ /* 0x010fc400078e001b */
[----:B------:R-:W4:Y:S03]  /*56f20*/  LDL.LU R27, [R1+0x466c] ;  /* 0x00466c00011b7983 */ /* 0x000f260000300800 */
[----:B--2---:R-:W-:Y:S01]  /*56f30*/  STL.64 [R1+0x45d8], R16 ;  /* 0x0045d81001007387 */ /* 0x004fe20000100a00 */
[----:B------:R1:W-:Y:S02]  /*56f40*/  STL.64 [R1+0x4568], R10 ;  /* 0x0045680a01007387 */ /* 0x0003e40000100a00 */
[----:B------:R2:W-:Y:S01]  /*56f50*/  STL.64 [R1+0x4560], R8 ;  /* 0x0045600801007387 */ /* 0x0005e20000100a00 */
[----:B-1----:R-:W2:Y:S01]  /*56f60*/  LDL.64 R10, [R1+0x28] ;  /* 0x00002800010a7983 */ /* 0x002ea20000100a00 */
[----:B------:R-:W-:Y:S02]  /*56f70*/  IMAD.MOV.U32 R16, RZ, RZ, R26 ;  /* 0x000000ffff107224 */ /* 0x000fe400078e001a */
[----:B------:R-:W-:Y:S01]  /*56f80*/  IMAD.MOV.U32 R17, RZ, RZ, R3 ;  /* 0x000000ffff117224 */ /* 0x000fe200078e0003 */
[----:B--2---:R1:W-:Y:S01]  /*56f90*/  STL.64 [R1+0x45a0], R10 ;  /* 0x0045a00a01007387 */ /* 0x0043e20000100a00 */
[----:B------:R-:W2:Y:S02]  /*56fa0*/  LDL.LU R8, [R1+0x340] ;  /* 0x0003400001087983 */ /* 0x000ea40000300800 */
[----:B------:R-:W2:Y:S01]  /*56fb0*/  LDL.LU R9, [R1+0x344] ;  /* 0x0003440001097983 */ /* 0x000ea20000300800 */
[----:B-1----:R-:W2:Y:S01]  /*56fc0*/  LDL.LU R10, [R1+0x348] ;  /* 0x00034800010a7983 */ /* 0x002ea20000300800 */
[----:B------:R-:W2:Y:S02]  /*56fd0*/  LDL.LU R11, [R1+0x34c] ;  /* 0x00034c00010b7983 */ /* 0x000ea40000300800 */
[----:B------:R-:W3:Y:S02]  /*56fe0*/  LDL.LU R26, [R1+0x4668] ;  /* 0x00466800011a7983 */ /* 0x000ee40000300800 */
[----:B------:R-:W3:Y:S01]  /*56ff0*/  LDL.LU R3, [R1+0x4664] ;  /* 0x0046640001037983 */ /* 0x000ee20000300800 */
[----:B------:R-:W-:Y:S04]  /*57000*/  STL.64 [R1+0x45f0], R16 ;  /* 0x0045f01001007387 */ /* 0x000fe80000100a00 */
[----:B--2---:R-:W-:Y:S01]  /*57010*/  STL.64 [R1+0x45b8], R10 ;  /* 0x0045b80a01007387 */ /* 0x004fe20000100a00 */
[----:B------:R1:W-:Y:S03]  /*57020*/  STL.64 [R1+0x45b0], R8 ;  /* 0x0045b00801007387 */ /* 0x0003e60000100a00 */
[----:B-1----:R-:W2:Y:S01]  /*57030*/  LDL.LU R8, [R1+0x350] ;  /* 0x0003500001087983 */ /* 0x002ea20000300800 */
[----:B------:R-:W2:Y:S02]  /*57040*/  LDL.LU R9, [R1+0x354] ;  /* 0x0003540001097983 */ /* 0x000ea40000300800 */
[----:B------:R-:W2:Y:S02]  /*57050*/  LDL.LU R10, [R1+0x358] ;  /* 0x00035800010a7983 */ /* 0x000ea40000300800 */
[----:B------:R-:W2:Y:S01]  /*57060*/  LDL.LU R11, [R1+0x35c] ;  /* 0x00035c00010b7983 */ /* 0x000ea20000300800 */
[----:B------:R-:W2:Y:S01]  /*57070*/  LDL.LU R16, [R1+0x130] ;  /* 0x0001300001107983 */ /* 0x000ea20000300800 */
[----:B----4-:R-:W-:-:S02]  /*57080*/  IMAD.MOV.U32 R17, RZ, RZ, R27 ;  /* 0x000000ffff117224 */ /* 0x010fc400078e001b */
[----:B------:R-:W4:Y:S03]  /*57090*/  LDL.LU R27, [R1+0x4660] ;  /* 0x00466000011b7983 */ /* 0x000f260000300800 */
[----:B--2---:R3:W-:Y:S02]  /*570a0*/  STL.64 [R1+0x4608], R16 ;  /* 0x0046081001007387 */ /* 0x0047e40000100a00 */
[----:B---3--:R-:W-:Y:S02]  /*570b0*/  IMAD.MOV.U32 R16, RZ, RZ, R3 ;  /* 0x000000ffff107224 */ /* 0x008fe400078e0003 */
[----:B------:R-:W-:Y:S01]  /*570c0*/  IMAD.MOV.U32 R17, RZ, RZ, R26 ;  /* 0x000000ffff117224 */ /* 0x000fe200078e001a */
[----:B------:R-:W2:Y:S01]  /*570d0*/  LDL.LU R3, [R1+0x465c] ;  /* 0x00465c0001037983 */ /* 0x000ea20000300800 */
[----:B------:R-:W3:Y:S03]  /*570e0*/  LDL.LU R26, [R1+0x4658] ;  /* 0x00465800011a7983 */ /* 0x000ee60000300800 */
[----:B------:R-:W-:Y:S01]  /*570f0*/  STL.64 [R1+0x4620], R16 ;  /* 0x0046201001007387 */ /* 0x000fe20000100a00 */
[----:B------:R-:W-:Y:S02]  /*57100*/  STL.64 [R1+0x45d0], R10 ;  /* 0x0045d00a01007387 */ /* 0x000fe40000100a00 */
[----:B------:R1:W-:Y:S02]  /*57110*/  STL.64 [R1+0x45c8], R8 ;  /* 0x0045c80801007387 */ /* 0x0003e40000100a00 */
[----:B-1----:R-:W2:Y:S01]  /*57120*/  LDL.LU R8, [R1+0x360] ;  /* 0x0003600001087983 */ /* 0x002ea20000300800 */
[----:B------:R-:W2:Y:S02]  /*57130*/  LDL.LU R9, [R1+0x364] ;  /* 0x0003640001097983 */ /* 0x000ea40000300800 */
[----:B------:R-:W2:Y:S02]  /*57140*/  LDL.LU R10, [R1+0x368] ;  /* 0x00036800010a7983 */ /* 0x000ea40000300800 */
[----:B------:R-:W2:Y:S01]  /*57150*/  LDL.LU R11, [R1+0x36c] ;  /* 0x00036c00010b7983 */ /* 0x000ea20000300800 */
[----:B------:R-:W2:Y:S01]  /*57160*/  LDL.LU R16, [R1+0x150] ;  /* 0x0001500001107983 */ /* 0x000ea20000300800 */
[----:B----4-:R-:W-:-:S02]  /*57170*/  IMAD.MOV.U32 R17, RZ, RZ, R27 ;  /* 0x000000ffff117224 */ /* 0x010fc400078e001b */
[----:B------:R-:W4:Y:S03]  /*57180*/  LDL.LU R27, [R1+0x4654] ;  /* 0x00465400011b7983 */ /* 0x000f260000300800 */
[----:B--2---:R-:W-:Y:S01]  /*57190*/  STL.64 [R1+0x4638], R16 ;  /* 0x0046381001007387 */ /* 0x004fe20000100a00 */
[----:B------:R-:W-:Y:S02]  /*571a0*/  STL.64 [R1+0x45e8], R10 ;  /* 0x0045e80a01007387 */ /* 0x000fe40000100a00 */
[----:B------:R1:W-:Y:S02]  /*571b0*/  STL.64 [R1+0x45e0], R8 ;  /* 0x0045e00801007387 */ /* 0x0003e40000100a00 */
[----:B-1----:R-:W2:Y:S01]  /*571c0*/  LDL.LU R8, [R1+0x380] ;  /* 0x0003800001087983 */ /* 0x002ea20000300800 */
[----:B------:R-:W2:Y:S02]  /*571d0*/  LDL.LU R9, [R1+0x384] ;  /* 0x0003840001097983 */ /* 0x000ea40000300800 */
[----:B------:R-:W2:Y:S02]  /*571e0*/  LDL.LU R10, [R1+0x388] ;  /* 0x00038800010a7983 */ /* 0x000ea40000300800 */
[----:B------:R-:W2:Y:S02]  /*571f0*/  LDL.LU R11, [R1+0x38c] ;  /* 0x00038c00010b7983 */ /* 0x000ea40000300800 */
[----:B---3--:R-:W-:-:S02]  /*57200*/  IMAD.MOV.U32 R16, RZ, RZ, R26 ;  /* 0x000000ffff107224 */ /* 0x008fc400078e001a */
[----:B------:R-:W3:Y:S04]  /*57210*/  LDL.LU R26, [R1+0x4650] ;  /* 0x00465000011a7983 */ /* 0x000ee80000300800 */
[----:B--2---:R-:W-:Y:S01]  /*57220*/  STL.64 [R1+0x4600], R10 ;  /* 0x0046000a01007387 */ /* 0x004fe20000100a00 */
[----:B------:R1:W-:Y:S03]  /*57230*/  STL.64 [R1+0x45f8], R8 ;  /* 0x0045f80801007387 */ /* 0x0003e60000100a00 */
[----:B-1----:R-:W2:Y:S01]  /*57240*/  LDL.LU R8, [R1+0x390] ;  /* 0x0003900001087983 */ /* 0x002ea20000300800 */
[----:B------:R-:W2:Y:S02]  /*57250*/  LDL.LU R9, [R1+0x394] ;  /* 0x0003940001097983 */ /* 0x000ea40000300800 */
[----:B------:R-:W2:Y:S02]  /*57260*/  LDL.LU R10, [R1+0x398] ;  /* 0x00039800010a7983 */ /* 0x000ea40000300800 */
[----:B------:R-:W2:Y:S02]  /*57270*/  LDL.LU R11, [R1+0x39c] ;  /* 0x00039c00010b7983 */ /* 0x000ea40000300800 */
        /* <DEDUP_REMOVED lines=17> */
[----:B------:R-:W2:Y:S01]  /*57390*/  LDL.LU R11, [R1+0x3dc] ;  /* 0x0003dc00010b7983 */ /* 0x000ea20000300800 */
[----:B------:R1:W-:Y:S01]  /*573a0*/  STL.64 [R1+0x4548], R6 ;  /* 0x0045480601007387 */ /* 0x0003e20000100a00 */
[----:B------:R-:W-:Y:S03]  /*573b0*/  STL.64 [R1+0x4540], R4 ;  /* 0x0045400401007387 */ /* 0x000fe60000100a00 */
[----:B-1----:R-:W2:Y:S01]  /*573c0*/  LDL.64 R6, [R1+0x8] ;  /* 0x0000080001067983 */ /* 0x002ea20000100a00 */
[----:B------:R-:W-:-:S03]  /*573d0*/  IMAD.MOV.U32 R17, RZ, RZ, R3 ;  /* 0x000000ffff117224 */ /* 0x000fc600078e0003 */
[----:B--2---:R1:W-:Y:S04]  /*573e0*/  STL.64 [R1+0x4550], R6 ;  /* 0x0045500601007387 */ /* 0x0043e80000100a00 */
[----:B-1----:R-:W2:Y:S01]  /*573f0*/  LDL.64 R6, [R1+0x18] ;  /* 0x0000180001067983 */ /* 0x002ea20000100a00 */
[C---:B------:R-:W-:Y:S03]  /*57400*/  HMMA.16816.F32 R16, R12.reuse, R16, R8 ;  /* 0x000000100c10723c */ /* 0x040fe60000001808 */
[----:B--2---:R1:W-:Y:S01]  /*57410*/  STL.64 [R1+0x4570], R6 ;  /* 0x0045700601007387 */ /* 0x0043e20000100a00 */
[----:B------:R-:W2:Y:S02]  /*57420*/  LDL.LU R4, [R1+0x200] ;  /* 0x0002000001047983 */ /* 0x000ea40000300800 */
[----:B------:R-:W2:Y:S01]  /*57430*/  LDL.LU R5, [R1+0x204] ;  /* 0x0002040001057983 */ /* 0x000ea20000300800 */
[----:B-1----:R-:W2:Y:S01]  /*57440*/  LDL.LU R6, [R1+0x208] ;  /* 0x0002080001067983 */ /* 0x002ea20000300800 */
[----:B------:R-:W2:Y:S02]  /*57450*/  LDL.LU R7, [R1+0x20c] ;  /* 0x00020c0001077983 */ /* 0x000ea40000300800 */
[----:B0-----:R-:W-:Y:S02]  /*57460*/  STL.64 [R1+0x4448], R22 ;  /* 0x0044481601007387 */ /* 0x001fe40000100a00 */
[----:B------:R0:W-:Y:S02]  /*57470*/  STL.64 [R1+0x4440], R20 ;  /* 0x0044401401007387 */ /* 0x0001e40000100a00 */
[----:B0-----:R-:W2:Y:S01]  /*57480*/  LDL.LU.64 R20, [R1+0xe0] ;  /* 0x0000e00001147983 */ /* 0x001ea20000300a00 */
[----:B------:R-:W2:Y:S02]  /*57490*/  LDL.64 R22, [R1+0xe8] ;  /* 0x0000e80001167983 */ /* 0x000ea40000100a00 */
[----:B------:R-:W2:Y:S02]  /*574a0*/  LDL.LU.64 R10, [R1+0x4648] ;  /* 0x00464800010a7983 */ /* 0x000ea40000300a00 */
[----:B------:R-:W2:Y:S04]  /*574b0*/  LDL.LU.64 R8, [R1+0x4640] ;  /* 0x0046400001087983 */ /* 0x000ea80000300a00 */
        /* <DEDUP_REMOVED lines=48> */
[----:B------:R-:W-:Y:S01]  /*577c0*/  STL.64 [R1+0xb70], R16 ;  /* 0x000b701001007387 */ /* 0x000fe20000100a00 */
[----:B------:R0:W-:Y:S03]  /*577d0*/  STL.64 [R1+0xb78], R18 ;  /* 0x000b781201007387 */ /* 0x0001e60000100a00 */
[----:B0-----:R-:W2:Y:S01]  /*577e0*/  LDL.LU.64 R18, [R1+0x4598] ;  /* 0x0045980001127983 */ /* 0x001ea20000300a00 */
[----:B------:R-:W2:Y:S02]  /*577f0*/  LDL.LU.64 R16, [R1+0x4590] ;  /* 0x0045900001107983 */ /* 0x000ea40000300a00 */
[----:B--2---:R-:W-:Y:S01]  /*57800*/  HMMA.16816.F32 R12, R12, R20, R16 ;  /* 0x000000140c0c723c */ /* 0x004fe20000001810 */
[----:B------:R-:W2:Y:S01]  /*57810*/  LDL.LU.64 R18, [R1+0x4588] ;  /* 0x0045880001127983 */ /* 0x000ea20000300a00 */
[----:B------:R-:W2:Y:S02]  /*57820*/  LDL.LU.64 R16, [R1+0x4580] ;  /* 0x0045800001107983 */ /* 0x000ea40000300a00 */
[----:B------:R-:W-:-:S02]  /*57830*/  IMAD.MOV.U32 R2, RZ, RZ, R10 ;  /* 0x000000ffff027224 */ /* 0x000fc400078e000a */
[----:B------:R-:W-:Y:S11]  /*57840*/  IMAD.MOV.U32 R0, RZ, RZ, R11 ;  /* 0x000000ffff007224 */ /* 0x000ff600078e000b */
[----:B------:R-:W-:Y:S06]  /*57850*/  @!UPT UIADD3 URZ, URZ, URZ, URZ ;  /* 0x0000003f3f3ff290 */ /* 0x000fec000fffe03f */
        /* <DEDUP_REMOVED lines=8> */
[----:B------:R-:W2:Y:S02]  /*578e0*/  LDL.LU R21, [R1+0x1b4] ;  /* 0x0001b40001157983 */ /* 0x000ea40000300800 */
[----:B---3--:R-:W-:-:S02]  /*578f0*/  IMAD.MOV.U32 R22, RZ, RZ, R26 ;  /* 0x000000ffff167224 */ /* 0x008fc400078e001a */
[----:B----4-:R-:W-:Y:S01]  /*57900*/  IMAD.MOV.U32 R23, RZ, RZ, R27 ;  /* 0x000000ffff177224 */ /* 0x010fe200078e001b */
[----:B------:R-:W3:Y:S01]  /*57910*/  LDL.LU R26, [R1+0x457c] ;  /* 0x00457c00011a7983 */ /* 0x000ee20000300800 */
        /* <DEDUP_REMOVED lines=9> */
[C---:B--2---:R-:W-:Y:S01]  /*579b0*/  HMMA.16816.F32 R8, R16.reuse, R6, R8 ;  /* 0x000000061008723c */ /* 0x044fe20000001808 */
[----:B------:R-:W-:Y:S11]  /*579c0*/  IMAD.MOV.U32 R3, RZ, RZ, R7 ;  /* 0x000000ffff037224 */ /* 0x000ff600078e0007 */
[----:B------:R-:W-:Y:S11]  /*579d0*/  @!UPT UIADD3 URZ, URZ, URZ, URZ ;  /* 0x0000003f3f3ff290 */ /* 0x000ff6000fffe03f */
[----:B------:R0:W-:Y:S01]  /*579e0*/  STL.64 [R1+0xab0], R8 ;  /* 0x000ab00801007387 */ /* 0x0001e20000100a00 */
[----:B------:R1:W-:Y:S02]  /*579f0*/  STL.64 [R1+0xab8], R10 ;  /* 0x000ab80a01007387 */ /* 0x0003e40000100a00 */
[----:B0-----:R-:W-:Y:S01]  /*57a00*/  IMAD.MOV.U32 R8, RZ, RZ, R6 ;  /* 0x000000ffff087224 */ /* 0x001fe200078e0006 */
[----:B-1----:R-:W2:Y:S01]  /*57a10*/  LDL.LU.64 R10, [R1+0x4558] ;  /* 0x00455800010a7983 */ /* 0x002ea20000300a00 */
[----:B------:R-:W4:Y:S02]  /*57a20*/  LDL.LU.64 R6, [R1+0x4550] ;  /* 0x0045500001067983 */ /* 0x000f240000300a00 */
[C---:B----4-:R-:W-:Y:S01]  /*57a30*/  HMMA.16816.F32 R12, R16.reuse, R6, R12 ;  /* 0x00000006100c723c */ /* 0x050fe2000000180c */
[----:B------:R-:W-:Y:S11]  /*57a40*/  IMAD.MOV.U32 R9, RZ, RZ, R7 ;  /* 0x000000ffff097224 */ /* 0x000ff600078e0007 */
[----:B------:R-:W-:Y:S11]  /*57a50*/  @!UPT UIADD3 URZ, URZ, URZ, URZ ;  /* 0x0000003f3f3ff290 */ /* 0x000ff6000fffe03f */
[----:B------:R0:W-:Y:S01]  /*57a60*/  STL.64 [R1+0xaa0], R12 ;  /* 0x000aa00c01007387 */ /* 0x0001e20000100a00 */
[----:B------:R-:W-:Y:S02]  /*57a70*/  STL.64 [R1+0xaa8], R14 ;  /* 0x000aa80e01007387 */ /* 0x000fe40000100a00 */
[----:B0-----:R-:W-:Y:S02]  /*57a80*/  IMAD.MOV.U32 R12, RZ, RZ, R6 ;  /* 0x000000ffff0c7224 */ /* 0x001fe400078e0006 */
[----:B------:R-:W3:Y:S01]  /*57a90*/  LDL.LU.64 R6, [R1+0x4548] ;  /* 0x0045480001067983 */ /* 0x000ee20000300a00 */
[----:B------:R-:W3:Y:S02]  /*57aa0*/  LDL.LU.64 R4, [R1+0x4540] ;  /* 0x0045400001047983 */ /* 0x000ee40000300a00 */
[C---:B---3--:R-:W-:Y:S11]  /*57ab0*/  HMMA.16816.F32 R4, R16.reuse, R26, R4 ;  /* 0x0000001a1004723c */ /* 0x048ff60000001804 */
[----:B------:R-:W-:Y:S11]  /*57ac0*/  @!UPT UIADD3 URZ, URZ, URZ, URZ ;  /* 0x0000003f3f3ff290 */ /* 0x000ff6000fffe03f */
[----:B------:R-:W-:Y:S01]  /*57ad0*/  @!UPT UIADD3 URZ, URZ, URZ, URZ ;  /* 0x0000003f3f3ff290 */ /* 0x000fe2000fffe03f */
        /* <DEDUP_REMOVED lines=10> */
[----:B------:R-:W-:Y:S01]  /*57b80*/  STL.64 [R1+0x44d8], R10 ;  /* 0x0044d80a01007387 */ /* 0x000fe20000100a00 */
[----:B--2---:R-:W-:Y:S02]  /*57b90*/  HMMA.16816.F32 R20, R16, R6, R20 ;  /* 0x000000061014723c */ /* 0x004fe40000001814 */
[----:B------:R0:W-:Y:S01]  /*57ba0*/  STL.64 [R1+0x43e8], R6 ;  /* 0x0043e80601007387 */ /* 0x0001e20000100a00 */
[----:B------:R-:W2:Y:S11]  /*57bb0*/  LDL.LU R4, [R1+0xd0] ;  /* 0x0000d00001047983 */ /* 0x000eb60000300800 */
[----:B------:R-:W-:Y:S09]  /*57bc0*/  @!UPT UIADD3 URZ, URZ, URZ, URZ ;  /* 0x0000003f3f3ff290 */ /* 0x000ff2000fffe03f */
[----:B------:R-:W-:Y:S01]  /*57bd0*/  STL.64 [R1+0xa70], R20 ;  /* 0x000a701401007387 */ /* 0x000fe20000100a00 */
[----:B------:R-:W-:Y:S02]  /*57be0*/  STL.64 [R1+0xa78], R22 ;  /* 0x000a781601007387 */ /* 0x000fe40000100a00 */
[----:B------:R-:W2:Y:S02]  /*57bf0*/  LDL.LU R5, [R1+0xd4] ;  /* 0x0000d40001057983 */ /* 0x000ea40000300800 */
[----:B0-----:R-:W3:Y:S01]  /*57c00*/  LDL.LU R6, [R1+0xd8] ;  /* 0x0000d80001067983 */ /* 0x001ee20000300800 */
[----:B------:R-:W3:Y:S04]  /*57c10*/  LDL.LU R7, [R1+0xdc] ;  /* 0x0000dc0001077983 */ /* 0x000ee80000300800 */
[----:B---3--:R0:W-:Y:S02]  /*57c20*/  STL.64 [R1+0x43f8], R6 ;  /* 0x0043f80601007387 */ /* 0x0081e40000100a00 */
[----:B0-----:R-:W-:-:S02]  /*57c30*/  IMAD.MOV.U32 R6, RZ, RZ, R12 ;  /* 0x000000ffff067224 */ /* 0x001fc400078e000c */
[----:B------:R-:W0:Y:S01]  /*57c40*/  LDSM.16.MT88.4 R12, [R25+0x6100] ;  /* 0x00610000190c783b */ /* 0x000e220000004200 */
[----:B------:R-:W-:-:S03]  /*57c50*/  IMAD.MOV.U32 R7, RZ, RZ, R9 ;  /* 0x000000ffff077224 */ /* 0x000fc600078e0009 */
[----:B--2---:R-:W-:Y:S04]  /*57c60*/  STL.64 [R1+0x43f0], R4 ;  /* 0x0043f00401007387 */ /* 0x004fe80000100a00 */
[----:B------:R-:W-:Y:S01]  /*57c70*/  STL.64 [R1+0x4410], R6 ;  /* 0x0044100601007387 */ /* 0x000fe20000100a00 */
[----:B------:R-:W-:Y:S02]  /*57c80*/  STL [R1+0x43e0], R25 ;  /* 0x0043e01901007387 */ /* 0x000fe40000100800 */
[----:B------:R-:W-:Y:S01]  /*57c90*/  STL.64 [R1+0x44c0], R26 ;  /* 0x0044c01a01007387 */ /* 0x000fe20000100a00 */
[----:B0-----:R-:W-:Y:S01]  /*57ca0*/  STL.64 [R1+0x4300], R14 ;  /* 0x0043000e01007387 */ /* 0x001fe20000100a00 */
[----:B------:R0:W-:Y:S03]  /*57cb0*/  STL.64 [R1+0x42f8], R12 ;  /* 0x0042f80c01007387 */ /* 0x0001e60000100a00 */
[----:B0-----:R-:W2:Y:S01]  /*57cc0*/  LDL.LU R12, [R1+0xb0] ;  /* 0x0000b000010c7983 */ /* 0x001ea20000300800 */
        /* <DEDUP_REMOVED lines=8> */
[----:B0-----:R-:W2:Y:S01]  /*57d50*/  LDL.LU R12, [R1+0x170] ;  /* 0x00017000010c7983 */ /* 0x001ea20000300800 */
[----:B------:R-:W2:Y:S02]  /*57d60*/  LDL.LU R13, [R1+0x174] ;  /* 0x00017400010d7983 */ /* 0x000ea40000300800 */
[----:B------:R-:W3:Y:S02]  /*57d70*/  LDL.LU R14, [R1+0x178] ;  /* 0x00017800010e7983 */ /* 0x000ee40000300800 */
[----:B------:R-:W3:Y:S01]  /*57d80*/  LDL.LU R15, [R1+0x17c] ;  /* 0x00017c00010f7983 */ /* 0x000ee20000300800 */
[----:B------:R-:W4:Y:S04]  /*57d90*/  LDL R22, [R1+0xf8] ;  /* 0x0000f80001167983 */ /* 0x000f280000100800 */
[----:B------:R-:W4:Y:S01]  /*57da0*/  LDL R23, [R1+0xfc] ;  /* 0x0000fc0001177983 */ /* 0x000f220000100800 */
[----:B------:R-:W-:-:S02]  /*57db0*/  IMAD.MOV.U32 R6, RZ, RZ, R2 ;  /* 0x000000ffff067224 */ /* 0x000fc400078e0002 */
[----:B------:R-:W-:Y:S01]  /*57dc0*/  IMAD.MOV.U32 R7, RZ, RZ, R0 ;  /* 0x000000ffff077224 */ /* 0x000fe200078e0000 */
[----:B----4-:R-:W-:Y:S04]  /*57dd0*/  STL.64 [R1+0x4470], R22 ;  /* 0x0044701601007387 */ /* 0x010fe80000100a00 */
[----:B------:R0:W-:Y:S02]  /*57de0*/  STL.64 [R1+0x4450], R6 ;  /* 0x0044500601007387 */ /* 0x0001e40000100a00 */
[----:B------:R-:W4:Y:S02]  /*57df0*/  LDL.LU R4, [R1+0x1a0] ;  /* 0x0001a00001047983 */ /* 0x000f240000300800 */
[----:B------:R-:W4:Y:S01]  /*57e00*/  LDL.LU R5, [R1+0x1a4] ;  /* 0x0001a40001057983 */ /* 0x000f220000300800 */
[----:B0-----:R-:W2:Y:S01]  /*57e10*/  LDL.LU R6, [R1+0x1a8] ;  /* 0x0001a80001067983 */ /* 0x001ea20000300800 */
[----:B------:R-:W2:Y:S02]  /*57e20*/  LDL.LU R7, [R1+0x1ac] ;  /* 0x0001ac0001077983 */ /* 0x000ea40000300800 */
[----:B------:R-:W2:Y:S02]  /*57e30*/  LDL.64 R22, [R1+0x108] ;  /* 0x0001080001167983 */ /* 0x000ea40000100a00 */
[----:B--2---:R0:W-:Y:S04]  /*57e40*/  STL.64 [R1+0x4488], R22 ;  /* 0x0044881601007387 */ /* 0x0041e80000100a00 */
[----:B0-----:R-:W2:Y:S04]  /*57e50*/  LDL.64 R22, [R1+0x118] ;  /* 0x0001180001167983 */ /* 0x001ea80000100a00 */
[----:B--2---:R-:W-:Y:S01]  /*57e60*/  STL.64 [R1+0x44a0], R22 ;  /* 0x0044a01601007387 */ /* 0x004fe20000100a00 */
[----:B------:R-:W-:Y:S02]  /*57e70*/  STL.64 [R1+0x4468], R6 ;  /* 0x0044680601007387 */ /* 0x000fe40000100a00 */
[----:B----4-:R0:W-:Y:S02]  /*57e80*/  STL.64 [R1+0x4460], R4 ;  /* 0x0044600401007387 */ /* 0x0101e40000100a00 */
[----:B0-----:R-:W2:Y:S01]  /*57e90*/  LDL.LU R4, [R1+0x2b0] ;  /* 0x0002b00001047983 */ /* 0x001ea20000300800 */
[----:B------:R-:W2:Y:S02]  /*57ea0*/  LDL.LU R5, [R1+0x2b4] ;  /* 0x0002b40001057983 */ /* 0x000ea40000300800 */
[----:B------:R-:W4:Y:S02]  /*57eb0*/  LDL.LU R6, [R1+0x2b8] ;  /* 0x0002b80001067983 */ /* 0x000f240000300800 */
[----:B------:R-:W4:Y:S01]  /*57ec0*/  LDL.LU R7, [R1+0x2bc] ;  /* 0x0002bc0001077983 */ /* 0x000f220000300800 */
[----:B------:R-:W2:Y:S04]  /*57ed0*/  LDL R22, [R1+0x128] ;  /* 0x0001280001167983 */ /* 0x000ea80000100800 */
[----:B------:R-:W2:Y:S04]  /*57ee0*/  LDL R23, [R1+0x12c] ;  /* 0x00012c0001177983 */ /* 0x000ea80000100800 */
[----:B--2---:R-:W-:Y:S01]  /*57ef0*/  STL.64 [R1+0x44b8], R22 ;  /* 0x0044b81601007387 */ /* 0x004fe20000100a00 */
[----:B----4-:R-:W-:Y:S02]  /*57f00*/  STL.64 [R1+0x4480], R6 ;  /* 0x0044800601007387 */ /* 0x010fe40000100a00 */
[----:B------:R0:W-:Y:S02]  /*57f10*/  STL.64 [R1+0x4478], R4 ;  /* 0x0044780401007387 */ /* 0x0001e40000100a00 */
[----:B0-----:R-:W2:Y:S01]  /*57f20*/  LDL.LU R4, [R1+0x2c0] ;  /* 0x0002c00001047983 */ /* 0x001ea20000300800 */
[----:B------:R-:W2:Y:S02]  /*57f30*/  LDL.LU R5, [R1+0x2c4] ;  /* 0x0002c40001057983 */ /* 0x000ea40000300800 */
[----:B------:R-:W4:Y:S02]  /*57f40*/  LDL.LU R6, [R1+0x2c8] ;  /* 0x0002c80001067983 */ /* 0x000f240000300800 */
[----:B------:R-:W4:Y:S01]  /*57f50*/  LDL.LU R7, [R1+0x2cc] ;  /* 0x0002cc0001077983 */ /* 0x000f220000300800 */
[----:B------:R-:W2:Y:S01]  /*57f60*/  LDL.LU R24, [R1+0x2f0] ;  /* 0x0002f00001187983 */ /* 0x000ea20000300800 */
[----:B------:R-:W2:Y:S02]  /*57f70*/  LDL.LU R25, [R1+0x2f4] ;  /* 0x0002f40001197983 */ /* 0x000ea40000300800 */
[----:B------:R-:W2:Y:S02]  /*57f80*/  LDL.LU R26, [R1+0x2f8] ;  /* 0x0002f800011a7983 */ /* 0x000ea40000300800 */
[----:B------:R-:W2:Y:S01]  /*57f90*/  LDL.LU R27, [R1+0x2fc] ;  /* 0x0002fc00011b7983 */ /* 0x000ea20000300800 */
[----:B------:R-:W2:Y:S01]  /*57fa0*/  LDL.LU R8, [R1+0x300] ;  /* 0x0003000001087983 */ /* 0x000ea20000300800 */
[----:B------:R-:W2:Y:S02]  /*57fb0*/  LDL.LU R9, [R1+0x304] ;  /* 0x0003040001097983 */ /* 0x000ea40000300800 */
[----:B------:R-:W2:Y:S02]  /*57fc0*/  LDL.LU R10, [R1+0x308] ;  /* 0x00030800010a7983 */ /* 0x000ea40000300800 */
[----:B------:R-:W2:Y:S02]  /*57fd0*/  LDL.LU R11, [R1+0x30c] ;  /* 0x00030c00010b7983 */ /* 0x000ea40000300800 */
[----:B--2---:R0:W-:Y:S01]  /*57fe0*/  STL.64 [R1+0x44e8], R10 ;  /* 0x0044e80a01007387 */ /* 0x0041e20000100a00 */
[----:B------:R-:W-:Y:S03]  /*57ff0*/  STL.64 [R1+0x44e0], R8 ;  /* 0x0044e00801007387 */ /* 0x000fe60000100a00 */
[----:B0-----:R-:W2:Y:S04]  /*58000*/  LDL R10, [R1+0x158] ;  /* 0x00015800010a7983 */ /* 0x001ea80000100800 */
[----:B------:R-:W2:Y:S04]  /*58010*/  LDL R11, [R1+0x15c] ;  /* 0x00015c00010b7983 */ /* 0x000ea80000100800 */
[----:B--2---:R0:W-:Y:S04]  /*58020*/  STL.64 [R1+0x44f8], R10 ;  /* 0x0044f80a01007387 */ /* 0x0041e80000100a00 */
[----:B0-----:R-:W2:Y:S04]  /*58030*/  LDL R10, [R1+0x168] ;  /* 0x00016800010a7983 */ /* 0x001ea80000100800 */
[----:B------:R-:W2:Y:S04]  /*58040*/  LDL R11, [R1+0x16c] ;  /* 0x00016c00010b7983 */ /* 0x000ea80000100800 */
[----:B--2---:R-:W-:Y:S01]  /*58050*/  STL.64 [R1+0x4510], R10 ;  /* 0x0045100a01007387 */ /* 0x004fe20000100a00 */
[----:B------:R0:W-:Y:S02]  /*58060*/  STL.64 [R1+0x44d0], R26 ;  /* 0x0044d01a01007387 */ /* 0x0001e40000100a00 */
[----:B------:R1:W-:Y:S01]  /*58070*/  STL.64 [R1+0x44c8], R24 ;  /* 0x0044c81801007387 */ /* 0x0003e20000100a00 */
[----:B0-----:R-:W2:Y:S04]  /*58080*/  LDL.64 R26, [R1+0x148] ;  /* 0x00014800011a7983 */ /* 0x001ea80000100a00 */
[----:B--2---:R0:W-:Y:S01]  /*58090*/  STL.64 [R1+0x44f0], R26 ;  /* 0x0044f01a01007387 */ /* 0x0041e20000100a00 */
[----:B-1----:R-:W2:Y:S02]  /*580a0*/  LDL.LU R24, [R1+0x310] ;  /* 0x0003100001187983 */ /* 0x002ea40000300800 */
[----:B------:R-:W2:Y:S01]  /*580b0*/  LDL.LU R25, [R1+0x314] ;  /* 0x0003140001197983 */ /* 0x000ea20000300800 */
[----:B0-----:R-:W2:Y:S01]  /*580c0*/  LDL.LU R26, [R1+0x318] ;  /* 0x00031800011a7983 */ /* 0x001ea20000300800 */
[----:B------:R-:W2:Y:S02]  /*580d0*/  LDL.LU R27, [R1+0x31c] ;  /* 0x00031c00011b7983 */ /* 0x000ea40000300800 */
[----:B------:R-:W3:Y:S02]  /*580e0*/  LDL R10, [R1+0x58] ;  /* 0x00005800010a7983 */ /* 0x000ee40000100800 */
[----:B------:R-:W3:Y:S01]  /*580f0*/  LDL R11, [R1+0x5c] ;  /* 0x00005c00010b7983 */ /* 0x000ee20000100800 */
        /* <DEDUP_REMOVED lines=12> */
[----:B------:R-:W2:Y:S01]  /*581c0*/  LDL.64 R22, [R1+0x138] ;  /* 0x0001380001167983 */ /* 0x000ea20000100a00 */
        /* <DEDUP_REMOVED lines=10> */
[----:B------:R-:W2:Y:S02]  /*58270*/  LDL.LU R6, [R1+0x2e8] ;  /* 0x0002e80001067983 */ /* 0x000ea40000300800 */
[----:B------:R-:W2:Y:S01]  /*58280*/  LDL.LU R7, [R1+0x2ec] ;  /* 0x0002ec0001077983 */ /* 0x000ea20000300800 */
[----:B---3--:R-:W-:Y:S01]  /*58290*/  STL.64 [R1+0x4420], R14 ;  /* 0x0044200e01007387 */ /* 0x008fe20000100a00 */
[----:B------:R0:W-:Y:S03]  /*582a0*/  STL.64 [R1+0x4418], R12 ;  /* 0x0044180c01007387 */ /* 0x0001e60000100a00 */
[----:B0-----:R-:W3:Y:S01]  /*582b0*/  LDL.LU R12, [R1+0x180] ;  /* 0x00018000010c7983 */ /* 0x001ee20000300800 */
[----:B------:R-:W3:Y:S02]  /*582c0*/  LDL.LU R13, [R1+0x184] ;  /* 0x00018400010d7983 */ /* 0x000ee40000300800 */
[----:B------:R-:W4:Y:S02]  /*582d0*/  LDL.LU R14, [R1+0x188] ;  /* 0x00018800010e7983 */ /* 0x000f240000300800 */
[----:B------:R-:W4:Y:S01]  /*582e0*/  LDL.LU R15, [R1+0x18c] ;  /* 0x00018c00010f7983 */ /* 0x000f220000300800 */
[C---:B------:R-:W-:Y:S01]  /*582f0*/  HMMA.16816.F32 R8, R16.reuse, R10, R24 ;  /* 0x0000000a1008723c */ /* 0x040fe20000001818 */
[----:B----4-:R-:W-:Y:S01]  /*58300*/  STL.64 [R1+0x4438], R14 ;  /* 0x0044380e01007387 */ /* 0x010fe20000100a00 */
[----:B---3--:R0:W-:Y:S03]  /*58310*/  STL.64 [R1+0x4430], R12 ;  /* 0x0044300c01007387 */ /* 0x0081e60000100a00 */
[----:B0-----:R-:W3:Y:S01]  /*58320*/  LDL.LU R12, [R1+0x190] ;  /* 0x00019000010c7983 */ /* 0x001ee20000300800 */
[----:B------:R-:W3:Y:S02]  /*58330*/  LDL.LU R13, [R1+0x194] ;  /* 0x00019400010d7983 */ /* 0x000ee40000300800 */
[----:B------:R-:W3:Y:S02]  /*58340*/  LDL.LU R14, [R1+0x198] ;  /* 0x00019800010e7983 */ /* 0x000ee40000300800 */
[----:B------:R-:W3:Y:S01]  /*58350*/  LDL.LU R15, [R1+0x19c] ;  /* 0x00019c00010f7983 */ /* 0x000ee20000300800 */
[----:B------:R-:W4:Y:S01]  /*58360*/  LDL.LU.64 R26, [R1+0x4520] ;  /* 0x00452000011a7983 */ /* 0x000f220000300a00 */
[----:B------:R-:W4:Y:S11]  /*58370*/  LDL.LU.64 R24, [R1+0x4518] ;  /* 0x0045180001187983 */ /* 0x000f360000300a00 */
[----:B------:R-:W-:Y:S02]  /*58380*/  STL.64 [R1+0xb60], R8 ;  /* 0x000b600801007387 */ /* 0x000fe40000100a00 */
[----:B------:R0:W-:Y:S02]  /*58390*/  STL.64 [R1+0xb68], R10 ;  /* 0x000b680a01007387 */ /* 0x0001e40000100a00 */
[----:B0-----:R-:W4:Y:S02]  /*583a0*/  LDL.LU.64 R10, [R1+0x4510] ;  /* 0x00451000010a7983 */ /* 0x001f240000300a00 */
[C---:B----4-:R-:W-:Y:S02]  /*583b0*/  HMMA.16816.F32 R8, R16.reuse, R10, R24 ;  /* 0x0000000a1008723c */ /* 0x050fe40000001818 */
[----:B------:R-:W4:Y:S01]  /*583c0*/  LDL.LU.64 R26, [R1+0x4508] ;  /* 0x00450800011a7983 */ /* 0x000f220000300a00 */
[----:B------:R-:W4:Y:S11]  /*583d0*/  LDL.LU.64 R24, [R1+0x4500] ;  /* 0x0045000001187983 */ /* 0x000f360000300a00 */
[----:B------:R-:W-:Y:S09]  /*583e0*/  @!UPT UIADD3 URZ, URZ, URZ, URZ ;  /* 0x0000003f3f3ff290 */ /* 0x000ff2000fffe03f */
[----:B------:R-:W-:Y:S01]  /*583f0*/  STL.64 [R1+0xb50], R8 ;  /* 0x000b500801007387 */ /* 0x000fe20000100a00 */
[----:B------:R0:W-:Y:S03]  /*58400*/  STL.64 [R1+0xb58], R10 ;  /* 0x000b580a01007387 */ /* 0x0001e60000100a00 */
[----:B0-----:R-:W4:Y:S02]  /*58410*/  LDL.LU.64 R10, [R1+0x44f8] ;  /* 0x0044f800010a7983 */ /* 0x001f240000300a00 */
[C---:B----4-:R-:W-:Y:S02]  /*58420*/  HMMA.16816.F32 R8, R16.reuse, R10, R24 ;  /* 0x0000000a1008723c */ /* 0x050fe40000001818 */
[----:B------:R-:W4:Y:S11]  /*58430*/  LDL.LU.64 R26, [R1+0x44f0] ;  /* 0x0044f000011a7983 */ /* 0x000f360000300a00 */
[----:B------:R-:W-:Y:S10]  /*58440*/  @!UPT UIADD3 URZ, URZ, URZ, URZ ;  /* 0x0000003f3f3ff290 */ /* 0x000ff4000fffe03f */
[----:B------:R-:W-:Y:S01]  /*58450*/  STL.64 [R1+0xb40], R8 ;  /* 0x000b400801007387 */ /* 0x000fe20000100a00 */
[----:B------:R0:W-:Y:S03]  /*58460*/  STL.64 [R1+0xb48], R10 ;  /* 0x000b480a01007387 */ /* 0x0001e60000100a00 */
[----:B0-----:R-:W2:Y:S01]  /*58470*/  LDL.LU.64 R10, [R1+0x44e8] ;  /* 0x0044e800010a7983 */ /* 0x001ea20000300a00 */
[----:B------:R-:W2:Y:S02]  /*58480*/  LDL.LU.64 R8, [R1+0x44e0] ;  /* 0x0044e00001087983 */ /* 0x000ea40000300a00 */
[----:B----4-:R-:W-:Y:S01]  /*58490*/  IMAD.MOV.U32 R3, RZ, RZ, R27 ;  /* 0x000000ffff037224 */ /* 0x010fe200078e001b */
[C---:B--2---:R-:W-:Y:S11]  /*584a0*/  HMMA.16816.F32 R8, R16.reuse, R26, R8 ;  /* 0x0000001a1008723c */ /* 0x044ff60000001808 */
[----:B------:R-:W-:Y:S11]  /*584b0*/  @!UPT UIADD3 URZ, URZ, URZ, URZ ;  /* 0x0000003f3f3ff290 */ /* 0x000ff6000fffe03f */
[----:B------:R-:W-:Y:S01]  /*584c0*/  @!UPT UIADD3 URZ, URZ, URZ, URZ ;  /* 0x0000003f3f3ff290 */ /* 0x000fe2000fffe03f */
[----:B------:R0:W-:Y:S01]  /*584d0*/  STL.64 [R1+0xb30], R8 ;  /* 0x000b300801007387 */ /* 0x0001e20000100a00 */
[----:B------:R1:W-:Y:S02]  /*584e0*/  STL.64 [R1+0xb38], R10 ;  /* 0x000b380a01007387 */ /* 0x0003e40000100a00 */
[----:B0-----:R-:W-:Y:S01]  /*584f0*/  IMAD.MOV.U32 R8, RZ, RZ, R26 ;  /* 0x000000ffff087224 */ /* 0x001fe200078e001a */
[----:B-1----:R-:W2:Y:S01]  /*58500*/  LDL.LU.64 R10, [R1+0x44d8] ;  /* 0x0044d800010a7983 */ /* 0x002ea20000300a00 */
[----:B------:R-:W4:Y:S02]  /*58510*/  LDL.LU.64 R26, [R1+0x44d0] ;  /* 0x0044d000011a7983 */ /* 0x000f240000300a00 */
[----:B------:R-:W4:Y:S01]  /*58520*/  LDL.LU.64 R24, [R1+0x44c8] ;  /* 0x0044c80001187983 */ /* 0x000f220000300a00 */
[----:B------:R-:W-:Y:S01]  /*58530*/  STL [R1+0x43e4], R8 ;  /* 0x0043e40801007387 */ /* 0x000fe20000100800 */
[----:B------:R-:W-:Y:S01]  /*58540*/  IMAD.MOV.U32 R9, RZ, RZ, R23 ;  /* 0x000000ffff097224 */ /* 0x000fe200078e0017 */
[C---:B----4-:R-:W-:Y:S11]  /*58550*/  HMMA.16816.F32 R24, R16.reuse, R22, R24 ;  /* 0x000000161018723c */ /* 0x050ff60000001818 */
[----:B------:R-:W-:Y:S11]  /*58560*/  @!UPT UIADD3 URZ, URZ, URZ, URZ ;  /* 0x0000003f3f3ff290 */ /* 0x000ff6000fffe03f */
[----:B------:R-:W-:Y:S01]  /*58570*/  @!UPT UIADD3 URZ, URZ, URZ, URZ ;  /* 0x0000003f3f3ff290 */ /* 0x000fe2000fffe03f */
[----:B------:R0:W-:Y:S01]  /*58580*/  STL.64 [R1+0xb20], R24 ;  /* 0x000b201801007387 */ /* 0x0001e20000100a00 */
[----:B------:R1:W-:Y:S02]  /*58590*/  STL.64 [R1+0xb28], R26 ;  /* 0x000b281a01007387 */ /* 0x0003e40000100a00 */
[----:B0-----:R-:W-:Y:S01]  /*585a0*/  IMAD.MOV.U32 R24, RZ, RZ, R22 ;  /* 0x000000ffff187224 */ /* 0x001fe200078e0016 */
[----:B-1----:R-:W4:Y:S01]  /*585b0*/  LDL.LU.64 R26, [R1+0x44c0] ;  /* 0x0044c000011a7983 */ /* 0x002f220000300a00 */
        /* <DEDUP_REMOVED lines=33> */
[----:B--2---:R-:W-:Y:S02]  /*587d0*/  HMMA.16816.F32 R16, R16, R22, R4 ;  /* 0x000000161010723c */ /* 0x004fe40000001804 */
[----:B------:R-:W3:Y:S01]  /*587e0*/  LDL.LU.64 R6, [R1+0x4450] ;  /* 0x0044500001067983 */ /* 0x000ee20000300a00 */
[----:B------:R-:W-:Y:S02]  /*587f0*/  IMAD.MOV.U32 R2, RZ, RZ, R22 ;  /* 0x000000ffff027224 */ /* 0x000fe400078e0016 */
[----:B------:R-:W-:Y:S11]  /*58800*/  IMAD.MOV.U32 R0, RZ, RZ, R23 ;  /* 0x000000ffff007224 */ /* 0x000ff600078e0017 */
[----:B------:R-:W-:Y:S07]  /*58810*/  @!UPT UIADD3 URZ, URZ, URZ, URZ ;  /* 0x0000003f3f3ff290 */ /* 0x000fee000fffe03f */
[----:B------:R0:W-:Y:S01]  /*58820*/  STL.64 [R1+0xa60], R16 ;  /* 0x000a601001007387 */ /* 0x0001e20000100a00 */
[----:B------:R1:W-:Y:S02]  /*58830*/  STL.64 [R1+0xa68], R18 ;  /* 0x000a681201007387 */ /* 0x0003e40000100a00 */
[----:B------:R-:W3:Y:S02]  /*58840*/  LDL.LU.64 R22, [R1+0x4448] ;  /* 0x0044480001167983 */ /* 0x000ee40000300a00 */
[----:B------:R-:W3:Y:S01]  /*58850*/  LDL.LU.64 R20, [R1+0x4440] ;  /* 0x0044400001147983 */ /* 0x000ee20000300a00 */
[----:B0-----:R-:W2:Y:S01]  /*58860*/  LDL.LU R16, [R1+0xc0] ;  /* 0x0000c00001107983 */ /* 0x001ea20000300800 */
[----:B------:R-:W2:Y:S02]  /*58870*/  LDL.LU R17, [R1+0xc4] ;  /* 0x0000c40001117983 */ /* 0x000ea40000300800 */
[----:B-1----:R-:W2:Y:S02]  /*58880*/  LDL.LU R18, [R1+0xc8] ;  /* 0x0000c80001127983 */ /* 0x002ea40000300800 */
        /* <DEDUP_REMOVED lines=28> */
[----:B0-----:R-:W3:Y:S01]  /*58a50*/  LDL.LU.64 R6, [R1+0x43e8] ;  /* 0x0043e80001067983 */ /* 0x001ee20000300a00 */
[C---:B--2---:R-:W-:Y:S01]  /*58a60*/  HMMA.16816.F32 R16, R20.reuse, R10, R16 ;  /* 0x0000000a1410723c */ /* 0x044fe20000001810 */
[----:B------:R-:W-:Y:S11]  /*58a70*/  STL.64 [R1+0x42c8], R10 ;  /* 0x0042c80a01007387 */ /* 0x000ff60000100a00 */
[----:B------:R-:W-:Y:S11]  /*58a80*/  @!UPT UIADD3 URZ, URZ, URZ, URZ ;  /* 0x0000003f3f3ff290 */ /* 0x000ff6000fffe03f */
[----:B------:R-:W-:Y:S01]  /*58a90*/  STL.64 [R1+0xa10], R16 ;  /* 0x000a101001007387 */ /* 0x000fe20000100a00 */
[----:B------:R3:W-:Y:S02]  /*58aa0*/  STL.64 [R1+0xa18], R18 ;  /* 0x000a181201007387 */ /* 0x0007e40000100a00 */
[----:B---3--:R-:W-:Y:S01]  /*58ab0*/  HMMA.16816.F32 R16, R20, R6, R12 ;  /* 0x000000061410723c */ /* 0x008fe2000000180c */
[----:B------:R0:W-:Y:S01]  /*58ac0*/  STL.64 [R1+0x4318], R6 ;  /* 0x0043180601007387 */ /* 0x0001e20000100a00 */
[----:B------:R-:W2:Y:S11]  /*58ad0*/  LDL.LU R12, [R1+0xa0] ;  /* 0x0000a000010c7983 */ /* 0x000eb60000300800 */
[----:B------:R-:W-:Y:S10]  /*58ae0*/  @!UPT UIADD3 URZ, URZ, URZ, URZ ;  /* 0x0000003f3f3ff290 */ /* 0x000ff4000fffe03f */
[----:B------:R-:W-:Y:S01]  /*58af0*/  STL.64 [R1+0xa00], R16 ;  /* 0x000a001001007387 */ /* 0x000fe20000100a00 */
[----:B------:R-:W-:Y:S02]  /*58b00*/  STL.64 [R1+0xa08], R18 ;  /* 0x000a081201007387 */ /* 0x000fe40000100a00 */
[----:B------:R-:W2:Y:S02]  /*58b10*/  LDL.LU R13, [R1+0xa4] ;  /* 0x0000a400010d7983 */ /* 0x000ea40000300800 */
[----:B------:R-:W3:Y:S01]  /*58b20*/  LDL.LU R14, [R1+0xa8] ;  /* 0x0000a800010e7983 */ /* 0x000ee20000300800 */
[----:B------:R-:W3:Y:S01]  /*58b30*/  LDL.LU R15, [R1+0xac] ;  /* 0x0000ac00010f7983 */ /* 0x000ee20000300800 */
[----:B------:R-:W4:Y:S02]  /*58b40*/  LDL.LU R4, [R1+0x220] ;  /* 0x0002200001047983 */ /* 0x000f240000300800 */
[----:B------:R-:W4:Y:S02]  /*58b50*/  LDL.LU R5, [R1+0x224] ;  /* 0x0002240001057983 */ /* 0x000f240000300800 */
[----:B0-----:R-:W2:Y:S01]  /*58b60*/  LDL.LU R6, [R1+0x228] ;  /* 0x0002280001067983 */ /* 0x001ea20000300800 */
[----:B------:R-:W2:Y:S04]  /*58b70*/  LDL.LU R7, [R1+0x22c] ;  /* 0x00022c0001077983 */ /* 0x000ea80000300800 */
[----:B--2---:R0:W-:Y:S01]  /*58b80*/  STL.64 [R1+0x4328], R6 ;  /* 0x0043280601007387 */ /* 0x0041e20000100a00 */
[----:B----4-:R-:W-:Y:S02]  /*58b90*/  STL.64 [R1+0x4320], R4 ;  /* 0x0043200401007387 */ /* 0x010fe40000100a00 */
[----:B0-----:R-:W-:-:S02]  /*58ba0*/  IMAD.MOV.U32 R6, RZ, RZ, R8 ;  /* 0x000000ffff067224 */ /* 0x001fc400078e0008 */
[----:B------:R-:W-:Y:S01]  /*58bb0*/  IMAD.MOV.U32 R7, RZ, RZ, R25 ;  /* 0x000000ffff077224 */ /* 0x000fe200078e0019 */
[----:B------:R-:W2:Y:S01]  /*58bc0*/  LDL.LU R8, [R1+0x43e4] ;  /* 0x0043e40001087983 */ /* 0x000ea20000300800 */
[----:B------:R-:W4:Y:S03]  /*58bd0*/  LDL.LU R25, [R1+0x43e0] ;  /* 0x0043e00001197983 */ /* 0x000f260000300800 */
[----:B------:R0:W-:Y:S02]  /*58be0*/  STL.64 [R1+0x4338], R6 ;  /* 0x0043380601007387 */ /* 0x0001e40000100a00 */
[----:B0-----:R-:W-:Y:S02]  /*58bf0*/  IMAD.MOV.U32 R6, RZ, RZ, R29 ;  /* 0x000000ffff067224 */ /* 0x001fe400078e001d */
[----:B------:R-:W-:-:S05]  /*58c00*/  IMAD.MOV.U32 R7, RZ, RZ, R28 ;  /* 0x000000ffff077224 */ /* 0x000fca00078e001c */
[----:B------:R-:W-:Y:S01]  /*58c10*/  STL.64 [R1+0x4350], R6 ;  /* 0x0043500601007387 */ /* 0x000fe20000100a00 */
[----:B---3--:R0:W-:Y:S02]  /*58c20*/  STL.64 [R1+0x4310], R14 ;  /* 0x0043100e01007387 */ /* 0x0081e40000100a00 */
[----:B------:R1:W-:Y:S01]  /*58c30*/  STL.64 [R1+0x4308], R12 ;  /* 0x0043080c01007387 */ /* 0x0003e20000100a00 */
[----:B0-----:R-:W3:Y:S04]  /*58c40*/  LDL.64 R14, [R1+0xf8] ;  /* 0x0000f800010e7983 */ /* 0x001ee80000100a00 */
[----:B----4-:R-:W0:Y:S04]  /*58c50*/  LDSM.16.MT88.4 R16, [R25+0x6180] ;  /* 0x006180001910783b */ /* 0x010e280000004200 */
[----:B---3--:R3:W-:Y:S01]  /*58c60*/  STL.64 [R1+0x4330], R14 ;  /* 0x0043300e01007387 */ /* 0x0087e20000100a00 */
[----:B-1----:R-:W4:Y:S02]  /*58c70*/  LDL.LU R12, [R1+0x230] ;  /* 0x00023000010c7983 */ /* 0x002f240000300800 */
[----:B------:R-:W4:Y:S01]  /*58c80*/  LDL.LU R13, [R1+0x234] ;  /* 0x00023400010d7983 */ /* 0x000f220000300800 */
[----:B---3--:R-:W3:Y:S01]  /*58c90*/  LDL.LU R14, [R1+0x238] ;  /* 0x00023800010e7983 */ /* 0x008ee20000300800 */
[----:B------:R-:W3:Y:S02]  /*58ca0*/  LDL.LU R15, [R1+0x23c] ;  /* 0x00023c00010f7983 */ /* 0x000ee40000300800 */
[----:B------:R-:W2:Y:S02]  /*58cb0*/  LDL.64 R6, [R1+0x128] ;  /* 0x0001280001067983 */ /* 0x000ea40000100a00 */
[----:B--2---:R1:W-:Y:S02]  /*58cc0*/  STL.64 [R1+0x4368], R6 ;  /* 0x0043680601007387 */ /* 0x0043e40000100a00 */
[----:B-1----:R-:W-:-:S02]  /*58cd0*/  IMAD.MOV.U32 R6, RZ, RZ, R24 ;  /* 0x000000ffff067224 */ /* 0x002fc400078e0018 */
[----:B------:R-:W-:-:S05]  /*58ce0*/  IMAD.MOV.U32 R7, RZ, RZ, R9 ;  /* 0x000000ffff077224 */ /* 0x000fca00078e0009 */
[----:B------:R-:W-:Y:S01]  /*58cf0*/  STL.64 [R1+0x4380], R6 ;  /* 0x0043800601007387 */ /* 0x000fe20000100a00 */
[----:B---3--:R-:W-:Y:S02]  /*58d00*/  STL.64 [R1+0x4348], R14 ;  /* 0x0043480e01007387 */ /* 0x008fe40000100a00 */
[----:B----4-:R1:W-:Y:S02]  /*58d10*/  STL.64 [R1+0x4340], R12 ;  /* 0x0043400c01007387 */ /* 0x0103e40000100a00 */
        /* <DEDUP_REMOVED lines=12> */
[----:B------:R-:W3:Y:S01]  /*58de0*/  LDL.LU R15, [R1+0x25c] ;  /* 0x00025c00010f7983 */ /* 0x000ee20000300800 */
[----:B------:R-:W4:Y:S04]  /*58df0*/  LDL.64 R6, [R1+0x158] ;  /* 0x0001580001067983 */ /* 0x000f280000100a00 */
[----:B----4-:R1:W-:Y:S04]  /*58e00*/  STL.64 [R1+0x43b0], R6 ;  /* 0x0043b00601007387 */ /* 0x0103e80000100a00 */
        /* <DEDUP_REMOVED lines=33> */
[----:B------:R-:W3:Y:S01]  /*59020*/  LDL.64 R10, [R1+0x18] ;  /* 0x00001800010a7983 */ /* 0x000ee20000100a00 */
[----:B0-----:R-:W-:Y:S02]  /*59030*/  STL.64 [R1+0x41f8], R18 ;  /* 0x0041f81201007387 */ /* 0x001fe40000100a00 */
[----:B------:R-:W-:Y:S02]  /*59040*/  STL.64 [R1+0x41f0], R16 ;  /* 0x0041f01001007387 */ /* 0x000fe40000100a00 */
[----:B------:R0:W-:Y:S01]  /*59050*/  STL [R1+0x40a4], R25 ;  /* 0x0040a41901007387 */ /* 0x0001e20000100800 */
[----:B------:R1:W-:Y:S01]  /*59060*/  STL.64 [R1+0x42e0], R26 ;  /* 0x0042e01a01007387 */ /* 0x0003e20000100a00 */
[----:B------:R-:W3:Y:S02]  /*59070*/  LDL.LU R24, [R1+0x80] ;  /* 0x0000800001187983 */ /* 0x000ee40000300800 */
[----:B----4-:R-:W-:-:S02]  /*59080*/  IMAD.MOV.U32 R29, RZ, RZ, R6 ;  /* 0x000000ffff1d7224 */ /* 0x010fc400078e0006 */
[----:B------:R-:W-:Y:S01]  /*59090*/  IMAD.MOV.U32 R28, RZ, RZ, R7 ;  /* 0x000000ffff1c7224 */ /* 0x000fe200078e0007 */
[----:B0-----:R-:W4:Y:S01]  /*590a0*/  LDL.LU R25, [R1+0x84] ;  /* 0x0000840001197983 */ /* 0x001f220000300800 */
[----:B-1----:R-:W4:Y:S03]  /*590b0*/  LDL.LU R26, [R1+0x88] ;  /* 0x00008800011a7983 */ /* 0x002f260000300800 */
[----:B------:R-:W4:Y:S01]  /*590c0*/  LDL.LU R27, [R1+0x8c] ;  /* 0x00008c00011b7983 */ /* 0x000f220000300800 */
        /* <DEDUP_REMOVED lines=41> */
[----:B------:R-:W-:Y:S02]  /*59360*/  IMAD.MOV.U32 R18, RZ, RZ, R2 ;  /* 0x000000ffff127224 */ /* 0x000fe400078e0002 */
[----:B------:R-:W-:Y:S01]  /*59370*/  IMAD.MOV.U32 R19, RZ, RZ, R0 ;  /* 0x000000ffff137224 */ /* 0x000fe200078e0000 */
        /* <DEDUP_REMOVED lines=23> */
[C---:B--2---:R-:W-:Y:S11]  /*594f0*/  HMMA.16816.F32 R4, R20.reuse, R14, R4 ;  /* 0x0000000e1404723c */ /* 0x044ff60000001804 */
[----:B------:R-:W-:Y:S11]  /*59500*/  @!UPT UIADD3 URZ, URZ, URZ, URZ ;  /* 0x0000003f3f3ff290 */ /* 0x000ff6000fffe03f */
[----:B------:R-:W-:Y:S01]  /*59510*/  @!UPT UIADD3 URZ, URZ, URZ, URZ ;  /* 0x0000003f3f3ff290 */ /* 0x000fe2000fffe03f */
[----:B------:R0:W-:Y:S01]  /*59520*/  STL.64 [R1+0x3d0], R4 ;  /* 0x0003d00401007387 */ /* 0x0001e20000100a00 */
[----:B------:R1:W-:Y:S02]  /*59530*/  STL.64 [R1+0x3d8], R6 ;  /* 0x0003d80601007387 */ /* 0x0003e40000100a00 */
[----:B0-----:R-:W-:Y:S01]  /*59540*/  IMAD.MOV.U32 R5, RZ, RZ, R14 ;  /* 0x000000ffff057224 */ /* 0x001fe200078e000e */
[----:B-1----:R-:W2:Y:S01]  /*59550*/  LDL.LU.64 R6, [R1+0x4318] ;  /* 0x0043180001067983 */ /* 0x002ea20000300a00 */
[----:B------:R-:W-:Y:S02]  /*59560*/  IMAD.MOV.U32 R4, RZ, RZ, R15 ;  /* 0x000000ffff047224 */ /* 0x000fe400078e000f */
[----:B------:R-:W2:Y:S02]  /*59570*/  LDL.LU.64 R14, [R1+0x4310] ;  /* 0x00431000010e7983 */ /* 0x000ea40000300a00 */
[----:B------:R-:W2:Y:S02]  /*59580*/  LDL.LU.64 R12, [R1+0x4308] ;  /* 0x00430800010c7983 */ /* 0x000ea40000300a00 */
[----:B--2---:R-:W-:Y:S01]  /*59590*/  HMMA.16816.F32 R20, R20, R18, R12 ;  /* 0x000000121414723c */ /* 0x004fe2000000180c */
[----:B------:R0:W-:Y:S01]  /*595a0*/  STL.64 [R1+0x42c0], R6 ;  /* 0x0042c00601007387 */ /* 0x0001e20000100a00 */
[----:B------:R-:W-:Y:S03]  /*595b0*/  STL.64 [R1+0x42b8], R4 ;  /* 0x0042b80401007387 */ /* 0x000fe60000100a00 */
[----:B0-----:R-:W2:Y:S01]  /*595c0*/  LDL.64 R6, [R1+0x28] ;  /* 0x0000280001067983 */ /* 0x001ea20000100a00 */
[----:B------:R-:W4:Y:S02]  /*595d0*/  LDL.LU.64 R14, [R1+0x4300] ;  /* 0x00430000010e7983 */ /* 0x000f240000300a00 */
[----:B------:R-:W4:Y:S11]  /*595e0*/  LDL.LU.64 R12, [R1+0x42f8] ;  /* 0x0042f800010c7983 */ /* 0x000f360000300a00 */
[----:B------:R-:W-:Y:S04]  /*595f0*/  @!UPT UIADD3 URZ, URZ, URZ, URZ ;  /* 0x0000003f3f3ff290 */ /* 0x000fe8000fffe03f */
[----:B------:R0:W-:Y:S01]  /*59600*/  STL.64 [R1+0x380], R20 ;  /* 0x0003801401007387 */ /* 0x0001e20000100a00 */
[----:B------:R1:W-:Y:S03]  /*59610*/  STL.64 [R1+0x388], R22 ;  /* 0x0003881601007387 */ /* 0x0003e60000100a00 */
[----:B0-----:R-:W4:Y:S01]  /*59620*/  LDL.LU R20, [R1+0x90] ;  /* 0x0000900001147983 */ /* 0x001f220000300800 */
[----:B------:R-:W4:Y:S02]  /*59630*/  LDL.LU R21, [R1+0x94] ;  /* 0x0000940001157983 */ /* 0x000f240000300800 */
[----:B-1----:R-:W4:Y:S02]  /*59640*/  LDL.LU R22, [R1+0x98] ;  /* 0x0000980001167983 */ /* 0x002f240000300800 */
[----:B------:R-:W4:Y:S01]  /*59650*/  LDL.LU R23, [R1+0x9c] ;  /* 0x00009c0001177983 */ /* 0x000f220000300800 */
[----:B------:R3:W-:Y:S02]  /*59660*/  STL.64 [R1+0x4208], R18 ;  /* 0x0042081201007387 */ /* 0x0007e40000100a00 */
[----:B---3--:R-:W-:-:S02]  /*59670*/  IMAD.MOV.U32 R19, RZ, RZ, R10 ;  /* 0x000000ffff137224 */ /* 0x008fc400078e000a */
[----:B------:R-:W-:Y:S02]  /*59680*/  IMAD.MOV.U32 R18, RZ, RZ, R11 ;  /* 0x000000ffff127224 */ /* 0x000fe400078e000b */
[----:B--2---:R-:W-:Y:S02]  /*59690*/  IMAD.MOV.U32 R17, RZ, RZ, R6 ;  /* 0x000000ffff117224 */ /* 0x004fe400078e0006 */
[----:B------:R-:W-:Y:S01]  /*596a0*/  IMAD.MOV.U32 R16, RZ, RZ, R7 ;  /* 0x000000ffff107224 */ /* 0x000fe200078e0007 */
[C---:B----4-:R-:W-:Y:S08]  /*596b0*/  HMMA.16816.F32 R20, R12.reuse, R6, R20 ;  /* 0x000000060c14723c */ /* 0x050ff00000001814 */
[C---:B------:R-:W-:Y:S11]  /*596c0*/  HMMA.16816.F32 R4, R12.reuse, R10, R24 ;  /* 0x0000000a0c04723c */ /* 0x040ff60000001818 */
[----:B------:R-:W-:Y:S04]  /*596d0*/  @!UPT UIADD3 URZ, URZ, URZ, URZ ;  /* 0x0000003f3f3ff290 */ /* 0x000fe8000fffe03f */
[----:B------:R-:W-:Y:S01]  /*596e0*/  STL.64 [R1+0x360], R20 ;  /* 0x0003601401007387 */ /* 0x000fe20000100a00 */
[----:B------:R-:W-:Y:S07]  /*596f0*/  STL.64 [R1+0x368], R22 ;  /* 0x0003681601007387 */ /* 0x000fee0000100a00 */
[----:B------:R-:W-:Y:S02]  /*59700*/  STL.64 [R1+0x340], R4 ;  /* 0x0003400401007387 */ /* 0x000fe40000100a00 */
[----:B------:R-:W-:Y:S01]  /*59710*/  STL.64 [R1+0x348], R6 ;  /* 0x0003480601007387 */ /* 0x000fe20000100a00 */
[----:B------:R-:W2:Y:S01]  /*59720*/  LDL.LU R8, [R1+0x60] ;  /* 0x0000600001087983 */ /* 0x000ea20000300800 */
[----:B------:R-:W2:Y:S02]  /*59730*/  LDL.LU R9, [R1+0x64] ;  /* 0x0000640001097983 */ /* 0x000ea40000300800 */
[----:B------:R-:W3:Y:S02]  /*59740*/  LDL.LU R10, [R1+0x68] ;  /* 0x00006800010a7983 */ /* 0x000ee40000300800 */
[----:B------:R-:W3:Y:S01]  /*59750*/  LDL.LU R11, [R1+0x6c] ;  /* 0x00006c00010b7983 */ /* 0x000ee20000300800 */
[----:B------:R-:W4:Y:S01]  /*59760*/  LDL.LU R24, [R1+0x70] ;  /* 0x0000700001187983 */ /* 0x000f220000300800 */
[----:B------:R-:W4:Y:S02]  /*59770*/  LDL.LU R25, [R1+0x74] ;  /* 0x0000740001197983 */ /* 0x000f240000300800 */
[----:B------:R-:W4:Y:S02]  /*59780*/  LDL.LU R26, [R1+0x78] ;  /* 0x00007800011a7983 */ /* 0x000f240000300800 */
[----:B------:R-:W4:Y:S01]  /*59790*/  LDL.LU R27, [R1+0x7c] ;  /* 0x00007c00011b7983 */ /* 0x000f220000300800 */
[----:B---3--:R0:W-:Y:S01]  /*597a0*/  STL.64 [R1+0x42d8], R10 ;  /* 0x0042d80a01007387 */ /* 0x0081e20000100a00 */
[----:B--2---:R-:W-:Y:S03]  /*597b0*/  STL.64 [R1+0x42d0], R8 ;  /* 0x0042d00801007387 */ /* 0x004fe60000100a00 */
[----:B0-----:R-:W4:Y:S01]  /*597c0*/  LDL.64 R10, [R1+0x8] ;  /* 0x00000800010a7983 */ /* 0x001f220000100a00 */
[----:B------:R-:W-:Y:S02]  /*597d0*/  STL.64 [R1+0x4258], R18 ;  /* 0x0042581201007387 */ /* 0x000fe40000100a00 */
        /* <DEDUP_REMOVED lines=11> */
[----:B----4-:R-:W-:Y:S01]  /*59890*/  HMMA.16816.F32 R24, R12, R10, R24 ;  /* 0x0000000a0c18723c */ /* 0x010fe20000001818 */
[----:B---3--:R0:W-:Y:S01]  /*598a0*/  STL.64 [R1+0x4278], R18 ;  /* 0x0042781201007387 */ /* 0x0081e20000100a00 */
[----:B--2---:R-:W-:Y:S02]  /*598b0*/  STL.64 [R1+0x4270], R16 ;  /* 0x0042701001007387 */ /* 0x004fe40000100a00 */
[----:B0-----:R-:W-:-:S02]  /*598c0*/  IMAD.MOV.U32 R18, RZ, RZ, R28 ;  /* 0x000000ffff127224 */ /* 0x001fc400078e001c */
[----:B------:R-:W-:Y:S01]  /*598d0*/  IMAD.MOV.U32 R19, RZ, RZ, R29 ;  /* 0x000000ffff137224 */ /* 0x000fe200078e001d */
[----:B------:R-:W2:Y:S01]  /*598e0*/  LDL.LU R28, [R1+0x42f0] ;  /* 0x0042f000011c7983 */ /* 0x000ea20000300800 */
[----:B------:R-:W3:Y:S02]  /*598f0*/  LDL.LU R29, [R1+0x42ec] ;  /* 0x0042ec00011d7983 */ /* 0x000ee40000300800 */
[----:B------:R-:W4:Y:S02]  /*59900*/  LDL.LU R4, [R1+0x40] ;  /* 0x0000400001047983 */ /* 0x000f240000300800 */
[----:B------:R-:W4:Y:S01]  /*59910*/  LDL.LU R5, [R1+0x44] ;  /* 0x0000440001057983 */ /* 0x000f220000300800 */
[----:B------:R-:W4:Y:S01]  /*59920*/  LDL.LU R6, [R1+0x48] ;  /* 0x0000480001067983 */ /* 0x000f220000300800 */
[----:B------:R-:W4:Y:S02]  /*59930*/  LDL.LU R7, [R1+0x4c] ;  /* 0x00004c0001077983 */ /* 0x000f240000300800 */
[----:B------:R-:W2:Y:S02]  /*59940*/  LDL.LU R20, [R1+0x30] ;  /* 0x0000300001147983 */ /* 0x000ea40000300800 */
[----:B------:R-:W2:Y:S01]  /*59950*/  LDL.LU R21, [R1+0x34] ;  /* 0x0000340001157983 */ /* 0x000ea20000300800 */
[----:B------:R-:W2:Y:S01]  /*59960*/  LDL.LU R22, [R1+0x38] ;  /* 0x0000380001167983 */ /* 0x000ea20000300800 */
[----:B------:R-:W2:Y:S02]  /*59970*/  LDL.LU R23, [R1+0x3c] ;  /* 0x00003c0001177983 */ /* 0x000ea40000300800 */
[----:B------:R0:W-:Y:S02]  /*59980*/  STL.64 [R1+0x4288], R18 ;  /* 0x0042881201007387 */ /* 0x0001e40000100a00 */
[----:B0-----:R-:W2:Y:S01]  /*59990*/  LDL R18, [R1+0x168] ;  /* 0x0001680001127983 */ /* 0x001ea20000100800 */
[----:B------:R-:W-:-:S02]  /*599a0*/  IMAD.MOV.U32 R19, RZ, RZ, R3 ;  /* 0x000000ffff137224 */ /* 0x000fc400078e0003 */
[----:B------:R-:W3:Y:S03]  /*599b0*/  LDL.LU R3, [R1+0x42e8] ;  /* 0x0042e80001037983 */ /* 0x000ee60000300800 */
[----:B--2---:R-:W-:Y:S01]  /*599c0*/  STL.64 [R1+0x42a0], R18 ;  /* 0x0042a01201007387 */ /* 0x004fe20000100a00 */
[----:B------:R0:W-:Y:S02]  /*599d0*/  STL.64 [R1+0x300], R24 ;  /* 0x0003001801007387 */ /* 0x0001e40000100a00 */
[----:B------:R1:W-:Y:S02]  /*599e0*/  STL.64 [R1+0x308], R26 ;  /* 0x0003081a01007387 */ /* 0x0003e40000100a00 */
[----:B0-----:R-:W-:Y:S01]  /*599f0*/  IMAD.MOV.U32 R25, RZ, RZ, R10 ;  /* 0x000000ffff197224 */ /* 0x001fe200078e000a */
[----:B-1----:R-:W2:Y:S01]  /*59a00*/  LDL.LU.64 R26, [R1+0x42e0] ;  /* 0x0042e000011a7983 */ /* 0x002ea20000300a00 */
[----:B------:R-:W-:-:S02]  /*59a10*/  IMAD.MOV.U32 R24, RZ, RZ, R11 ;  /* 0x000000ffff187224 */ /* 0x000fc400078e000b */
        /* <DEDUP_REMOVED lines=20> */
[----:B----4-:R-:W-:Y:S01]  /*59b60*/  HMMA.16816.F32 R4, R12, R10, R4 ;  /* 0x0000000a0c04723c */ /* 0x010fe20000001804 */
        /* <DEDUP_REMOVED lines=9> */
[----:B0-----:R-:W4:Y:S01]  /*59c00*/  LDL.LU.64 R6, [R1+0x42c0] ;  /* 0x0042c00001067983 */ /* 0x001f220000300a00 */
[----:B------:R-:W2:Y:S02]  /*59c10*/  LDL.LU.64 R4, [R1+0x42b8] ;  /* 0x0042b80001047983 */ /* 0x000ea40000300a00 */
[----:B------:R0:W-:Y:S02]  /*59c20*/  STL.64 [R1+0x41a0], R10 ;  /* 0x0041a00a01007387 */ /* 0x0001e40000100a00 */
[----:B0-----:R-:W2:Y:S01]  /*59c30*/  LDL.64 R10, [R1+0x138] ;  /* 0x00013800010a7983 */ /* 0x001ea20000100a00 */
[----:B---3--:R-:W-:-:S02]  /*59c40*/  IMAD.MOV.U32 R18, RZ, RZ, R29 ;  /* 0x000000ffff127224 */ /* 0x008fc400078e001d */
        /* <DEDUP_REMOVED lines=9> */
[----:B0-----:R0:W-:Y:S01]  /*59ce0*/  STL.64 [R1+0x40e0], R22 ;  /* 0x0040e01601007387 */ /* 0x0011e20000100a00 */
[----:B------:R-:W-:Y:S03]  /*59cf0*/  STL.64 [R1+0x40d8], R20 ;  /* 0x0040d81401007387 */ /* 0x000fe60000100a00 */
[----:B0-----:R-:W2:Y:S01]  /*59d00*/  LDL.64 R22, [R1+0x148] ;  /* 0x0001480001167983 */ /* 0x001ea20000100a00 */
[----:B------:R-:W3:Y:S02]  /*59d10*/  LDL.LU.64 R26, [R1+0x42b0] ;  /* 0x0042b000011a7983 */ /* 0x000ee40000300a00 */
[----:B------:R-:W3:Y:S11]  /*59d20*/  LDL.LU.64 R24, [R1+0x42a8] ;  /* 0x0042a80001187983 */ /* 0x000ef60000300a00 */
[----:B------:R-:W-:Y:S01]  /*59d30*/  STL.64 [R1+0x2b0], R16 ;  /* 0x0002b01001007387 */ /* 0x000fe20000100a00 */
[----:B------:R0:W-:Y:S04]  /*59d40*/  STL.64 [R1+0x2b8], R18 ;  /* 0x0002b81201007387 */ /* 0x0001e80000100a00 */
        /* <DEDUP_REMOVED lines=9> */
[----:B------:R-:W3:Y:S11]  /*59de0*/  LDL.LU.64 R24, [R1+0x4280] ;  /* 0x0042800001187983 */ /* 0x000ef60000300a00 */
        /* <DEDUP_REMOVED lines=14> */
[----:B--2---:R-:W-:Y:S11]  /*59ed0*/  HMMA.16816.F32 R16, R12, R10, R16 ;  /* 0x0000000a0c10723c */ /* 0x004ff60000001810 */
[----:B------:R-:W-:Y:S11]  /*59ee0*/  @!UPT UIADD3 URZ, URZ, URZ, URZ ;  /* 0x0000003f3f3ff290 */ /* 0x000ff6000fffe03f */
[----:B------:R-:W-:Y:S01]  /*59ef0*/  @!UPT UIADD3 URZ, URZ, URZ, URZ ;  /* 0x0000003f3f3ff290 */ /* 0x000fe2000fffe03f */
[----:B------:R-:W-:Y:S01]  /*59f00*/  STL.64 [R1+0x270], R16 ;  /* 0x0002701001007387 */ /* 0x000fe20000100a00 */
[----:B------:R0:W-:Y:S03]  /*59f10*/  STL.64 [R1+0x278], R18 ;  /* 0x0002781201007387 */ /* 0x0001e60000100a00 */
[----:B0-----:R-:W2:Y:S01]  /*59f20*/  LDL.LU.64 R18, [R1+0x4258] ;  /* 0x0042580001127983 */ /* 0x001ea20000300a00 */
[----:B------:R-:W4:Y:S02]  /*59f30*/  LDL.LU.64 R16, [R1+0x4250] ;  /* 0x0042500001107983 */ /* 0x000f240000300a00 */
[----:B------:R-:W2:Y:S02]  /*59f40*/  LDL.LU R8, [R1+0x590] ;  /* 0x0005900001087983 */ /* 0x000ea40000300800 */
[----:B------:R-:W2:Y:S01]  /*59f50*/  LDL.LU R9, [R1+0x594] ;  /* 0x0005940001097983 */ /* 0x000ea20000300800 */
[----:B------:R-:W2:Y:S01]  /*59f60*/  LDL.LU R10, [R1+0x598] ;  /* 0x00059800010a7983 */ /* 0x000ea20000300800 */
[----:B------:R-:W2:Y:S02]  /*59f70*/  LDL.LU R11, [R1+0x59c] ;  /* 0x00059c00010b7983 */ /* 0x000ea40000300800 */
[----:B---3--:R-:W-:-:S02]  /*59f80*/  IMAD.MOV.U32 R26, RZ, RZ, R25 ;  /* 0x000000ffff1a7224 */ /* 0x008fc400078e0019 */
[----:B------:R-:W-:Y:S01]  /*59f90*/  IMAD.MOV.U32 R27, RZ, RZ, R24 ;  /* 0x000000ffff1b7224 */ /* 0x000fe200078e0018 */
[----:B--2---:R-:W-:Y:S01]  /*59fa0*/  STL.64 [R1+0x41b8], R10 ;  /* 0x0041b80a01007387 */ /* 0x004fe20000100a00 */
[----:B------:R0:W-:Y:S03]  /*59fb0*/  STL.64 [R1+0x41b0], R8 ;  /* 0x0041b00801007387 */ /* 0x0001e60000100a00 */
[----:B------:R1:W-:Y:S01]  /*59fc0*/  STL.64 [R1+0x41c0], R26 ;  /* 0x0041c01a01007387 */ /* 0x0003e20000100a00 */
[----:B0-----:R-:W2:Y:S01]  /*59fd0*/  LDL.LU R8, [R1+0x580] ;  /* 0x0005800001087983 */ /* 0x001ea20000300800 */
[----:B------:R-:W2:Y:S02]  /*59fe0*/  LDL.LU R9, [R1+0x584] ;  /* 0x0005840001097983 */ /* 0x000ea40000300800 */
[----:B------:R-:W3:Y:S02]  /*59ff0*/  LDL.LU R10, [R1+0x588] ;  /* 0x00058800010a7983 */ /* 0x000ee40000300800 */
[----:B------:R-:W3:Y:S02]  /*5a000*/  LDL.LU R11, [R1+0x58c] ;  /* 0x00058c00010b7983 */ /* 0x000ee40000300800 */
[----:B-1----:R-:W-:-:S02]  /*5a010*/  IMAD.MOV.U32 R26, RZ, RZ, R19 ;  /* 0x000000ffff1a7224 */ /* 0x002fc400078e0013 */
[----:B------:R-:W-:Y:S01]  /*5a020*/  IMAD.MOV.U32 R27, RZ, RZ, R18 ;  /* 0x000000ffff1b7224 */ /* 0x000fe200078e0012 */
[----:B---3--:R-:W-:Y:S01]  /*5a030*/  STL.64 [R1+0x41d0], R10 ;  /* 0x0041d00a01007387 */ /* 0x008fe20000100a00 */
[----:B--2---:R0:W-:Y:S03]  /*5a040*/  STL.64 [R1+0x41c8], R8 ;  /* 0x0041c80801007387 */ /* 0x0041e60000100a00 */
[----:B------:R4:W-:Y:S01]  /*5a050*/  STL.64 [R1+0x41d8], R26 ;  /* 0x0041d81a01007387 */ /* 0x0009e20000100a00 */
[----:B0-----:R-:W2:Y:S01]  /*5a060*/  LDL.LU R8, [R1+0x570] ;  /* 0x0005700001087983 */ /* 0x001ea20000300800 */
[----:B------:R-:W2:Y:S02]  /*5a070*/  LDL.LU R9, [R1+0x574] ;  /* 0x0005740001097983 */ /* 0x000ea40000300800 */
[----:B------:R-:W3:Y:S02]  /*5a080*/  LDL.LU R10, [R1+0x578] ;  /* 0x00057800010a7983 */ /* 0x000ee40000300800 */
[----:B------:R-:W3:Y:S02]  /*5a090*/  LDL.LU R11, [R1+0x57c] ;  /* 0x00057c00010b7983 */ /* 0x000ee40000300800 */
[----:B------:R-:W-:-:S02]  /*5a0a0*/  IMAD.MOV.U32 R18, RZ, RZ, R5 ;  /* 0x000000ffff127224 */ /* 0x000fc400078e0005 */
[----:B------:R-:W-:Y:S02]  /*5a0b0*/  IMAD.MOV.U32 R19, RZ, RZ, R4 ;  /* 0x000000ffff137224 */ /* 0x000fe400078e0004 */
[----:B----4-:R-:W-:Y:S02]  /*5a0c0*/  IMAD.MOV.U32 R26, RZ, RZ, R17 ;  /* 0x000000ffff1a7224 */ /* 0x010fe400078e0011 */
[----:B------:R-:W-:Y:S01]  /*5a0d0*/  IMAD.MOV.U32 R27, RZ, RZ, R16 ;  /* 0x000000ffff1b7224 */ /* 0x000fe200078e0010 */
[----:B---3--:R-:W-:Y:S01]  /*5a0e0*/  STL.64 [R1+0x41e8], R10 ;  /* 0x0041e80a01007387 */ /* 0x008fe20000100a00 */
[----:B--2---:R-:W-:Y:S02]  /*5a0f0*/  STL.64 [R1+0x41e0], R8 ;  /* 0x0041e00801007387 */ /* 0x004fe40000100a00 */
[----:B------:R-:W-:Y:S02]  /*5a100*/  STL.64 [R1+0x4220], R18 ;  /* 0x0042201201007387 */ /* 0x000fe40000100a00 */
[----:B------:R0:W-:Y:S01]  /*5a110*/  STL.64 [R1+0x4200], R26 ;  /* 0x0042001a01007387 */ /* 0x0001e20000100a00 */
[----:B------:R-:W2:Y:S01]  /*5a120*/  LDL.LU R24, [R1+0x540] ;  /* 0x0005400001187983 */ /* 0x000ea20000300800 */
[----:B------:R-:W2:Y:S03]  /*5a130*/  LDL.LU R25, [R1+0x544] ;  /* 0x0005440001197983 */ /* 0x000ea60000300800 */
[----:B0-----:R-:W3:Y:S01]  /*5a140*/  LDL.LU R26, [R1+0x548] ;  /* 0x00054800011a7983 */ /* 0x001ee20000300800 */
[----:B------:R-:W3:Y:S02]  /*5a150*/  LDL.LU R27, [R1+0x54c] ;  /* 0x00054c00011b7983 */ /* 0x000ee40000300800 */
[----:B------:R-:W4:Y:S02]  /*5a160*/  LDL.LU R4, [R1+0x520] ;  /* 0x0005200001047983 */ /* 0x000f240000300800 */
[----:B------:R-:W4:Y:S01]  /*5a170*/  LDL.LU R5, [R1+0x524] ;  /* 0x0005240001057983 */ /* 0x000f220000300800 */
[----:B------:R-:W2:Y:S01]  /*5a180*/  LDL.LU R6, [R1+0x528] ;  /* 0x0005280001067983 */ /* 0x000ea20000300800 */
[----:B------:R-:W2:Y:S03]  /*5a190*/  LDL.LU R7, [R1+0x52c] ;  /* 0x00052c0001077983 */ /* 0x000ea60000300800 */
[----:B--2---:R0:W-:Y:S01]  /*5a1a0*/  STL.64 [R1+0x4238], R6 ;  /* 0x0042380601007387 */ /* 0x0041e20000100a00 */
[----:B----4-:R1:W-:Y:S03]  /*5a1b0*/  STL.64 [R1+0x4230], R4 ;  /* 0x0042300401007387 */ /* 0x0103e60000100a00 */
[----:B0-----:R-:W2:Y:S04]  /*5a1c0*/  LDL.64 R6, [R1+0x118] ;  /* 0x0001180001067983 */ /* 0x001ea80000100a00 */
[----:B--2---:R0:W-:Y:S01]  /*5a1d0*/  STL.64 [R1+0x4248], R6 ;  /* 0x0042480601007387 */ /* 0x0041e20000100a00 */
[----:B-1----:R-:W2:Y:S02]  /*5a1e0*/  LDL.LU R4, [R1+0x470] ;  /* 0x0004700001047983 */ /* 0x002ea40000300800 */
[----:B------:R-:W2:Y:S01]  /*5a1f0*/  LDL.LU R5, [R1+0x474] ;  /* 0x0004740001057983 */ /* 0x000ea20000300800 */
[----:B0-----:R-:W2:Y:S01]  /*5a200*/  LDL.LU R6, [R1+0x478] ;  /* 0x0004780001067983 */ /* 0x001ea20000300800 */
[----:B------:R-:W2:Y:S02]  /*5a210*/  LDL.LU R7, [R1+0x47c] ;  /* 0x00047c0001077983 */ /* 0x000ea40000300800 */
[----:B------:R-:W4:Y:S02]  /*5a220*/  LDL.64 R18, [R1+0x108] ;  /* 0x0001080001127983 */ /* 0x000f240000100a00 */
[----:B----4-:R0:W-:Y:S01]  /*5a230*/  STL.64 [R1+0x4240], R18 ;  /* 0x0042401201007387 */ /* 0x0101e20000100a00 */
[----:B------:R-:W4:Y:S02]  /*5a240*/  LDL.LU R16, [R1+0x490] ;  /* 0x0004900001107983 */ /* 0x000f240000300800 */
[----:B------:R-:W4:Y:S01]  /*5a250*/  LDL.LU R17, [R1+0x494] ;  /* 0x0004940001117983 */ /* 0x000f220000300800 */
[----:B0-----:R-:W4:Y:S01]  /*5a260*/  LDL.LU R18, [R1+0x498] ;  /* 0x0004980001127983 */ /* 0x001f220000300800 */
[----:B------:R-:W4:Y:S02]  /*5a270*/  LDL.LU R19, [R1+0x49c] ;  /* 0x00049c0001137983 */ /* 0x000f240000300800 */
[----:B---3--:R-:W-:Y:S02]  /*5a280*/  STL.64 [R1+0x4218], R26 ;  /* 0x0042181a01007387 */ /* 0x008fe40000100a00 */
[----:B------:R0:W-:Y:S02]  /*5a290*/  STL.64 [R1+0x4210], R24 ;  /* 0x0042101801007387 */ /* 0x0001e40000100a00 */
[----:B0-----:R-:W3:Y:S01]  /*5a2a0*/  LDL.LU R24, [R1+0x550] ;  /* 0x0005500001187983 */ /* 0x001ee20000300800 */
[----:B------:R-:W3:Y:S02]  /*5a2b0*/  LDL.LU R25, [R1+0x554] ;  /* 0x0005540001197983 */ /* 0x000ee40000300800 */
[----:B------:R-:W3:Y:S02]  /*5a2c0*/  LDL.LU R26, [R1+0x558] ;  /* 0x00055800011a7983 */ /* 0x000ee40000300800 */
[----:B------:R-:W3:Y:S01]  /*5a2d0*/  LDL.LU R27, [R1+0x55c] ;  /* 0x00055c00011b7983 */ /* 0x000ee20000300800 */
[----:B------:R-:W2:Y:S01]  /*5a2e0*/  LDL.LU R8, [R1+0x560] ;  /* 0x0005600001087983 */ /* 0x000ea20000300800 */
[----:B------:R-:W2:Y:S02]  /*5a2f0*/  LDL.LU R9, [R1+0x564] ;  /* 0x0005640001097983 */ /* 0x000ea40000300800 */
[----:B------:R-:W2:Y:S02]  /*5a300*/  LDL.LU R10, [R1+0x568] ;  /* 0x00056800010a7983 */ /* 0x000ea40000300800 */
[----:B------:R-:W2:Y:S01]  /*5a310*/  LDL.LU R11, [R1+0x56c] ;  /* 0x00056c00010b7983 */ /* 0x000ea20000300800 */
[----:B------:R0:W-:Y:S01]  /*5a320*/  STL.64 [R1+0x4170], R22 ;  /* 0x0041701601007387 */ /* 0x0001e20000100a00 */
[----:B------:R-:W-:Y:S03]  /*5a330*/  STL.64 [R1+0x4168], R20 ;  /* 0x0041681401007387 */ /* 0x000fe60000100a00 */
[----:B0-----:R-:W2:Y:S04]  /*5a340*/  LDL.64 R22, [R1+0x168] ;  /* 0x0001680001167983 */ /* 0x001ea80000100a00 */
[----:B--2---:R0:W-:Y:S04]  /*5a350*/  STL.64 [R1+0x4178], R22 ;  /* 0x0041781601007387 */ /* 0x0041e80000100a00 */
[----:B0-----:R-:W2:Y:S04]  /*5a360*/  LDL.64 R22, [R1+0x58] ;  /* 0x0000580001167983 */ /* 0x001ea80000100a00 */
[----:B--2---:R0:W-:Y:S02]  /*5a370*/  STL.64 [R1+0x4188], R22 ;  /* 0x0041881601007387 */ /* 0x0041e40000100a00 */
[----:B0-----:R-:W-:-:S02]  /*5a380*/  IMAD.MOV.U32 R22, RZ, RZ, R2 ;  /* 0x000000ffff167224 */ /* 0x001fc400078e0002 */
[----:B------:R-:W-:-:S07]  /*5a390*/  IMAD.MOV.U32 R23, RZ, RZ, R0 ;  /* 0x000000ffff177224 */ /* 0x000fce00078e0000 */
[C---:B------:R-:W-:Y:S01]  /*5a3a0*/  HMMA.16816.F32 R20, R12.reuse, R22, R4 ;  /* 0x000000160c14723c */ /* 0x040fe20000001804 */
[----:B------:R-:W4:Y:S11]  /*5a3b0*/  LDL.LU.64 R6, [R1+0x4248] ;  /* 0x0042480001067983 */ /* 0x000f360000300a00 */
[----:B------:R-:W-:Y:S11]  /*5a3c0*/  @!UPT UIADD3 URZ, URZ, URZ, URZ ;  /* 0x0000003f3f3ff290 */ /* 0x000ff6000fffe03f */
[----:B------:R0:W-:Y:S01]  /*5a3d0*/  STL.64 [R1+0x260], R20 ;  /* 0x0002601401007387 */ /* 0x0001e20000100a00 */
[----:B------:R1:W-:Y:S03]  /*5a3e0*/  STL.64 [R1+0x268], R22 ;  /* 0x0002681601007387 */ /* 0x0003e60000100a00 */
[----:B0-----:R-:W2:Y:S01]  /*5a3f0*/  LDL.LU R20, [R1+0x5b0] ;  /* 0x0005b00001147983 */ /* 0x001ea20000300800 */
[----:B------:R-:W2:Y:S02]  /*5a400*/  LDL.LU R21, [R1+0x5b4] ;  /* 0x0005b40001157983 */ /* 0x000ea40000300800 */
[----:B-1----:R-:W2:Y:S02]  /*5a410*/  LDL.LU R22, [R1+0x5b8] ;  /* 0x0005b80001167983 */ /* 0x002ea40000300800 */
[----:B------:R-:W2:Y:S01]  /*5a420*/  LDL.LU R23, [R1+0x5bc] ;  /* 0x0005bc0001177983 */ /* 0x000ea20000300800 */
[----:B----4-:R-:W-:Y:S01]  /*5a430*/  HMMA.16816.F32 R16, R12, R6, R16 ;  /* 0x000000060c10723c */ /* 0x010fe20000001810 */
[----:B------:R-:W-:-:S02]  /*5a440*/  IMAD.MOV.U32 R3, RZ, RZ, R6 ;  /* 0x000000ffff037224 */ /* 0x000fc400078e0006 */
[----:B------:R-:W-:Y:S01]  /*5a450*/  IMAD.MOV.U32 R28, RZ, RZ, R7 ;  /* 0x000000ffff1c7224 */ /* 0x000fe200078e0007 */
[----:B--2---:R-:W-:Y:S01]  /*5a460*/  STL.64 [R1+0x4198], R22 ;  /* 0x0041981601007387 */ /* 0x004fe20000100a00 */
[----:B------:R0:W-:Y:S03]  /*5a470*/  STL.64 [R1+0x4190], R20 ;  /* 0x0041901401007387 */ /* 0x0001e60000100a00 */
[----:B0-----:R-:W2:Y:S01]  /*5a480*/  LDL.LU R20, [R1+0x5a0] ;  /* 0x0005a00001147983 */ /* 0x001ea20000300800 */
[----:B------:R-:W2:Y:S02]  /*5a490*/  LDL.LU R21, [R1+0x5a4] ;  /* 0x0005a40001157983 */ /* 0x000ea40000300800 */
[----:B------:R-:W2:Y:S02]  /*5a4a0*/  LDL.LU R22, [R1+0x5a8] ;  /* 0x0005a80001167983 */ /* 0x000ea40000300800 */
[----:B------:R-:W2:Y:S10]  /*5a4b0*/  LDL.LU R23, [R1+0x5ac] ;  /* 0x0005ac0001177983 */ /* 0x000eb40000300800 */
[----:B------:R-:W-:Y:S01]  /*5a4c0*/  STL.64 [R1+0x250], R16 ;  /* 0x0002501001007387 */ /* 0x000fe20000100a00 */
[----:B------:R0:W-:Y:S03]  /*5a4d0*/  STL.64 [R1+0x258], R18 ;  /* 0x0002581201007387 */ /* 0x0001e60000100a00 */
[----:B0-----:R-:W4:Y:S01]  /*5a4e0*/  LDL.LU.64 R18, [R1+0x4240] ;  /* 0x0042400001127983 */ /* 0x001f220000300a00 */
[----:B------:R-:W4:Y:S02]  /*5a4f0*/  LDL.LU.64 R6, [R1+0x4238] ;  /* 0x0042380001067983 */ /* 0x000f240000300a00 */
[----:B------:R-:W4:Y:S02]  /*5a500*/  LDL.LU.64 R4, [R1+0x4230] ;  /* 0x0042300001047983 */ /* 0x000f240000300a00 */
        /* <DEDUP_REMOVED lines=8> */
[----:B------:R-:W3:Y:S02]  /*5a590*/  LDL.LU.64 R18, [R1+0x4220] ;  /* 0x0042200001127983 */ /* 0x000ee40000300a00 */
[C---:B---3--:R-:W-:Y:S01]  /*5a5a0*/  HMMA.16816.F32 R16, R12.reuse, R18, R24 ;  /* 0x000000120c10723c */ /* 0x048fe20000001818 */
[----:B------:R-:W3:Y:S01]  /*5a5b0*/  LDL.LU.64 R26, [R1+0x4218] ;  /* 0x00421800011a7983 */ /* 0x000ee20000300a00 */
[----:B------:R-:W3:Y:S11]  /*5a5c0*/  LDL.LU.64 R24, [R1+0x4210] ;  /* 0x0042100001187983 */ /* 0x000ef60000300a00 */
[----:B------:R-:W-:Y:S10]  /*5a5d0*/  @!UPT UIADD3 URZ, URZ, URZ, URZ ;  /* 0x0000003f3f3ff290 */ /* 0x000ff4000fffe03f */
[----:B------:R-:W-:Y:S01]  /*5a5e0*/  STL.64 [R1+0x230], R16 ;  /* 0x0002301001007387 */ /* 0x000fe20000100a00 */
[----:B------:R0:W-:Y:S03]  /*5a5f0*/  STL.64 [R1+0x238], R18 ;  /* 0x0002381201007387 */ /* 0x0001e60000100a00 */
[----:B0-----:R-:W3:Y:S02]  /*5a600*/  LDL.LU.64 R18, [R1+0x4208] ;  /* 0x0042080001127983 */ /* 0x001ee40000300a00 */
[----:B---3--:R-:W-:Y:S02]  /*5a610*/  HMMA.16816.F32 R12, R12, R18, R24 ;  /* 0x000000120c0c723c */ /* 0x008fe40000001818 */
[----:B------:R-:W3:Y:S01]  /*5a620*/  LDL.LU.64 R26, [R1+0x4200] ;  /* 0x00420000011a7983 */ /* 0x000ee20000300a00 */
[----:B------:R-:W3:Y:S02]  /*5a630*/  LDL.LU.64 R18, [R1+0x41f8] ;  /* 0x0041f80001127983 */ /* 0x000ee40000300a00 */
[----:B------:R-:W3:Y:S11]  /*5a640*/  LDL.LU.64 R16, [R1+0x41f0] ;  /* 0x0041f00001107983 */ /* 0x000ef60000300a00 */
[----:B------:R-:W-:Y:S07]  /*5a650*/  @!UPT UIADD3 URZ, URZ, URZ, URZ ;  /* 0x0000003f3f3ff290 */ /* 0x000fee000fffe03f */
[----:B------:R-:W-:Y:S01]  /*5a660*/  STL.64 [R1+0xc0], R12 ;  /* 0x0000c00c01007387 */ /* 0x000fe20000100a00 */
[----:B------:R0:W-:Y:S03]  /*5a670*/  STL.64 [R1+0xc8], R14 ;  /* 0x0000c80e01007387 */ /* 0x0001e60000100a00 */
[----:B0-----:R-:W2:Y:S01]  /*5a680*/  LDL.64 R14, [R1+0x158] ;  /* 0x00015800010e7983 */ /* 0x001ea20000100a00 */
[C---:B---3--:R-:W-:Y:S03]  /*5a690*/  HMMA.16816.F32 R24, R16.reuse, R26, R8 ;  /* 0x0000001a1018723c */ /* 0x048fe60000001808 */
[----:B--2---:R0:W-:Y:S01]  /*5a6a0*/  STL.64 [R1+0x4180], R14 ;  /* 0x0041800e01007387 */ /* 0x0041e20000100a00 */
[----:B------:R-:W2:Y:S02]  /*5a6b0*/  LDL.LU R12, [R1+0x5c0] ;  /* 0x0005c000010c7983 */ /* 0x000ea40000300800 */
[----:B------:R-:W2:Y:S01]  /*5a6c0*/  LDL.LU R13, [R1+0x5c4] ;  /* 0x0005c400010d7983 */ /* 0x000ea20000300800 */
[----:B0-----:R-:W2:Y:S01]  /*5a6d0*/  LDL.LU R14, [R1+0x5c8] ;  /* 0x0005c800010e7983 */ /* 0x001ea20000300800 */
[----:B------:R-:W2:Y:S02]  /*5a6e0*/  LDL.LU R15, [R1+0x5cc] ;  /* 0x0005cc00010f7983 */ /* 0x000ea40000300800 */
[----:B------:R-:W3:Y:S02]  /*5a6f0*/  LDL.LU.64 R10, [R1+0x41e8] ;  /* 0x0041e800010a7983 */ /* 0x000ee40000300a00 */
[----:B------:R-:W3:Y:S11]  /*5a700*/  LDL.LU.64 R8, [R1+0x41e0] ;  /* 0x0041e00001087983 */ /* 0x000ef60000300a00 */
        /* <DEDUP_REMOVED lines=17> */
[C---:B---3--:R-:W-:Y:S11]  /*5a820*/  HMMA.16816.F32 R8, R16.reuse, R26, R8 ;  /* 0x0000001a1008723c */ /* 0x048ff60000001808 */
[----:B------:R-:W-:Y:S11]  /*5a830*/  @!UPT UIADD3 URZ, URZ, URZ, URZ ;  /* 0x0000003f3f3ff290 */ /* 0x000ff6000fffe03f */
[----:B------:R-:W-:Y:S01]  /*5a840*/  @!UPT UIADD3 URZ, URZ, URZ, URZ ;  /* 0x0000003f3f3ff290 */ /* 0x000fe2000fffe03f */
[----:B------:R-:W-:Y:S01]  /*5a850*/  STL.64 [R1+0x80], R8 ;  /* 0x0000800801007387 */ /* 0x000fe20000100a00 */
[----:B------:R0:W-:Y:S03]  /*5a860*/  STL.64 [R1+0x88], R10 ;  /* 0x0000880a01007387 */ /* 0x0001e60000100a00 */
[----:B0-----:R-:W3:Y:S01]  /*5a870*/  LDL.LU.64 R10, [R1+0x41a0] ;  /* 0x0041a000010a7983 */ /* 0x001ee20000300a00 */
[----:B------:R0:W-:Y:S02]  /*5a880*/  STL.64 [R1+0x4158], R26 ;  /* 0x0041581a01007387 */ /* 0x0001e40000100a00 */
[----:B------:R-:W2:Y:S02]  /*5a890*/  LDL.LU R24, [R1+0x5e0] ;  /* 0x0005e00001187983 */ /* 0x000ea40000300800 */
[----:B------:R-:W2:Y:S01]  /*5a8a0*/  LDL.LU R25, [R1+0x5e4] ;  /* 0x0005e40001197983 */ /* 0x000ea20000300800 */
[----:B0-----:R-:W2:Y:S01]  /*5a8b0*/  LDL.LU R26, [R1+0x5e8] ;  /* 0x0005e800011a7983 */ /* 0x001ea20000300800 */
[----:B------:R-:W2:Y:S01]  /*5a8c0*/  LDL.LU R27, [R1+0x5ec] ;  /* 0x0005ec00011b7983 */ /* 0x000ea20000300800 */
[C---:B---3--:R-:W-:Y:S11]  /*5a8d0*/  HMMA.16816.F32 R20, R16.reuse, R10, R20 ;  /* 0x0000000a1014723c */ /* 0x048ff60000001814 */
[----:B------:R-:W-:Y:S11]  /*5a8e0*/  @!UPT UIADD3 URZ, URZ, URZ, URZ ;  /* 0x0000003f3f3ff290 */ /* 0x000ff6000fffe03f */
[----:B------:R-:W-:Y:S01]  /*5a8f0*/  @!UPT UIADD3 URZ, URZ, URZ, URZ ;  /* 0x0000003f3f3ff290 */ /* 0x000fe2000fffe03f */
[----:B------:R-:W-:Y:S01]  /*5a900*/  STL.64 [R1+0x70], R20 ;  /* 0x0000701401007387 */ /* 0x000fe20000100a00 */
[----:B------:R0:W-:Y:S03]  /*5a910*/  STL.64 [R1+0x78], R22 ;  /* 0x0000781601007387 */ /* 0x0001e60000100a00 */
[----:B0-----:R-:W4:Y:S01]  /*5a920*/  LDL.LU.64 R22, [R1+0x4198] ;  /* 0x0041980001167983 */ /* 0x001f220000300a00 */
[----:B------:R-:W4:Y:S02]  /*5a930*/  LDL.LU.64 R20, [R1+0x4190] ;  /* 0x0041900001147983 */ /* 0x000f240000300a00 */
[----:B------:R0:W-:Y:S02]  /*5a940*/  STL [R1+0x40a8], R10 ;  /* 0x0040a80a01007387 */ /* 0x0001e40000100800 */
[----:B------:R1:W-:Y:S01]  /*5a950*/  STL [R1+0x40a0], R11 ;  /* 0x0040a00b01007387 */ /* 0x0003e20000100800 */
[----:B------:R-:W3:Y:S01]  /*5a960*/  LDL.LU R8, [R1+0x5d0] ;  /* 0x0005d00001087983 */ /* 0x000ee20000300800 */
[----:B------:R-:W3:Y:S03]  /*5a970*/  LDL.LU R9, [R1+0x5d4] ;  /* 0x0005d40001097983 */ /* 0x000ee60000300800 */
[----:B0-----:R-:W3:Y:S01]  /*5a980*/  LDL.LU R10, [R1+0x5d8] ;  /* 0x0005d800010a7983 */ /* 0x001ee20000300800 */
[----:B-1----:R-:W3:Y:S01]  /*5a990*/  LDL.LU R11, [R1+0x5dc] ;  /* 0x0005dc00010b7983 */ /* 0x002ee20000300800 */
[C---:B----4-:R-:W-:Y:S11]  /*5a9a0*/  HMMA.16816.F32 R20, R16.reuse, R6, R20 ;  /* 0x000000061014723c */ /* 0x050ff60000001814 */
[----:B------:R-:W-:Y:S11]  /*5a9b0*/  @!UPT UIADD3 URZ, URZ, URZ, URZ ;  /* 0x0000003f3f3ff290 */ /* 0x000ff6000fffe03f */
[----:B------:R-:W-:Y:S01]  /*5a9c0*/  @!UPT UIADD3 URZ, URZ, URZ, URZ ;  /* 0x0000003f3f3ff290 */ /* 0x000fe2000fffe03f */
[----:B------:R-:W-:Y:S01]  /*5a9d0*/  STL.64 [R1+0x60], R20 ;  /* 0x0000601401007387 */ /* 0x000fe20000100a00 */
[----:B------:R0:W-:Y:S03]  /*5a9e0*/  STL.64 [R1+0x68], R22 ;  /* 0x0000681601007387 */ /* 0x0001e60000100a00 */
[----:B0-----:R-:W2:Y:S01]  /*5a9f0*/  LDL.LU.64 R22, [R1+0x4188] ;  /* 0x0041880001167983 */ /* 0x001ea20000300a00 */
[----:B------:R-:W-:Y:S01]  /*5aa00*/  STL.64 [R1+0x40f8], R6 ;  /* 0x0040f80601007387 */ /* 0x000fe20000100a00 */
[C---:B--2---:R-:W-:Y:S01]  /*5aa10*/  HMMA.16816.F32 R12, R16.reuse, R22, R12 ;  /* 0x00000016100c723c */ /* 0x044fe2000000180c */
[----:B------:R-:W-:Y:S02]  /*5aa20*/  IMAD.MOV.U32 R2, RZ, RZ, R22 ;  /* 0x000000ffff027224 */ /* 0x000fe400078e0016 */
[----:B------:R-:W-:Y:S11]  /*5aa30*/  IMAD.MOV.U32 R0, RZ, RZ, R23 ;  /* 0x000000ffff007224 */ /* 0x000ff600078e0017 */
[----:B------:R-:W-:Y:S09]  /*5aa40*/  @!UPT UIADD3 URZ, URZ, URZ, URZ ;  /* 0x0000003f3f3ff290 */ /* 0x000ff2000fffe03f */
[----:B------:R-:W-:Y:S01]  /*5aa50*/  STL.64 [R1+0x220], R12 ;  /* 0x0002200c01007387 */ /* 0x000fe20000100a00 */
[----:B------:R0:W-:Y:S03]  /*5aa60*/  STL.64 [R1+0x228], R14 ;  /* 0x0002280e01007387 */ /* 0x0001e60000100a00 */
[----:B0-----:R-:W2:Y:S01]  /*5aa70*/  LDL.LU.64 R14, [R1+0x4180] ;  /* 0x00418000010e7983 */ /* 0x001ea20000300a00 */
[----:B------:R-:W3:Y:S02]  /*5aa80*/  LDL.LU.64 R22, [R1+0x4178] ;  /* 0x0041780001167983 */ /* 0x000ee40000300a00 */
[C---:B---3--:R-:W-:Y:S08]  /*5aa90*/  HMMA.16816.F32 R8, R16.reuse, R22, R8 ;  /* 0x000000161008723c */ /* 0x048ff00000001808 */
[----:B--2---:R-:W-:Y:S01]  /*5aaa0*/  HMMA.16816.F32 R24, R16, R14, R24 ;  /* 0x0000000e1018723c */ /* 0x004fe20000001818 */
[----:B------:R-:W-:Y:S11]  /*5aab0*/  IMAD.MOV.U32 R29, RZ, RZ, R23 ;  /* 0x000000ffff1d7224 */ /* 0x000ff600078e0017 */
[----:B------:R-:W-:Y:S03]  /*5aac0*/  @!UPT UIADD3 URZ, URZ, URZ, URZ ;  /* 0x0000003f3f3ff290 */ /* 0x000fe6000fffe03f */
[----:B------:R0:W-:Y:S01]  /*5aad0*/  STL.64 [R1+0x1a0], R8 ;  /* 0x0001a00801007387 */ /* 0x0001e20000100a00 */
[----:B------:R1:W-:Y:S02]  /*5aae0*/  STL.64 [R1+0x1a8], R10 ;  /* 0x0001a80a01007387 */ /* 0x0003e40000100a00 */
[----:B0-----:R-:W-:Y:S02]  /*5aaf0*/  IMAD.MOV.U32 R9, RZ, RZ, R15 ;  /* 0x000000ffff097224 */ /* 0x001fe400078e000f */
[----:B-1----:R-:W-:Y:S02]  /*5ab00*/  IMAD.MOV.U32 R11, RZ, RZ, R14 ;  /* 0x000000ffff0b7224 */ /* 0x002fe400078e000e */
[----:B------:R-:W-:Y:S02]  /*5ab10*/  IMAD.MOV.U32 R8, RZ, RZ, R22 ;  /* 0x000000ffff087224 */ /* 0x000fe400078e0016 */
[----:B------:R-:W-:Y:S02]  /*5ab20*/  IMAD.MOV.U32 R14, RZ, RZ, R5 ;  /* 0x000000ffff0e7224 */ /* 0x000fe400078e0005 */
[----:B------:R-:W-:Y:S01]  /*5ab30*/  IMAD.MOV.U32 R15, RZ, RZ, R4 ;  /* 0x000000ffff0f7224 */ /* 0x000fe200078e0004 */
[----:B------:R-:W2:Y:S01]  /*5ab40*/  LDL.LU.64 R22, [R1+0x4170] ;  /* 0x0041700001167983 */ /* 0x000ea20000300a00 */
[----:B------:R-:W3:Y:S02]  /*5ab50*/  LDL.LU.64 R20, [R1+0x4168] ;  /* 0x0041680001147983 */ /* 0x000ee40000300a00 */
[----:B------:R0:W-:Y:S02]  /*5ab60*/  STL.64 [R1+0x190], R24 ;  /* 0x0001901801007387 */ /* 0x0001e40000100a00 */
[----:B------:R-:W-:Y:S01]  /*5ab70*/  STL.64 [R1+0x198], R26 ;  /* 0x0001981a01007387 */ /* 0x000fe20000100a00 */
[----:B------:R1:W-:Y:S01]  /*5ab80*/  STL.64 [R1+0x4110], R14 ;  /* 0x0041100e01007387 */ /* 0x0003e20000100a00 */
[----:B------:R-:W4:Y:S02]  /*5ab90*/  LDL.LU R4, [R1+0x650] ;  /* 0x0006500001047983 */ /* 0x000f240000300800 */
[----:B------:R-:W4:Y:S02]  /*5aba0*/  LDL.LU R5, [R1+0x654] ;  /* 0x0006540001057983 */ /* 0x000f240000300800 */
[----:B------:R-:W2:Y:S01]  /*5abb0*/  LDL.LU R6, [R1+0x658] ;  /* 0x0006580001067983 */ /* 0x000ea20000300800 */
[----:B------:R-:W2:Y:S04]  /*5abc0*/  LDL.LU R7, [R1+0x65c] ;  /* 0x00065c0001077983 */ /* 0x000ea80000300800 */
[----:B0-----:R-:W2:Y:S01]  /*5abd0*/  LDL.LU R24, [R1+0x5f0] ;  /* 0x0005f00001187983 */ /* 0x001ea20000300800 */
[----:B------:R-:W2:Y:S02]  /*5abe0*/  LDL.LU R25, [R1+0x5f4] ;  /* 0x0005f40001197983 */ /* 0x000ea40000300800 */
[----:B-1----:R-:W-:-:S02]  /*5abf0*/  IMAD.MOV.U32 R14, RZ, RZ, R3 ;  /* 0x000000ffff0e7224 */ /* 0x002fc400078e0003 */
[----:B------:R-:W-:Y:S01]  /*5ac00*/  IMAD.MOV.U32 R15, RZ, RZ, R28 ;  /* 0x000000ffff0f7224 */ /* 0x000fe200078e001c */
[----:B------:R-:W2:Y:S01]  /*5ac10*/  LDL.LU R26, [R1+0x5f8] ;  /* 0x0005f800011a7983 */ /* 0x000ea20000300800 */
[----:B------:R-:W2:Y:S02]  /*5ac20*/  LDL.LU R27, [R1+0x5fc] ;  /* 0x0005fc00011b7983 */ /* 0x000ea40000300800 */
[----:B------:R-:W2:Y:S01]  /*5ac30*/  LDL.LU R3, [R1+0x4160] ;  /* 0x0041600001037983 */ /* 0x000ea20000300800 */
[----:B------:R0:W-:Y:S04]  /*5ac40*/  STL.64 [R1+0x4128], R14 ;  /* 0x0041280e01007387 */ /* 0x0001e80000100a00 */
[----:B0-----:R-:W2:Y:S04]  /*5ac50*/  LDL.64 R14, [R1+0x128] ;  /* 0x00012800010e7983 */ /* 0x001ea80000100a00 */
[----:B--2---:R-:W-:Y:S01]  /*5ac60*/  STL.64 [R1+0x4140], R14 ;  /* 0x0041400e01007387 */ /* 0x004fe20000100a00 */
[----:B------:R-:W-:Y:S02]  /*5ac70*/  STL.64 [R1+0x4108], R6 ;  /* 0x0041080601007387 */ /* 0x000fe40000100a00 */
[----:B----4-:R0:W-:Y:S02]  /*5ac80*/  STL.64 [R1+0x4100], R4 ;  /* 0x0041000401007387 */ /* 0x0101e40000100a00 */
        /* <DEDUP_REMOVED lines=17> */
[----:B---3--:R-:W-:-:S02]  /*5ada0*/  IMAD.MOV.U32 R15, RZ, RZ, R20 ;  /* 0x000000ffff0f7224 */ /* 0x008fc400078e0014 */
[----:B------:R-:W-:Y:S02]  /*5adb0*/  IMAD.MOV.U32 R14, RZ, RZ, R21 ;  /* 0x000000ffff0e7224 */ /* 0x000fe400078e0015 */
[----:B------:R-:W-:Y:S01]  /*5adc0*/  IMAD.MOV.U32 R10, RZ, RZ, R22 ;  /* 0x000000ffff0a7224 */ /* 0x000fe200078e0016 */
[----:B----4-:R-:W-:Y:S01]  /*5add0*/  STL.64 [R1+0x4150], R6 ;  /* 0x0041500601007387 */ /* 0x010fe20000100a00 */
[----:B--2---:R0:W-:Y:S03]  /*5ade0*/  STL.64 [R1+0x4148], R4 ;  /* 0x0041480401007387 */ /* 0x0041e60000100a00 */
[----:B0-----:R-:W2:Y:S01]  /*5adf0*/  LDL.LU R4, [R1+0x600] ;  /* 0x0006000001047983 */ /* 0x001ea20000300800 */
[----:B------:R-:W2:Y:S02]  /*5ae00*/  LDL.LU R5, [R1+0x604] ;  /* 0x0006040001057983 */ /* 0x000ea40000300800 */
[----:B------:R-:W2:Y:S02]  /*5ae10*/  LDL.LU R6, [R1+0x608] ;  /* 0x0006080001067983 */ /* 0x000ea40000300800 */
[----:B------:R-:W2:Y:S01]  /*5ae20*/  LDL.LU R7, [R1+0x60c] ;  /* 0x00060c0001077983 */ /* 0x000ea20000300800 */
[----:B------:R-:W-:Y:S01]  /*5ae30*/  STL.64 [R1+0x180], R24 ;  /* 0x0001801801007387 */ /* 0x000fe20000100a00 */
[----:B------:R0:W-:Y:S03]  /*5ae40*/  STL.64 [R1+0x188], R26 ;  /* 0x0001881a01007387 */ /* 0x0001e60000100a00 */
[----:B0-----:R-:W3:Y:S01]  /*5ae50*/  LDL.LU.64 R26, [R1+0x4158] ;  /* 0x00415800011a7983 */ /* 0x001ee20000300a00 */
[----:B------:R-:W4:Y:S02]  /*5ae60*/  LDL.LU R20, [R1+0x640] ;  /* 0x0006400001147983 */ /* 0x000f240000300800 */
[----:B------:R-:W4:Y:S02]  /*5ae70*/  LDL.LU R21, [R1+0x644] ;  /* 0x0006440001157983 */ /* 0x000f240000300800 */
[----:B------:R-:W-:Y:S01]  /*5ae80*/  IMAD.MOV.U32 R25, RZ, RZ, R23 ;  /* 0x000000ffff197224 */ /* 0x000fe200078e0017 */
[----:B------:R-:W2:Y:S01]  /*5ae90*/  LDL.LU R22, [R1+0x648] ;  /* 0x0006480001167983 */ /* 0x000ea20000300800 */
[----:B------:R-:W2:Y:S03]  /*5aea0*/  LDL.LU R23, [R1+0x64c] ;  /* 0x00064c0001177983 */ /* 0x000ea60000300800 */
[----:B--2---:R0:W-:Y:S01]  /*5aeb0*/  STL.64 [R1+0x40f0], R22 ;  /* 0x0040f01601007387 */ /* 0x0041e20000100a00 */
[----:B----4-:R-:W-:Y:S03]  /*5aec0*/  STL.64 [R1+0x40e8], R20 ;  /* 0x0040e81401007387 */ /* 0x010fe60000100a00 */
[----:B0-----:R-:W2:Y:S01]  /*5aed0*/  LDL.64 R22, [R1+0xf8] ;  /* 0x0000f80001167983 */ /* 0x001ea20000100a00 */
[----:B------:R0:W-:Y:S02]  /*5aee0*/  STL.64 [R1+0x40b8], R10 ;  /* 0x0040b80a01007387 */ /* 0x0001e40000100a00 */
[----:B------:R-:W-:Y:S01]  /*5aef0*/  STL.64 [R1+0x40b0], R8 ;  /* 0x0040b00801007387 */ /* 0x000fe20000100a00 */
[----:B0-----:R-:W4:Y:S01]  /*5af00*/  LDL.64 R10, [R1+0x18] ;  /* 0x00001800010a7983 */ /* 0x001f220000100a00 */
[C---:B------:R-:W-:Y:S03]  /*5af10*/  HMMA.16816.F32 R12, R16.reuse, R14, R4 ;  /* 0x0000000e100c723c */ /* 0x040fe60000001804 */
[----:B----4-:R0:W-:Y:S04]  /*5af20*/  STL.64 [R1+0x40d0], R10 ;  /* 0x0040d00a01007387 */ /* 0x0101e80000100a00 */
[----:B0-----:R-:W4:Y:S01]  /*5af30*/  LDL.64 R10, [R1+0x28] ;  /* 0x00002800010a7983 */ /* 0x001f220000100a00 */
[----:B------:R-:W2:Y:S02]  /*5af40*/  LDL.LU.64 R6, [R1+0x4150] ;  /* 0x0041500001067983 */ /* 0x000ea40000300a00 */
[----:B------:R-:W2:Y:S11]  /*5af50*/  LDL.LU.64 R4, [R1+0x4148] ;  /* 0x0041480001047983 */ /* 0x000eb60000300a00 */
[----:B------:R-:W-:Y:S02]  /*5af60*/  @!UPT UIADD3 URZ, URZ, URZ, URZ ;  /* 0x0000003f3f3ff290 */ /* 0x000fe4000fffe03f */
[----:B------:R-:W-:Y:S01]  /*5af70*/  STL.64 [R1+0x170], R12 ;  /* 0x0001700c01007387 */ /* 0x000fe20000100a00 */
[----:B------:R0:W-:Y:S04]  /*5af80*/  STL.64 [R1+0x178], R14 ;  /* 0x0001780e01007387 */ /* 0x0001e80000100a00 */
        /* <DEDUP_REMOVED lines=10> */
[----:B---3--:R-:W-:Y:S01]  /*5b030*/  STL.64 [R1+0x40c8], R26 ;  /* 0x0040c81a01007387 */ /* 0x008fe20000100a00 */
[----:B------:R0:W-:Y:S04]  /*5b040*/  STL.64 [R1+0x40c0], R24 ;  /* 0x0040c01801007387 */ /* 0x0001e80000100a00 */
[----:B0-----:R-:W3:Y:S01]  /*5b050*/  LDL.LU R24, [R1+0x670] ;  /* 0x0006700001187983 */ /* 0x001ee20000300800 */
[----:B------:R-:W3:Y:S02]  /*5b060*/  LDL.LU R25, [R1+0x674] ;  /* 0x0006740001197983 */ /* 0x000ee40000300800 */
[----:B------:R-:W3:Y:S02]  /*5b070*/  LDL.LU R26, [R1+0x678] ;  /* 0x00067800011a7983 */ /* 0x000ee40000300800 */
        /* <DEDUP_REMOVED lines=13> */
[----:B------:R-:W-:Y:S02]  /*5b150*/  STL.64 [R1+0x318], R14 ;  /* 0x0003180e01007387 */ /* 0x000fe40000100a00 */
[----:B------:R-:W0:Y:S02]  /*5b160*/  LDSM.16.MT88.4 R12, [R3+0x6080] ;  /* 0x00608000030c783b */ /* 0x000e240000004200 */
[----:B0-----:R0:W-:Y:S02]  /*5b170*/  STL.64 [R1+0x3fc0], R14 ;  /* 0x003fc00e01007387 */ /* 0x0011e40000100a00 */
[----:B------:R-:W-:Y:S02]  /*5b180*/  STL.64 [R1+0x3fb8], R12 ;  /* 0x003fb80c01007387 */ /* 0x000fe40000100a00 */
[----:B0-----:R-:W3:Y:S01]  /*5b190*/  LDL.64 R14, [R1+0xe8] ;  /* 0x0000e800010e7983 */ /* 0x001ee20000100a00 */
        /* <DEDUP_REMOVED lines=8> */
[----:B------:R-:W3:Y:S02]  /*5b220*/  LDL.LU.64 R22, [R1+0x40f0] ;  /* 0x0040f00001167983 */ /* 0x000ee40000300a00 */
[----:B------:R-:W3:Y:S02]  /*5b230*/  LDL.LU.64 R20, [R1+0x40e8] ;  /* 0x0040e80001147983 */ /* 0x000ee40000300a00 */
[----:B---3--:R-:W-:Y:S01]  /*5b240*/  HMMA.16816.F32 R16, R16, R14, R20 ;  /* 0x0000000e1010723c */ /* 0x008fe20000001814 */
[----:B--2---:R-:W-:Y:S01]  /*5b250*/  STL.64 [R1+0x4090], R6 ;  /* 0x0040900601007387 */ /* 0x004fe20000100a00 */
[----:B------:R0:W-:Y:S03]  /*5b260*/  STL.64 [R1+0x4088], R4 ;  /* 0x0040880401007387 */ /* 0x0001e60000100a00 */
[----:B0-----:R-:W2:Y:S01]  /*5b270*/  LDL.LU R4, [R1+0x690] ;  /* 0x0006900001047983 */ /* 0x001ea20000300800 */
[----:B------:R-:W2:Y:S02]  /*5b280*/  LDL.LU R5, [R1+0x694] ;  /* 0x0006940001057983 */ /* 0x000ea40000300800 */
[----:B------:R-:W2:Y:S02]  /*5b290*/  LDL.LU R6, [R1+0x698] ;  /* 0x0006980001067983 */ /* 0x000ea40000300800 */
[----:B------:R-:W2:Y:S01]  /*5b2a0*/  LDL.LU R7, [R1+0x69c] ;  /* 0x00069c0001077983 */ /* 0x000ea20000300800 */
[----:B------:R-:W4:Y:S01]  /*5b2b0*/  LDL.LU.64 R22, [R1+0x40e0] ;  /* 0x0040e00001167983 */ /* 0x000f220000300a00 */
[----:B------:R-:W4:Y:S11]  /*5b2c0*/  LDL.LU.64 R20, [R1+0x40d8] ;  /* 0x0040d80001147983 */ /* 0x000f360000300a00 */
[----:B------:R-:W-:Y:S01]  /*5b2d0*/  STL.64 [R1+0x320], R16 ;  /* 0x0003201001007387 */ /* 0x000fe20000100a00 */
[----:B------:R0:W-:Y:S03]  /*5b2e0*/  STL.64 [R1+0x328], R18 ;  /* 0x0003281201007387 */ /* 0x0001e60000100a00 */
[----:B0-----:R-:W3:Y:S01]  /*5b2f0*/  LDL.64 R18, [R1+0x8] ;  /* 0x0000080001127983 */ /* 0x001ee20000100a00 */
[----:B------:R0:W-:Y:S02]  /*5b300*/  STL.64 [R1+0x3fd0], R14 ;  /* 0x003fd00e01007387 */ /* 0x0001e40000100a00 */
[----:B------:R-:W4:Y:S02]  /*5b310*/  LDL.LU R12, [R1+0x660] ;  /* 0x00066000010c7983 */ /* 0x000f240000300800 */
[----:B------:R-:W4:Y:S01]  /*5b320*/  LDL.LU R13, [R1+0x664] ;  /* 0x00066400010d7983 */ /* 0x000f220000300800 */
[----:B0-----:R-:W4:Y:S01]  /*5b330*/  LDL.LU R14, [R1+0x668] ;  /* 0x00066800010e7983 */ /* 0x001f220000300800 */
[----:B------:R-:W4:Y:S02]  /*5b340*/  LDL.LU R15, [R1+0x66c] ;  /* 0x00066c00010f7983 */ /* 0x000f240000300800 */
        /* <DEDUP_REMOVED lines=14> */
[----:B0-----:R-:W2:Y:S01]  /*5b430*/  LDL.LU.64 R26, [R1+0x40c8] ;  /* 0x0040c800011a7983 */ /* 0x001ea20000300a00 */
[----:B------:R-:W4:Y:S02]  /*5b440*/  LDL.LU.64 R24, [R1+0x40c0] ;  /* 0x0040c00001187983 */ /* 0x000f240000300a00 */
[----:B------:R-:W2:Y:S02]  /*5b450*/  LDL.LU.64 R10, [R1+0x40b8] ;  /* 0x0040b800010a7983 */ /* 0x000ea40000300a00 */
[----:B------:R-:W2:Y:S01]  /*5b460*/  LDL.LU.64 R8, [R1+0x40b0] ;  /* 0x0040b00001087983 */ /* 0x000ea20000300a00 */
[----:B------:R-:W-:Y:S01]  /*5b470*/  STL.64 [R1+0x3ff0], R14 ;  /* 0x003ff00e01007387 */ /* 0x000fe20000100a00 */
[----:B------:R0:W-:Y:S03]  /*5b480*/  STL.64 [R1+0x3fe8], R12 ;  /* 0x003fe80c01007387 */ /* 0x0001e60000100a00 */
[----:B0-----:R-:W2:Y:S01]  /*5b490*/  LDL.LU R12, [R1+0x730] ;  /* 0x00073000010c7983 */ /* 0x001ea20000300800 */
[----:B------:R-:W2:Y:S02]  /*5b4a0*/  LDL.LU R13, [R1+0x734] ;  /* 0x00073400010d7983 */ /* 0x000ea40000300800 */
[----:B------:R-:W2:Y:S02]  /*5b4b0*/  LDL.LU R14, [R1+0x738] ;  /* 0x00073800010e7983 */ /* 0x000ea40000300800 */
[----:B------:R-:W2:Y:S02]  /*5b4c0*/  LDL.LU R15, [R1+0x73c] ;  /* 0x00073c00010f7983 */ /* 0x000ea40000300800 */
[----:B--2---:R0:W-:Y:S01]  /*5b4d0*/  STL.64 [R1+0x4000], R14 ;  /* 0x0040000e01007387 */ /* 0x0041e20000100a00 */
[----:B------:R-:W-:Y:S03]  /*5b4e0*/  STL.64 [R1+0x3ff8], R12 ;  /* 0x003ff80c01007387 */ /* 0x000fe60000100a00 */
[----:B0-----:R-:W2:Y:S04]  /*5b4f0*/  LDL.64 R14, [R1+0x118] ;  /* 0x00011800010e7983 */ /* 0x001ea80000100a00 */
[----:B--2---:R0:W-:Y:S02]  /*5b500*/  STL.64 [R1+0x4008], R14 ;  /* 0x0040080e01007387 */ /* 0x0041e40000100a00 */
[----:B0-----:R-:W-:-:S02]  /*5b510*/  IMAD.MOV.U32 R14, RZ, RZ, R28 ;  /* 0x000000ffff0e7224 */ /* 0x001fc400078e001c */
[----:B----4-:R-:W-:-:S05]  /*5b520*/  IMAD.MOV.U32 R15, RZ, RZ, R24 ;  /* 0x000000ffff0f7224 */ /* 0x010fca00078e0018 */
[----:B------:R0:W-:Y:S04]  /*5b530*/  STL.64 [R1+0x4018], R14 ;  /* 0x0040180e01007387 */ /* 0x0001e80000100a00 */
[----:B0-----:R-:W2:Y:S04]  /*5b540*/  LDL.64 R14, [R1+0x138] ;  /* 0x00013800010e7983 */ /* 0x001ea80000100a00 */
[----:B--2---:R0:W-:Y:S01]  /*5b550*/  STL.64 [R1+0x4030], R14 ;  /* 0x0040300e01007387 */ /* 0x0041e20000100a00 */
[----:B------:R-:W3:Y:S02]  /*5b560*/  LDL.LU R12, [R1+0x680] ;  /* 0x00068000010c7983 */ /* 0x000ee40000300800 */
[----:B------:R-:W3:Y:S01]  /*5b570*/  LDL.LU R13, [R1+0x684] ;  /* 0x00068400010d7983 */ /* 0x000ee20000300800 */
[----:B0-----:R-:W3:Y:S01]  /*5b580*/  LDL.LU R14, [R1+0x688] ;  /* 0x00068800010e7983 */ /* 0x001ee20000300800 */
[----:B------:R-:W3:Y:S01]  /*5b590*/  LDL.LU R15, [R1+0x68c] ;  /* 0x00068c00010f7983 */ /* 0x000ee20000300800 */
[C---:B------:R-:W-:Y:S08]  /*5b5a0*/  HMMA.16816.F32 R4, R20.reuse, R26, R4 ;  /* 0x0000001a1404723c */ /* 0x040ff00000001804 */
[----:B---3--:R-:W-:Y:S11]  /*5b5b0*/  HMMA.16816.F32 R12, R20, R18, R12 ;  /* 0x00000012140c723c */ /* 0x008ff6000000180c */
[----:B------:R-:W-:Y:S11]  /*5b5c0*/  @!UPT UIADD3 URZ, URZ, URZ, URZ ;  /* 0x0000003f3f3ff290 */ /* 0x000ff6000fffe03f */
[----:B------:R-:W-:Y:S01]  /*5b5d0*/  @!UPT UIADD3 URZ, URZ, URZ, URZ ;  /* 0x0000003f3f3ff290 */ /* 0x000fe2000fffe03f */
[----:B------:R-:W-:Y:S01]  /*5b5e0*/  STL.64 [R1+0x390], R12 ;  /* 0x0003900c01007387 */ /* 0x000fe20000100a00 */
[----:B------:R0:W-:Y:S02]  /*5b5f0*/  STL.64 [R1+0x398], R14 ;  /* 0x0003980e01007387 */ /* 0x0001e40000100a00 */
[----:B0-----:R-:W-:Y:S02]  /*5b600*/  IMAD.MOV.U32 R14, RZ, RZ, R10 ;  /* 0x000000ffff0e7224 */ /* 0x001fe400078e000a */
[----:B------:R-:W-:Y:S01]  /*5b610*/  IMAD.MOV.U32 R15, RZ, RZ, R25 ;  /* 0x000000ffff0f7224 */ /* 0x000fe200078e0019 */
[----:B------:R-:W2:Y:S01]  /*5b620*/  LDL.LU R10, [R1+0x40a8] ;  /* 0x0040a800010a7983 */ /* 0x000ea20000300800 */
[----:B------:R-:W3:Y:S03]  /*5b630*/  LDL.LU R25, [R1+0x40a4] ;  /* 0x0040a40001197983 */ /* 0x000ee60000300800 */
[----:B------:R0:W-:Y:S01]  /*5b640*/  STL.64 [R1+0x4048], R14 ;  /* 0x0040480e01007387 */ /* 0x0001e20000100a00 */
[----:B------:R-:W-:-:S02]  /*5b650*/  IMAD.MOV.U32 R24, RZ, RZ, R19 ;  /* 0x000000ffff187224 */ /* 0x000fc400078e0013 */
[----:B0-----:R-:W-:Y:S02]  /*5b660*/  IMAD.MOV.U32 R14, RZ, RZ, R11 ;  /* 0x000000ffff0e7224 */ /* 0x001fe400078e000b */
[----:B------:R-:W-:Y:S01]  /*5b670*/  IMAD.MOV.U32 R15, RZ, RZ, R9 ;  /* 0x000000ffff0f7224 */ /* 0x000fe200078e0009 */
[----:B------:R-:W2:Y:S01]  /*5b680*/  LDL.LU R11, [R1+0x40a0] ;  /* 0x0040a000010b7983 */ /* 0x000ea20000300800 */
[----:B------:R-:W-:Y:S02]  /*5b690*/  STL.64 [R1+0x3a0], R4 ;  /* 0x0003a00401007387 */ /* 0x000fe40000100a00 */
[----:B------:R-:W-:Y:S02]  /*5b6a0*/  STL.64 [R1+0x3a8], R6 ;  /* 0x0003a80601007387 */ /* 0x000fe40000100a00 */
[----:B------:R-:W4:Y:S01]  /*5b6b0*/  LDL.LU R9, [R1+0x409c] ;  /* 0x00409c0001097983 */ /* 0x000f220000300800 */
[----:B------:R-:W-:Y:S01]  /*5b6c0*/  STL.64 [R1+0x4060], R14 ;  /* 0x0040600e01007387 */ /* 0x000fe20000100a00 */
[----:B------:R-:W-:Y:S03]  /*5b6d0*/  STL.64 [R1+0x3f70], R26 ;  /* 0x003f701a01007387 */ /* 0x000fe60000100a00 */
[----:B---3--:R-:W-:Y:S01]  /*5b6e0*/  STL [R1+0x3f68], R25 ;  /* 0x003f681901007387 */ /* 0x008fe20000100800 */
[----:B------:R0:W-:Y:S03]  /*5b6f0*/  STL [R1+0x4010], R24 ;  /* 0x0040101801007387 */ /* 0x0001e60000100800 */
[----:B0-----:R-:W3:Y:S01]  /*5b700*/  LDL.LU R24, [R1+0x710] ;  /* 0x0007100001187983 */ /* 0x001ee20000300800 */
[----:B------:R-:W3:Y:S02]  /*5b710*/  LDL.LU R25, [R1+0x714] ;  /* 0x0007140001197983 */ /* 0x000ee40000300800 */
[----:B------:R-:W2:Y:S02]  /*5b720*/  LDL.LU R26, [R1+0x718] ;  /* 0x00071800011a7983 */ /* 0x000ea40000300800 */
[----:B------:R-:W2:Y:S02]  /*5b730*/  LDL.LU R27, [R1+0x71c] ;  /* 0x00071c00011b7983 */ /* 0x000ea40000300800 */
[----:B------:R-:W-:-:S02]  /*5b740*/  IMAD.MOV.U32 R14, RZ, RZ, R8 ;  /* 0x000000ffff0e7224 */ /* 0x000fc400078e0008 */
[----:B------:R-:W-:Y:S02]  /*5b750*/  IMAD.MOV.U32 R15, RZ, RZ, R29 ;  /* 0x000000ffff0f7224 */ /* 0x000fe400078e001d */
[----:B------:R-:W-:Y:S01]  /*5b760*/  IMAD.MOV.U32 R28, RZ, RZ, R18 ;  /* 0x000000ffff1c7224 */ /* 0x000fe200078e0012 */
[----:B------:R-:W4:Y:S02]  /*5b770*/  LDL.LU R8, [R1+0x4098] ;  /* 0x0040980001087983 */ /* 0x000f240000300800 */
[----:B------:R-:W-:Y:S02]  /*5b780*/  STL.64 [R1+0x4078], R14 ;  /* 0x0040780e01007387 */ /* 0x000fe40000100a00 */
[----:B------:R-:W-:Y:S02]  /*5b790*/  IMAD.MOV.U32 R18, RZ, RZ, R2 ;  /* 0x000000ffff127224 */ /* 0x000fe400078e0002 */
[----:B------:R-:W-:Y:S01]  /*5b7a0*/  IMAD.MOV.U32 R19, RZ, RZ, R0 ;  /* 0x000000ffff137224 */ /* 0x000fe200078e0000 */
[----:B------:R-:W4:Y:S01]  /*5b7b0*/  LDL.LU R4, [R1+0x6a0] ;  /* 0x0006a00001047983 */ /* 0x000f220000300800 */
[----:B------:R-:W4:Y:S02]  /*5b7c0*/  LDL.LU R5, [R1+0x6a4] ;  /* 0x0006a40001057983 */ /* 0x000f240000300800 */
[----:B------:R-:W4:Y:S02]  /*5b7d0*/  LDL.LU R6, [R1+0x6a8] ;  /* 0x0006a80001067983 */ /* 0x000f240000300800 */
[----:B------:R-:W4:Y:S01]  /*5b7e0*/  LDL.LU R7, [R1+0x6ac] ;  /* 0x0006ac0001077983 */ /* 0x000f220000300800 */
[----:B------:R0:W-:Y:S01]  /*5b7f0*/  STL.64 [R1+0x4080], R18 ;  /* 0x0040801201007387 */ /* 0x0001e20000100a00 */
[----:B------:R-:W4:Y:S02]  /*5b800*/  LDL.LU R16, [R1+0x6b0] ;  /* 0x0006b00001107983 */ /* 0x000f240000300800 */
[----:B------:R-:W4:Y:S01]  /*5b810*/  LDL.LU R17, [R1+0x6b4] ;  /* 0x0006b40001117983 */ /* 0x000f220000300800 */
[----:B0-----:R-:W4:Y:S01]  /*5b820*/  LDL.LU R18, [R1+0x6b8] ;  /* 0x0006b80001127983 */ /* 0x001f220000300800 */
[----:B------:R-:W4:Y:S02]  /*5b830*/  LDL.LU R19, [R1+0x6bc] ;  /* 0x0006bc0001137983 */ /* 0x000f240000300800 */
[----:B------:R-:W4:Y:S02]  /*5b840*/  LDL.LU R12, [R1+0x6c0] ;  /* 0x0006c000010c7983 */ /* 0x000f240000300800 */
[----:B------:R-:W4:Y:S01]  /*5b850*/  LDL.LU R13, [R1+0x6c4] ;  /* 0x0006c400010d7983 */ /* 0x000f220000300800 */
[----:B------:R-:W4:Y:S01]  /*5b860*/  LDL.LU R14, [R1+0x6c8] ;  /* 0x0006c800010e7983 */ /* 0x000f220000300800 */
[----:B------:R-:W4:Y:S03]  /*5b870*/  LDL.LU R15, [R1+0x6cc] ;  /* 0x0006cc00010f7983 */ /* 0x000f260000300800 */
[----:B--2---:R-:W-:Y:S01]  /*5b880*/  STL.64 [R1+0x4028], R26 ;  /* 0x0040281a01007387 */ /* 0x004fe20000100a00 */
[----:B---3--:R0:W-:Y:S03]  /*5b890*/  STL.64 [R1+0x4020], R24 ;  /* 0x0040201801007387 */ /* 0x0081e60000100a00 */
        /* <DEDUP_REMOVED lines=22> */
[----:B------:R-:W2:Y:S02]  /*5ba00*/  LDL.LU R27, [R1+0x6dc] ;  /* 0x0006dc00011b7983 */ /* 0x000ea40000300800 */
[----:B------:R-:W-:Y:S01]  /*5ba10*/  STL.64 [R1+0x3b0], R4 ;  /* 0x0003b00401007387 */ /* 0x000fe20000100a00 */
[----:B------:R0:W-:Y:S03]  /*5ba20*/  STL.64 [R1+0x3b8], R6 ;  /* 0x0003b80601007387 */ /* 0x0001e60000100a00 */
[----:B0-----:R-:W3:Y:S01]  /*5ba30*/  LDL.LU.64 R6, [R1+0x4090] ;  /* 0x0040900001067983 */ /* 0x001ee20000300a00 */
[----:B------:R-:W4:Y:S02]  /*5ba40*/  LDL.LU.64 R4, [R1+0x4088] ;  /* 0x0040880001047983 */ /* 0x000f240000300a00 */
[----:B------:R0:W-:Y:S02]  /*5ba50*/  STL.64 [R1+0x3f60], R10 ;  /* 0x003f600a01007387 */ /* 0x0001e40000100a00 */
[----:B------:R-:W-:Y:S01]  /*5ba60*/  STL.64 [R1+0x3f58], R8 ;  /* 0x003f580801007387 */ /* 0x000fe20000100a00 */
[----:B0-----:R-:W2:Y:S01]  /*5ba70*/  LDL.64 R10, [R1+0x108] ;  /* 0x00010800010a7983 */ /* 0x001ea20000100a00 */
[C---:B---3--:R-:W-:Y:S11]  /*5ba80*/  HMMA.16816.F32 R16, R20.reuse, R6, R16 ;  /* 0x000000061410723c */ /* 0x048ff60000001810 */
[----:B------:R-:W-:Y:S11]  /*5ba90*/  @!UPT UIADD3 URZ, URZ, URZ, URZ ;  /* 0x0000003f3f3ff290 */ /* 0x000ff6000fffe03f */
[----:B------:R-:W-:Y:S01]  /*5baa0*/  @!UPT UIADD3 URZ, URZ, URZ, URZ ;  /* 0x0000003f3f3ff290 */ /* 0x000fe2000fffe03f */
[----:B------:R-:W-:Y:S01]  /*5bab0*/  STL.64 [R1+0x3c0], R16 ;  /* 0x0003c01001007387 */ /* 0x000fe20000100a00 */
[----:B------:R0:W-:Y:S03]  /*5bac0*/  STL.64 [R1+0x3c8], R18 ;  /* 0x0003c81201007387 */ /* 0x0001e60000100a00 */
[----:B0-----:R-:W3:Y:S01]  /*5bad0*/  LDL.LU.64 R18, [R1+0x4080] ;  /* 0x0040800001127983 */ /* 0x001ee20000300a00 */
[----:B------:R-:W-:Y:S01]  /*5bae0*/  STL.64 [R1+0x3f50], R6 ;  /* 0x003f500601007387 */ /* 0x000fe20000100a00 */
[C---:B---3--:R-:W-:Y:S02]  /*5baf0*/  HMMA.16816.F32 R16, R20.reuse, R18, R12 ;  /* 0x000000121410723c */ /* 0x048fe4000000180c */
[----:B------:R-:W2:Y:S11]  /*5bb00*/  LDL.LU.64 R14, [R1+0x4078] ;  /* 0x00407800010e7983 */ /* 0x000eb60000300a00 */
[----:B------:R-:W-:Y:S10]  /*5bb10*/  @!UPT UIADD3 URZ, URZ, URZ, URZ ;  /* 0x0000003f3f3ff290 */ /* 0x000ff4000fffe03f */
[----:B------:R-:W-:Y:S01]  /*5bb20*/  STL.64 [R1+0x3e0], R16 ;  /* 0x0003e01001007387 */ /* 0x000fe20000100a00 */
[----:B------:R-:W-:Y:S02]  /*5bb30*/  STL.64 [R1+0x3e8], R18 ;  /* 0x0003e81201007387 */ /* 0x000fe40000100a00 */
[----:B------:R-:W0:Y:S02]  /*5bb40*/  LDSM.16.MT88.4 R16, [R3+0x6100] ;  /* 0x006100000310783b */ /* 0x000e240000004200 */
[----:B0-----:R-:W-:Y:S02]  /*5bb50*/  STL.64 [R1+0x3e90], R18 ;  /* 0x003e901201007387 */ /* 0x001fe40000100a00 */
[----:B------:R0:W-:Y:S02]  /*5bb60*/  STL.64 [R1+0x3e88], R16 ;  /* 0x003e881001007387 */ /* 0x0001e40000100a00 */
        /* <DEDUP_REMOVED lines=35> */
[----:B------:R-:W2:Y:S11]  /*5bda0*/  LDL.LU R24, [R1+0x4010] ;  /* 0x0040100001187983 */ /* 0x000eb60000300800 */
[----:B------:R-:W-:Y:S11]  /*5bdb0*/  @!UPT UIADD3 URZ, URZ, URZ, URZ ;  /* 0x0000003f3f3ff290 */ /* 0x000ff6000fffe03f */
[----:B------:R-:W-:Y:S01]  /*5bdc0*/  STL.64 [R1+0x440], R12 ;  /* 0x0004400c01007387 */ /* 0x000fe20000100a00 */
[----:B------:R0:W-:Y:S03]  /*5bdd0*/  STL.64 [R1+0x448], R14 ;  /* 0x0004480e01007387 */ /* 0x0001e60000100a00 */
[----:B0-----:R-:W3:Y:S02]  /*5bde0*/  LDL.LU.64 R14, [R1+0x4008] ;  /* 0x00400800010e7983 */ /* 0x001ee40000300a00 */
[----:B---3--:R-:W-:Y:S11]  /*5bdf0*/  HMMA.16816.F32 R16, R20, R14, R16 ;  /* 0x0000000e1410723c */ /* 0x008ff60000001810 */
[----:B------:R-:W-:Y:S11]  /*5be00*/  @!UPT UIADD3 URZ, URZ, URZ, URZ ;  /* 0x0000003f3f3ff290 */ /* 0x000ff6000fffe03f */
[----:B------:R-:W-:Y:S01]  /*5be10*/  @!UPT UIADD3 URZ, URZ, URZ, URZ ;  /* 0x0000003f3f3ff290 */ /* 0x000fe2000fffe03f */
[----:B------:R0:W-:Y:S01]  /*5be20*/  STL.64 [R1+0x450], R16 ;  /* 0x0004501001007387 */ /* 0x0001e20000100a00 */
[----:B------:R1:W-:Y:S02]  /*5be30*/  STL.64 [R1+0x458], R18 ;  /* 0x0004581201007387 */ /* 0x0003e40000100a00 */
[----:B0-----:R-:W-:Y:S02]  /*5be40*/  IMAD.MOV.U32 R17, RZ, RZ, R14 ;  /* 0x000000ffff117224 */ /* 0x001fe400078e000e */
[----:B------:R-:W-:Y:S02]  /*5be50*/  IMAD.MOV.U32 R16, RZ, RZ, R15 ;  /* 0x000000ffff107224 */ /* 0x000fe400078e000f */
[----:B------:R-:W3:Y:S01]  /*5be60*/  LDL.LU.64 R14, [R1+0x4000] ;  /* 0x00400000010e7983 */ /* 0x000ee20000300a00 */
[----:B------:R-:W3:Y:S02]  /*5be70*/  LDL.LU.64 R12, [R1+0x3ff8] ;  /* 0x003ff800010c7983 */ /* 0x000ee40000300a00 */
[----:B------:R-:W-:-:S02]  /*5be80*/  IMAD.MOV.U32 R26, RZ, RZ, R28 ;  /* 0x000000ffff1a7224 */ /* 0x000fc400078e001c */
[----:B--2---:R-:W-:Y:S02]  /*5be90*/  IMAD.MOV.U32 R27, RZ, RZ, R24 ;  /* 0x000000ffff1b7224 */ /* 0x004fe400078e0018 */
[----:B-1----:R-:W-:Y:S02]  /*5bea0*/  IMAD.MOV.U32 R19, RZ, RZ, R10 ;  /* 0x000000ffff137224 */ /* 0x002fe400078e000a */
[----:B------:R-:W-:Y:S01]  /*5beb0*/  IMAD.MOV.U32 R18, RZ, RZ, R11 ;  /* 0x000000ffff127224 */ /* 0x000fe200078e000b */
[----:B---3--:R-:W-:Y:S11]  /*5bec0*/  HMMA.16816.F32 R12, R20, R10, R12 ;  /* 0x0000000a140c723c */ /* 0x008ff6000000180c */
[----:B------:R-:W-:Y:S11]  /*5bed0*/  @!UPT UIADD3 URZ, URZ, URZ, URZ ;  /* 0x0000003f3f3ff290 */ /* 0x000ff6000fffe03f */
[----:B------:R-:W-:Y:S01]  /*5bee0*/  @!UPT UIADD3 URZ, URZ, URZ, URZ ;  /* 0x0000003f3f3ff290 */ /* 0x000fe2000fffe03f */
[----:B------:R-:W-:Y:S01]  /*5bef0*/  STL.64 [R1+0x460], R12 ;  /* 0x0004600c01007387 */ /* 0x000fe20000100a00 */
[----:B------:R0:W-:Y:S03]  /*5bf00*/  STL.64 [R1+0x468], R14 ;  /* 0x0004680e01007387 */ /* 0x0001e60000100a00 */
[----:B0-----:R-:W2:Y:S01]  /*5bf10*/  LDL.LU.64 R14, [R1+0x3ff0] ;  /* 0x003ff000010e7983 */ /* 0x001ea20000300a00 */
[----:B------:R-:W3:Y:S02]  /*5bf20*/  LDL.LU.64 R12, [R1+0x3fe8] ;  /* 0x003fe800010c7983 */ /* 0x000ee40000300a00 */
[----:B------:R2:W-:Y:S02]  /*5bf30*/  STL.64 [R1+0x3f88], R26 ;  /* 0x003f881a01007387 */ /* 0x0005e40000100a00 */
[----:B------:R-:W3:Y:S01]  /*5bf40*/  LDL.LU R8, [R1+0x790] ;  /* 0x0007900001087983 */ /* 0x000ee20000300800 */
[----:B------:R-:W3:Y:S01]  /*5bf50*/  LDL.LU R9, [R1+0x794] ;  /* 0x0007940001097983 */ /* 0x000ee20000300800 */
[----:B------:R-:W3:Y:S02]  /*5bf60*/  LDL.LU R10, [R1+0x798] ;  /* 0x00079800010a7983 */ /* 0x000ee40000300800 */
[----:B------:R-:W3:Y:S02]  /*5bf70*/  LDL.LU R11, [R1+0x79c] ;  /* 0x00079c00010b7983 */ /* 0x000ee40000300800 */
[----:B--2---:R-:W-:-:S02]  /*5bf80*/  IMAD.MOV.U32 R26, RZ, RZ, R15 ;  /* 0x000000ffff1a7224 */ /* 0x004fc400078e000f */
[----:B------:R-:W-:-:S05]  /*5bf90*/  IMAD.MOV.U32 R27, RZ, RZ, R14 ;  /* 0x000000ffff1b7224 */ /* 0x000fca00078e000e */
[----:B------:R0:W-:Y:S01]  /*5bfa0*/  STL.64 [R1+0x3fa0], R26 ;  /* 0x003fa01a01007387 */ /* 0x0001e20000100a00 */
[----:B---3--:R-:W-:Y:S02]  /*5bfb0*/  STL.64 [R1+0x3f80], R10 ;  /* 0x003f800a01007387 */ /* 0x008fe40000100a00 */
[----:B------:R1:W-:Y:S02]  /*5bfc0*/  STL.64 [R1+0x3f78], R8 ;  /* 0x003f780801007387 */ /* 0x0003e40000100a00 */
[----:B0-----:R-:W-:Y:S02]  /*5bfd0*/  IMAD.MOV.U32 R26, RZ, RZ, R13 ;  /* 0x000000ffff1a7224 */ /* 0x001fe400078e000d */
[----:B------:R-:W-:Y:S01]  /*5bfe0*/  IMAD.MOV.U32 R27, RZ, RZ, R12 ;  /* 0x000000ffff1b7224 */ /* 0x000fe200078e000c */
[----:B-1----:R-:W2:Y:S01]  /*5bff0*/  LDL.LU R8, [R1+0x780] ;  /* 0x0007800001087983 */ /* 0x002ea20000300800 */
[----:B------:R-:W2:Y:S02]  /*5c000*/  LDL.LU R9, [R1+0x784] ;  /* 0x0007840001097983 */ /* 0x000ea40000300800 */
[----:B------:R-:W3:Y:S02]  /*5c010*/  LDL.LU R10, [R1+0x788] ;  /* 0x00078800010a7983 */ /* 0x000ee40000300800 */
[----:B------:R-:W3:Y:S01]  /*5c020*/  LDL.LU R11, [R1+0x78c] ;  /* 0x00078c00010b7983 */ /* 0x000ee20000300800 */
[----:B------:R0:W-:Y:S01]  /*5c030*/  STL.64 [R1+0x3fc8], R26 ;  /* 0x003fc81a01007387 */ /* 0x0001e20000100a00 */
[----:B------:R-:W2:Y:S02]  /*5c040*/  LDL.LU R24, [R1+0x740] ;  /* 0x0007400001187983 */ /* 0x000ea40000300800 */
        /* <DEDUP_REMOVED lines=13> */
[----:B------:R-:W2:Y:S02]  /*5c120*/  LDL.LU R10, [R1+0x778] ;  /* 0x00077800010a7983 */ /* 0x000ea40000300800 */
[----:B------:R-:W2:Y:S02]  /*5c130*/  LDL.LU R11, [R1+0x77c] ;  /* 0x00077c00010b7983 */ /* 0x000ea40000300800 */
[----:B----4-:R-:W-:-:S02]  /*5c140*/  IMAD.MOV.U32 R15, RZ, RZ, R4 ;  /* 0x000000ffff0f7224 */ /* 0x010fc400078e0004 */
[----:B------:R-:W-:Y:S01]  /*5c150*/  IMAD.MOV.U32 R14, RZ, RZ, R5 ;  /* 0x000000ffff0e7224 */ /* 0x000fe200078e0005 */
[----:B--2---:R-:W-:Y:S01]  /*5c160*/  STL.64 [R1+0x3fb0], R10 ;  /* 0x003fb00a01007387 */ /* 0x004fe20000100a00 */
[----:B---3--:R0:W-:Y:S03]  /*5c170*/  STL.64 [R1+0x3fa8], R8 ;  /* 0x003fa80801007387 */ /* 0x0081e60000100a00 */
        /* <DEDUP_REMOVED lines=8> */
[----:B------:R0:W-:Y:S01]  /*5c200*/  STL.64 [R1+0x3f30], R18 ;  /* 0x003f301201007387 */ /* 0x0001e20000100a00 */
[----:B------:R-:W-:Y:S03]  /*5c210*/  STL.64 [R1+0x3f28], R16 ;  /* 0x003f281001007387 */ /* 0x000fe60000100a00 */
[----:B0-----:R-:W4:Y:S01]  /*5c220*/  LDL.64 R18, [R1+0x168] ;  /* 0x0001680001127983 */ /* 0x001f220000100a00 */
[C---:B------:R-:W-:Y:S03]  /*5c230*/  HMMA.16816.F32 R12, R20.reuse, R14, R24 ;  /* 0x0000000e140c723c */ /* 0x040fe60000001818 */
[----:B----4-:R0:W-:Y:S04]  /*5c240*/  STL.64 [R1+0x3f40], R18 ;  /* 0x003f401201007387 */ /* 0x0101e80000100a00 */
[----:B0-----:R-:W4:Y:S04]  /*5c250*/  LDL.LU.64 R18, [R1+0x58] ;  /* 0x0000580001127983 */ /* 0x001f280000300a00 */
[----:B----4-:R0:W-:Y:S01]  /*5c260*/  STL.64 [R1+0x3f48], R18 ;  /* 0x003f481201007387 */ /* 0x0101e20000100a00 */
[----:B------:R-:W4:Y:S02]  /*5c270*/  LDL.LU R16, [R1+0x7b0] ;  /* 0x0007b00001107983 */ /* 0x000f240000300800 */
[----:B------:R-:W4:Y:S01]  /*5c280*/  LDL.LU R17, [R1+0x7b4] ;  /* 0x0007b40001117983 */ /* 0x000f220000300800 */
[----:B0-----:R-:W4:Y:S01]  /*5c290*/  LDL.LU R18, [R1+0x7b8] ;  /* 0x0007b80001127983 */ /* 0x001f220000300800 */
[----:B------:R-:W4:Y:S02]  /*5c2a0*/  LDL.LU R19, [R1+0x7bc] ;  /* 0x0007bc0001137983 */ /* 0x000f240000300800 */
[----:B------:R-:W2:Y:S02]  /*5c2b0*/  LDL.LU.64 R26, [R1+0x3fe0] ;  /* 0x003fe000011a7983 */ /* 0x000ea40000300a00 */
[----:B------:R-:W2:Y:S03]  /*5c2c0*/  LDL.LU.64 R24, [R1+0x3fd8] ;  /* 0x003fd80001187983 */ /* 0x000ea60000300a00 */
        /* <DEDUP_REMOVED lines=8> */
[----:B------:R-:W-:Y:S01]  /*5c350*/  STL.64 [R1+0x470], R20 ;  /* 0x0004701401007387 */ /* 0x000fe20000100a00 */
[----:B------:R-:W-:Y:S02]  /*5c360*/  STL.64 [R1+0x478], R22 ;  /* 0x0004781601007387 */ /* 0x000fe40000100a00 */
[----:B------:R-:W2:Y:S02]  /*5c370*/  LDL.LU.64 R14, [R1+0x3fc0] ;  /* 0x003fc000010e7983 */ /* 0x000ea40000300a00 */
[----:B------:R-:W2:Y:S01]  /*5c380*/  LDL.LU.64 R12, [R1+0x3fb8] ;  /* 0x003fb800010c7983 */ /* 0x000ea20000300a00 */
[----:B------:R-:W0:Y:S04]  /*5c390*/  LDSM.16.MT88.4 R20, [R3+0x6180] ;  /* 0x006180000314783b */ /* 0x000e280000004200 */
[----:B0-----:R0:W-:Y:S02]  /*5c3a0*/  STL.64 [R1+0x3d10], R22 ;  /* 0x003d101601007387 */ /* 0x0011e40000100a00 */
[----:B0-----:R-:W-:-:S02]  /*5c3b0*/  IMAD.MOV.U32 R22, RZ, RZ, R25 ;  /* 0x000000ffff167224 */ /* 0x001fc400078e0019 */
[----:B------:R-:W-:Y:S01]  /*5c3c0*/  IMAD.MOV.U32 R23, RZ, RZ, R24 ;  /* 0x000000ffff177224 */ /* 0x000fe200078e0018 */
[----:B------:R0:W-:Y:S04]  /*5c3d0*/  STL.64 [R1+0x3d08], R20 ;  /* 0x003d081401007387 */ /* 0x0001e80000100a00 */
[----:B------:R1:W-:Y:S04]  /*5c3e0*/  STL.64 [R1+0x3f38], R22 ;  /* 0x003f381601007387 */ /* 0x0003e80000100a00 */
[----:B0-----:R-:W3:Y:S01]  /*5c3f0*/  LDL.LU R20, [R1+0x7d0] ;  /* 0x0007d00001147983 */ /* 0x001ee20000300800 */
[----:B------:R-:W3:Y:S03]  /*5c400*/  LDL.LU R21, [R1+0x7d4] ;  /* 0x0007d40001157983 */ /* 0x000ee60000300800 */
[----:B-1----:R-:W3:Y:S01]  /*5c410*/  LDL.LU R22, [R1+0x7d8] ;  /* 0x0007d80001167983 */ /* 0x002ee20000300800 */
[----:B------:R-:W3:Y:S02]  /*5c420*/  LDL.LU R23, [R1+0x7dc] ;  /* 0x0007dc0001177983 */ /* 0x000ee40000300800 */
[----:B------:R-:W-:Y:S01]  /*5c430*/  STL [R1+0x3a50], R3 ;  /* 0x003a500301007387 */ /* 0x000fe20000100800 */
        /* <DEDUP_REMOVED lines=21> */
[----:B------:R-:W3:Y:S01]  /*5c590*/  LDL.LU R25, [R1+0x3f68] ;  /* 0x003f680001197983 */ /* 0x000ee20000300800 */
[C---:B--2---:R-:W-:Y:S11]  /*5c5a0*/  HMMA.16816.F32 R8, R12.reuse, R26, R8 ;  /* 0x0000001a0c08723c */ /* 0x044ff60000001808 */
[----:B------:R-:W-:Y:S11]  /*5c5b0*/  @!UPT UIADD3 URZ, URZ, URZ, URZ ;  /* 0x0000003f3f3ff290 */ /* 0x000ff6000fffe03f */
[----:B------:R-:W-:Y:S01]  /*5c5c0*/  @!UPT UIADD3 URZ, URZ, URZ, URZ ;  /* 0x0000003f3f3ff290 */ /* 0x000fe2000fffe03f */
[----:B------:R-:W-:Y:S01]  /*5c5d0*/  STL.64 [R1+0x4c0], R8 ;  /* 0x0004c00801007387 */ /* 0x000fe20000100a00 */
[----:B------:R0:W-:Y:S03]  /*5c5e0*/  STL.64 [R1+0x4c8], R10 ;  /* 0x0004c80a01007387 */ /* 0x0001e60000100a00 */
[----:B0-----:R-:W2:Y:S01]  /*5c5f0*/  LDL.LU.64 R10, [R1+0x3f60] ;  /* 0x003f6000010a7983 */ /* 0x001ea20000300a00 */
[----:B------:R-:W4:Y:S02]  /*5c600*/  LDL.LU.64 R8, [R1+0x3f58] ;  /* 0x003f580001087983 */ /* 0x000f240000300a00 */
[----:B------:R-:W-:Y:S02]  /*5c610*/  STL.64 [R1+0x3e40], R26 ;  /* 0x003e401a01007387 */ /* 0x000fe40000100a00 */
[----:B---3--:R0:W-:Y:S01]  /*5c620*/  STL [R1+0x3e38], R25 ;  /* 0x003e381901007387 */ /* 0x0081e20000100800 */
[----:B------:R-:W3:Y:S04]  /*5c630*/  LDL.LU R24, [R1+0x7c0] ;  /* 0x0007c00001187983 */ /* 0x000ee80000300800 */
[----:B0-----:R-:W3:Y:S01]  /*5c640*/  LDL.LU R25, [R1+0x7c4] ;  /* 0x0007c40001197983 */ /* 0x001ee20000300800 */
        /* <DEDUP_REMOVED lines=10> */
[----:B0-----:R-:W4:Y:S01]  /*5c6f0*/  LDL.64 R10, [R1+0x158] ;  /* 0x00015800010a7983 */ /* 0x001f220000100a00 */
[C---:B--2---:R-:W-:Y:S11]  /*5c700*/  HMMA.16816.F32 R16, R12.reuse, R6, R16 ;  /* 0x000000060c10723c */ /* 0x044ff60000001810 */
[----:B------:R-:W-:Y:S11]  /*5c710*/  @!UPT UIADD3 URZ, URZ, URZ, URZ ;  /* 0x0000003f3f3ff290 */ /* 0x000ff6000fffe03f */
[----:B------:R-:W-:Y:S01]  /*5c720*/  @!UPT UIADD3 URZ, URZ, URZ, URZ ;  /* 0x0000003f3f3ff290 */ /* 0x000fe2000fffe03f */
[----:B------:R-:W-:Y:S01]  /*5c730*/  STL.64 [R1+0x4e0], R16 ;  /* 0x0004e01001007387 */ /* 0x000fe20000100a00 */
[----:B------:R0:W-:Y:S03]  /*5c740*/  STL.64 [R1+0x4e8], R18 ;  /* 0x0004e81201007387 */ /* 0x0001e60000100a00 */
[----:B0-----:R-:W3:Y:S02]  /*5c750*/  LDL.LU.64 R18, [R1+0x3f48] ;  /* 0x003f480001127983 */ /* 0x001ee40000300a00 */
[C---:B---3--:R-:W-:Y:S11]  /*5c760*/  HMMA.16816.F32 R24, R12.reuse, R18, R24 ;  /* 0x000000120c18723c */ /* 0x048ff60000001818 */
[----:B------:R-:W-:Y:S11]  /*5c770*/  @!UPT UIADD3 URZ, URZ, URZ, URZ ;  /* 0x0000003f3f3ff290 */ /* 0x000ff6000fffe03f */
[----:B------:R-:W-:Y:S01]  /*5c780*/  @!UPT UIADD3 URZ, URZ, URZ, URZ ;  /* 0x0000003f3f3ff290 */ /* 0x000fe2000fffe03f */
[----:B------:R0:W-:Y:S01]  /*5c790*/  STL.64 [R1+0x5b0], R24 ;  /* 0x0005b01801007387 */ /* 0x0001e20000100a00 */
[----:B------:R-:W-:Y:S02]  /*5c7a0*/  STL.64 [R1+0x5b8], R26 ;  /* 0x0005b81a01007387 */ /* 0x000fe40000100a00 */
[----:B0-----:R-:W-:Y:S02]  /*5c7b0*/  IMAD.MOV.U32 R25, RZ, RZ, R18 ;  /* 0x000000ffff197224 */ /* 0x001fe400078e0012 */
[----:B------:R-:W-:Y:S02]  /*5c7c0*/  IMAD.MOV.U32 R24, RZ, RZ, R19 ;  /* 0x000000ffff187224 */ /* 0x000fe400078e0013 */
        /* <DEDUP_REMOVED lines=8> */
[----:B------:R-:W3:Y:S02]  /*5c850*/  LDL.LU.64 R18, [R1+0x3f30] ;  /* 0x003f300001127983 */ /* 0x000ee40000300a00 */
[----:B------:R-:W2:Y:S02]  /*5c860*/  LDL.LU.64 R16, [R1+0x3f28] ;  /* 0x003f280001107983 */ /* 0x000ea40000300a00 */
[----:B------:R-:W-:Y:S01]  /*5c870*/  STL [R1+0x3e10], R3 ;  /* 0x003e100301007387 */ /* 0x000fe20000100800 */
[----:B------:R0:W-:Y:S01]  /*5c880*/  STL [R1+0x3e08], R5 ;  /* 0x003e080501007387 */ /* 0x0001e20000100800 */
[----:B------:R1:W-:Y:S02]  /*5c890*/  STL.64 [R1+0x3ea8], R6 ;  /* 0x003ea80601007387 */ /* 0x0003e40000100a00 */
[----:B------:R-:W2:Y:S01]  /*5c8a0*/  LDL.LU R4, [R1+0x7e0] ;  /* 0x0007e00001047983 */ /* 0x000ea20000300800 */
[----:B0-----:R-:W2:Y:S01]  /*5c8b0*/  LDL.LU R5, [R1+0x7e4] ;  /* 0x0007e40001057983 */ /* 0x001ea20000300800 */
[----:B-1----:R-:W2:Y:S02]  /*5c8c0*/  LDL.LU R6, [R1+0x7e8] ;  /* 0x0007e80001067983 */ /* 0x002ea40000300800 */
[----:B------:R-:W2:Y:S02]  /*5c8d0*/  LDL.LU R7, [R1+0x7ec] ;  /* 0x0007ec0001077983 */ /* 0x000ea40000300800 */
[----:B----4-:R-:W-:-:S02]  /*5c8e0*/  IMAD.MOV.U32 R21, RZ, RZ, R10 ;  /* 0x000000ffff157224 */ /* 0x010fc400078e000a */
[----:B------:R-:W-:Y:S01]  /*5c8f0*/  IMAD.MOV.U32 R20, RZ, RZ, R11 ;  /* 0x000000ffff147224 */ /* 0x000fe200078e000b */
[----:B--2---:R-:W-:Y:S11]  /*5c900*/  HMMA.16816.F32 R4, R12, R10, R4 ;  /* 0x0000000a0c04723c */ /* 0x004ff60000001804 */
[----:B------:R-:W-:Y:S11]  /*5c910*/  @!UPT UIADD3 URZ, URZ, URZ, URZ ;  /* 0x0000003f3f3ff290 */ /* 0x000ff6000fffe03f */
[----:B------:R-:W-:Y:S01]  /*5c920*/  @!UPT UIADD3 URZ, URZ, URZ, URZ ;  /* 0x0000003f3f3ff290 */ /* 0x000fe2000fffe03f */
[----:B------:R0:W-:Y:S01]  /*5c930*/  STL.64 [R1+0x5d0], R4 ;  /* 0x0005d00401007387 */ /* 0x0001e20000100a00 */
[----:B------:R1:W-:Y:S02]  /*5c940*/  STL.64 [R1+0x5d8], R6 ;  /* 0x0005d80601007387 */ /* 0x0003e40000100a00 */
[----:B------:R-:W-:Y:S02]  /*5c950*/  STL.64 [R1+0x3ea0], R22 ;  /* 0x003ea01601007387 */ /* 0x000fe40000100a00 */
[----:B------:R-:W-:Y:S01]  /*5c960*/  STL.64 [R1+0x3e98], R20 ;  /* 0x003e981401007387 */ /* 0x000fe20000100a00 */
[----:B------:R-:W2:Y:S04]  /*5c970*/  LDL.LU.64 R26, [R1+0x8] ;  /* 0x00000800011a7983 */ /* 0x000ea80000300a00 */
[----:B--2---:R-:W-:Y:S01]  /*5c980*/  STL.64 [R1+0x3e58], R26 ;  /* 0x003e581a01007387 */ /* 0x004fe20000100a00 */
[----:B------:R-:W2:Y:S02]  /*5c990*/  LDL.LU R8, [R1+0x530] ;  /* 0x0005300001087983 */ /* 0x000ea40000300800 */
[----:B------:R-:W2:Y:S02]  /*5c9a0*/  LDL.LU R9, [R1+0x534] ;  /* 0x0005340001097983 */ /* 0x000ea40000300800 */
[----:B------:R-:W4:Y:S01]  /*5c9b0*/  LDL.LU R10, [R1+0x538] ;  /* 0x00053800010a7983 */ /* 0x000f220000300800 */
[----:B------:R-:W4:Y:S01]  /*5c9c0*/  LDL.LU R11, [R1+0x53c] ;  /* 0x00053c00010b7983 */ /* 0x000f220000300800 */
[----:B0-----:R-:W2:Y:S02]  /*5c9d0*/  LDL.LU R4, [R1+0x890] ;  /* 0x0008900001047983 */ /* 0x001ea40000300800 */
[----:B------:R-:W2:Y:S02]  /*5c9e0*/  LDL.LU R5, [R1+0x894] ;  /* 0x0008940001057983 */ /* 0x000ea40000300800 */
[----:B-1----:R-:W2:Y:S01]  /*5c9f0*/  LDL.LU R6, [R1+0x898] ;  /* 0x0008980001067983 */ /* 0x002ea20000300800 */
[----:B------:R-:W2:Y:S04]  /*5ca00*/  LDL.LU R7, [R1+0x89c] ;  /* 0x00089c0001077983 */ /* 0x000ea80000300800 */
[----:B--2---:R3:W-:Y:S01]  /*5ca10*/  STL.64 [R1+0x3eb8], R6 ;  /* 0x003eb80601007387 */ /* 0x0047e20000100a00 */
[----:B------:R-:W-:Y:S02]  /*5ca20*/  STL.64 [R1+0x3eb0], R4 ;  /* 0x003eb00401007387 */ /* 0x000fe40000100a00 */
[----:B---3--:R-:W-:-:S02]  /*5ca30*/  IMAD.MOV.U32 R6, RZ, RZ, R19 ;  /* 0x000000ffff067224 */ /* 0x008fc400078e0013 */
[----:B------:R-:W-:-:S05]  /*5ca40*/  IMAD.MOV.U32 R7, RZ, RZ, R18 ;  /* 0x000000ffff077224 */ /* 0x000fca00078e0012 */
[----:B------:R-:W-:Y:S01]  /*5ca50*/  STL.64 [R1+0x3ec8], R6 ;  /* 0x003ec80601007387 */ /* 0x000fe20000100a00 */
[----:B------:R-:W2:Y:S03]  /*5ca60*/  LDL.64 R22, [R1+0xf8] ;  /* 0x0000f80001167983 */ /* 0x000ea60000100a00 */
[----:B--2---:R0:W-:Y:S01]  /*5ca70*/  STL.64 [R1+0x3ec0], R22 ;  /* 0x003ec01601007387 */ /* 0x0041e20000100a00 */
[----:B------:R-:W2:Y:S02]  /*5ca80*/  LDL.LU R20, [R1+0x870] ;  /* 0x0008700001147983 */ /* 0x000ea40000300800 */
[----:B------:R-:W2:Y:S01]  /*5ca90*/  LDL.LU R21, [R1+0x874] ;  /* 0x0008740001157983 */ /* 0x000ea20000300800 */
[----:B0-----:R-:W3:Y:S01]  /*5caa0*/  LDL.LU R22, [R1+0x878] ;  /* 0x0008780001167983 */ /* 0x001ee20000300800 */
[----:B------:R-:W3:Y:S02]  /*5cab0*/  LDL.LU R23, [R1+0x87c] ;  /* 0x00087c0001177983 */ /* 0x000ee40000300800 */
[----:B------:R-:W-:-:S02]  /*5cac0*/  IMAD.MOV.U32 R6, RZ, RZ, R17 ;  /* 0x000000ffff067224 */ /* 0x000fc400078e0011 */
[----:B------:R-:W-:Y:S01]  /*5cad0*/  IMAD.MOV.U32 R7, RZ, RZ, R16 ;  /* 0x000000ffff077224 */ /* 0x000fe200078e0010 */
[----:B---3--:R-:W-:Y:S01]  /*5cae0*/  STL.64 [R1+0x3ed8], R22 ;  /* 0x003ed81601007387 */ /* 0x008fe20000100a00 */
[----:B--2---:R-:W-:Y:S03]  /*5caf0*/  STL.64 [R1+0x3ed0], R20 ;  /* 0x003ed01401007387 */ /* 0x004fe60000100a00 */
[----:B------:R0:W-:Y:S02]  /*5cb00*/  STL.64 [R1+0x3ee0], R6 ;  /* 0x003ee00601007387 */ /* 0x0001e40000100a00 */
[----:B0-----:R-:W2:Y:S04]  /*5cb10*/  LDL.64 R6, [R1+0x128] ;  /* 0x0001280001067983 */ /* 0x001ea80000100a00 */
[----:B--2---:R0:W-:Y:S01]  /*5cb20*/  STL.64 [R1+0x3ef8], R6 ;  /* 0x003ef80601007387 */ /* 0x0041e20000100a00 */
[----:B------:R-:W2:Y:S02]  /*5cb30*/  LDL.LU R20, [R1+0x820] ;  /* 0x0008200001147983 */ /* 0x000ea40000300800 */
[----:B------:R-:W2:Y:S02]  /*5cb40*/  LDL.LU R21, [R1+0x824] ;  /* 0x0008240001157983 */ /* 0x000ea40000300800 */
[----:B------:R-:W3:Y:S01]  /*5cb50*/  LDL.LU R22, [R1+0x828] ;  /* 0x0008280001167983 */ /* 0x000ee20000300800 */
[----:B------:R-:W3:Y:S01]  /*5cb60*/  LDL.LU R23, [R1+0x82c] ;  /* 0x00082c0001177983 */ /* 0x000ee20000300800 */
[----:B0-----:R-:W-:-:S02]  /*5cb70*/  IMAD.MOV.U32 R6, RZ, RZ, R2 ;  /* 0x000000ffff067224 */ /* 0x001fc400078e0002 */
        /* <DEDUP_REMOVED lines=8> */
[----:B------:R-:W2:Y:S04]  /*5cc00*/  LDL.64 R6, [R1+0x148] ;  /* 0x0001480001067983 */ /* 0x000ea80000100a00 */
        /* <DEDUP_REMOVED lines=12> */
[----:B------:R-:W3:Y:S04]  /*5ccd0*/  LDL.LU.64 R26, [R1+0x18] ;  /* 0x00001800011a7983 */ /* 0x000ee80000300a00 */
[----:B---3--:R0:W-:Y:S04]  /*5cce0*/  STL.64 [R1+0x3e70], R26 ;  /* 0x003e701a01007387 */ /* 0x0081e80000100a00 */
[----:B0-----:R-:W3:Y:S01]  /*5ccf0*/  LDL.LU.64 R26, [R1+0x28] ;  /* 0x00002800011a7983 */ /* 0x001ee20000300a00 */
[----:B----4-:R-:W-:Y:S02]  /*5cd00*/  STL.64 [R1+0x3e50], R10 ;  /* 0x003e500a01007387 */ /* 0x010fe40000100a00 */
[----:B------:R0:W-:Y:S02]  /*5cd10*/  STL.64 [R1+0x3e48], R8 ;  /* 0x003e480801007387 */ /* 0x0001e40000100a00 */
[----:B0-----:R-:W4:Y:S01]  /*5cd20*/  LDL.LU R8, [R1+0x830] ;  /* 0x0008300001087983 */ /* 0x001f220000300800 */
[----:B------:R-:W4:Y:S02]  /*5cd30*/  LDL.LU R9, [R1+0x834] ;  /* 0x0008340001097983 */ /* 0x000f240000300800 */
[----:B------:R-:W3:Y:S02]  /*5cd40*/  LDL.LU R10, [R1+0x838] ;  /* 0x00083800010a7983 */ /* 0x000ee40000300800 */
[----:B------:R-:W3:Y:S01]  /*5cd50*/  LDL.LU R11, [R1+0x83c] ;  /* 0x00083c00010b7983 */ /* 0x000ee20000300800 */
[----:B------:R-:W4:Y:S01]  /*5cd60*/  LDL.LU R16, [R1+0x860] ;  /* 0x0008600001107983 */ /* 0x000f220000300800 */
[----:B------:R-:W4:Y:S02]  /*5cd70*/  LDL.LU R17, [R1+0x864] ;  /* 0x0008640001117983 */ /* 0x000f240000300800 */
[----:B------:R-:W4:Y:S02]  /*5cd80*/  LDL.LU R18, [R1+0x868] ;  /* 0x0008680001127983 */ /* 0x000f240000300800 */
[----:B------:R-:W4:Y:S01]  /*5cd90*/  LDL.LU R19, [R1+0x86c] ;  /* 0x00086c0001137983 */ /* 0x000f220000300800 */
[----:B--2---:R-:W-:Y:S01]  /*5cda0*/  HMMA.16816.F32 R20, R12, R6, R20 ;  /* 0x000000060c14723c */ /* 0x004fe20000001814 */
[----:B---3--:R-:W-:Y:S01]  /*5cdb0*/  STL.64 [R1+0x3e68], R10 ;  /* 0x003e680a01007387 */ /* 0x008fe20000100a00 */
[----:B----4-:R0:W-:Y:S03]  /*5cdc0*/  STL.64 [R1+0x3e60], R8 ;  /* 0x003e600801007387 */ /* 0x0101e60000100a00 */
        /* <DEDUP_REMOVED lines=15> */
[----:B------:R-:W3:Y:S02]  /*5cec0*/  LDL.LU.64 R20, [R1+0x3f18] ;  /* 0x003f180001147983 */ /* 0x000ee40000300a00 */
        /* <DEDUP_REMOVED lines=8> */
[C---:B---3--:R-:W-:Y:S01]  /*5cf50*/  HMMA.16816.F32 R20, R12.reuse, R6, R20 ;  /* 0x000000060c14723c */ /* 0x048fe20000001814 */
[----:B------:R-:W-:Y:S02]  /*5cf60*/  IMAD.MOV.U32 R2, RZ, RZ, R6 ;  /* 0x000000ffff027224 */ /* 0x000fe400078e0006 */
[----:B------:R-:W-:Y:S11]  /*5cf70*/  IMAD.MOV.U32 R0, RZ, RZ, R7 ;  /* 0x000000ffff007224 */ /* 0x000ff600078e0007 */
[----:B------:R-:W-:Y:S09]  /*5cf80*/  @!UPT UIADD3 URZ, URZ, URZ, URZ ;  /* 0x0000003f3f3ff290 */ /* 0x000ff2000fffe03f */
        /* <DEDUP_REMOVED lines=24> */
[----:B0-----:R-:W3:Y:S01]  /*5d110*/  LDL.LU.64 R6, [R1+0x3ea8] ;  /* 0x003ea80001067983 */ /* 0x001ee20000300a00 */
[----:B------:R-:W-:Y:S02]  /*5d120*/  IMAD.MOV.U32 R5, RZ, RZ, R22 ;  /* 0x000000ffff057224 */ /* 0x000fe400078e0016 */
[----:B------:R-:W-:Y:S02]  /*5d130*/  IMAD.MOV.U32 R4, RZ, RZ, R23 ;  /* 0x000000ffff047224 */ /* 0x000fe400078e0017 */
[----:B------:R-:W4:Y:S01]  /*5d140*/  LDL.LU.64 R22, [R1+0x3ea0] ;  /* 0x003ea00001167983 */ /* 0x000f220000300a00 */
[----:B------:R-:W2:Y:S03]  /*5d150*/  LDL.LU.64 R20, [R1+0x3e98] ;  /* 0x003e980001147983 */ /* 0x000ea60000300a00 */
[----:B---3--:R-:W-:Y:S01]  /*5d160*/  STL.64 [R1+0x3e20], R6 ;  /* 0x003e200601007387 */ /* 0x008fe20000100a00 */
[----:B------:R0:W-:Y:S01]  /*5d170*/  STL.64 [R1+0x3e18], R4 ;  /* 0x003e180401007387 */ /* 0x0001e20000100a00 */
[----:B----4-:R-:W-:Y:S02]  /*5d180*/  HMMA.16816.F32 R12, R12, R22, R16 ;  /* 0x000000160c0c723c */ /* 0x010fe40000001810 */
[----:B0-----:R-:W3:Y:S01]  /*5d190*/  LDL.LU R4, [R1+0x510] ;  /* 0x0005100001047983 */ /* 0x001ee20000300800 */
[----:B------:R-:W3:Y:S02]  /*5d1a0*/  LDL.LU R5, [R1+0x514] ;  /* 0x0005140001057983 */ /* 0x000ee40000300800 */
[----:B------:R-:W3:Y:S02]  /*5d1b0*/  LDL.LU R6, [R1+0x518] ;  /* 0x0005180001067983 */ /* 0x000ee40000300800 */
[----:B------:R-:W3:Y:S01]  /*5d1c0*/  LDL.LU R7, [R1+0x51c] ;  /* 0x00051c0001077983 */ /* 0x000ee20000300800 */
[----:B------:R-:W2:Y:S01]  /*5d1d0*/  LDL.LU.64 R18, [R1+0x3e90] ;  /* 0x003e900001127983 */ /* 0x000ea20000300a00 */
[----:B------:R-:W2:Y:S02]  /*5d1e0*/  LDL.LU.64 R16, [R1+0x3e88] ;  /* 0x003e880001107983 */ /* 0x000ea40000300a00 */
[----:B------:R-:W-:Y:S11]  /*5d1f0*/  STL.64 [R1+0x3d28], R22 ;  /* 0x003d281601007387 */ /* 0x000ff60000100a00 */
[----:B------:R-:W-:Y:S01]  /*5d200*/  @!UPT UIADD3 URZ, URZ, URZ, URZ ;  /* 0x0000003f3f3ff290 */ /* 0x000fe2000fffe03f */
[----:B------:R0:W-:Y:S01]  /*5d210*/  STL.64 [R1+0x630], R12 ;  /* 0x0006300c01007387 */ /* 0x0001e20000100a00 */
[----:B------:R-:W-:Y:S02]  /*5d220*/  STL.64 [R1+0x638], R14 ;  /* 0x0006380e01007387 */ /* 0x000fe40000100a00 */
[----:B0-----:R-:W-:Y:S02]  /*5d230*/  IMAD.MOV.U32 R13, RZ, RZ, R26 ;  /* 0x000000ffff0d7224 */ /* 0x001fe400078e001a */
        /* <DEDUP_REMOVED lines=18> */
[----:B------:R-:W-:Y:S01]  /*5d360*/  IMAD.MOV.U32 R15, RZ, RZ, R24 ;  /* 0x000000ffff0f7224 */ /* 0x000fe200078e0018 */
        /* <DEDUP_REMOVED lines=9> */
[----:B------:R-:W-:Y:S02]  /*5d400*/  IMAD.MOV.U32 R14, RZ, RZ, R25 ;  /* 0x000000ffff0e7224 */ /* 0x000fe400078e0019 */
[----:B------:R-:W4:Y:S01]  /*5d410*/  LDL.LU R25, [R1+0x3e38] ;  /* 0x003e380001197983 */ /* 0x000f220000300800 */
[C---:B--2---:R-:W-:Y:S11]  /*5d420*/  HMMA.16816.F32 R8, R16.reuse, R26, R8 ;  /* 0x0000001a1008723c */ /* 0x044ff60000001808 */
[----:B------:R-:W-:Y:S11]  /*5d430*/  @!UPT UIADD3 URZ, URZ, URZ, URZ ;  /* 0x0000003f3f3ff290 */ /* 0x000ff6000fffe03f */
[----:B------:R-:W-:Y:S01]  /*5d440*/  @!UPT UIADD3 URZ, URZ, URZ, URZ ;  /* 0x0000003f3f3ff290 */ /* 0x000fe2000fffe03f */
[----:B------:R-:W-:Y:S01]  /*5d450*/  STL.64 [R1+0x680], R8 ;  /* 0x0006800801007387 */ /* 0x000fe20000100a00 */
[----:B------:R0:W-:Y:S03]  /*5d460*/  STL.64 [R1+0x688], R10 ;  /* 0x0006880a01007387 */ /* 0x0001e60000100a00 */
[----:B0-----:R-:W3:Y:S01]  /*5d470*/  LDL.LU.64 R10, [R1+0x3e30] ;  /* 0x003e3000010a7983 */ /* 0x001ee20000300a00 */
[----:B------:R-:W2:Y:S02]  /*5d480*/  LDL.LU.64 R8, [R1+0x3e28] ;  /* 0x003e280001087983 */ /* 0x000ea40000300a00 */
[----:B------:R-:W-:Y:S02]  /*5d490*/  STL.64 [R1+0x3ce0], R26 ;  /* 0x003ce01a01007387 */ /* 0x000fe40000100a00 */
[----:B----4-:R-:W-:Y:S01]  /*5d4a0*/  STL [R1+0x3cd8], R25 ;  /* 0x003cd81901007387 */ /* 0x010fe20000100800 */
[C---:B---3--:R-:W-:Y:S11]  /*5d4b0*/  HMMA.16816.F32 R4, R16.reuse, R10, R4 ;  /* 0x0000000a1004723c */ /* 0x048ff60000001804 */
[----:B------:R-:W-:Y:S11]  /*5d4c0*/  @!UPT UIADD3 URZ, URZ, URZ, URZ ;  /* 0x0000003f3f3ff290 */ /* 0x000ff6000fffe03f */
[----:B------:R-:W-:Y:S01]  /*5d4d0*/  @!UPT UIADD3 URZ, URZ, URZ, URZ ;  /* 0x0000003f3f3ff290 */ /* 0x000fe2000fffe03f */
[----:B------:R-:W-:Y:S01]  /*5d4e0*/  STL.64 [R1+0x690], R4 ;  /* 0x0006900401007387 */ /* 0x000fe20000100a00 */
[----:B------:R0:W-:Y:S03]  /*5d4f0*/  STL.64 [R1+0x698], R6 ;  /* 0x0006980601007387 */ /* 0x0001e60000100a00 */
[----:B0-----:R-:W3:Y:S01]  /*5d500*/  LDL.LU.64 R6, [R1+0x3e20] ;  /* 0x003e200001067983 */ /* 0x001ee20000300a00 */
[----:B------:R-:W4:Y:S02]  /*5d510*/  LDL.LU.64 R4, [R1+0x3e18] ;  /* 0x003e180001047983 */ /* 0x000f240000300a00 */
[----:B------:R-:W-:Y:S02]  /*5d520*/  STL.64 [R1+0x3cb0], R10 ;  /* 0x003cb00a01007387 */ /* 0x000fe40000100a00 */
[----:B--2---:R0:W-:Y:S02]  /*5d530*/  STL.64 [R1+0x3ca8], R8 ;  /* 0x003ca80801007387 */ /* 0x0041e40000100a00 */
[----:B0-----:R-:W3:Y:S01]  /*5d540*/  LDL.LU R8, [R1+0x500] ;  /* 0x0005000001087983 */ /* 0x001ee20000300800 */
[----:B------:R-:W3:Y:S02]  /*5d550*/  LDL.LU R9, [R1+0x504] ;  /* 0x0005040001097983 */ /* 0x000ee40000300800 */
[----:B------:R-:W3:Y:S02]  /*5d560*/  LDL.LU R10, [R1+0x508] ;  /* 0x00050800010a7983 */ /* 0x000ee40000300800 */
[----:B------:R-:W3:Y:S02]  /*5d570*/  LDL.LU R11, [R1+0x50c] ;  /* 0x00050c00010b7983 */ /* 0x000ee40000300800 */
[----:B---3--:R-:W-:Y:S11]  /*5d580*/  HMMA.16816.F32 R8, R16, R6, R8 ;  /* 0x000000061008723c */ /* 0x008ff60000001808 */
[----:B------:R-:W-:Y:S11]  /*5d590*/  @!UPT UIADD3 URZ, URZ, URZ, URZ ;  /* 0x0000003f3f3ff290 */ /* 0x000ff6000fffe03f */
[----:B------:R-:W-:Y:S01]  /*5d5a0*/  @!UPT UIADD3 URZ, URZ, URZ, URZ ;  /* 0x0000003f3f3ff290 */ /* 0x000fe2000fffe03f */
[----:B------:R0:W-:Y:S01]  /*5d5b0*/  STL.64 [R1+0x6a0], R8 ;  /* 0x0006a00801007387 */ /* 0x0001e20000100a00 */
[----:B------:R1:W-:Y:S03]  /*5d5c0*/  STL.64 [R1+0x6a8], R10 ;  /* 0x0006a80a01007387 */ /* 0x0003e60000100a00 */
[----:B0-----:R-:W2:Y:S01]  /*5d5d0*/  LDL.LU R8, [R1+0x920] ;  /* 0x0009200001087983 */ /* 0x001ea20000300800 */
[----:B------:R-:W2:Y:S02]  /*5d5e0*/  LDL.LU R9, [R1+0x924] ;  /* 0x0009240001097983 */ /* 0x000ea40000300800 */
[----:B-1----:R-:W3:Y:S02]  /*5d5f0*/  LDL.LU R10, [R1+0x928] ;  /* 0x00092800010a7983 */ /* 0x002ee40000300800 */
[----:B------:R-:W3:Y:S02]  /*5d600*/  LDL.LU R11, [R1+0x92c] ;  /* 0x00092c00010b7983 */ /* 0x000ee40000300800 */
[----:B------:R-:W-:-:S02]  /*5d610*/  IMAD.MOV.U32 R26, RZ, RZ, R23 ;  /* 0x000000ffff1a7224 */ /* 0x000fc400078e0017 */
[----:B------:R-:W-:Y:S01]  /*5d620*/  IMAD.MOV.U32 R27, RZ, RZ, R22 ;  /* 0x000000ffff1b7224 */ /* 0x000fe200078e0016 */
[----:B---3--:R0:W-:Y:S01]  /*5d630*/  STL.64 [R1+0x3cc0], R10 ;  /* 0x003cc00a01007387 */ /* 0x0081e20000100a00 */
[----:B--2---:R1:W-:Y:S02]  /*5d640*/  STL.64 [R1+0x3cb8], R8 ;  /* 0x003cb80801007387 */ /* 0x0043e40000100a00 */
[----:B0-----:R-:W-:Y:S02]  /*5d650*/  IMAD.MOV.U32 R10, RZ, RZ, R3 ;  /* 0x000000ffff0a7224 */ /* 0x001fe400078e0003 */
[----:B------:R-:W-:Y:S01]  /*5d660*/  IMAD.MOV.U32 R11, RZ, RZ, R24 ;  /* 0x000000ffff0b7224 */ /* 0x000fe200078e0018 */
[----:B------:R-:W2:Y:S01]  /*5d670*/  LDL.LU R3, [R1+0x3e10] ;  /* 0x003e100001037983 */ /* 0x000ea20000300800 */
[----:B------:R-:W3:Y:S03]  /*5d680*/  LDL.LU R24, [R1+0x3e0c] ;  /* 0x003e0c0001187983 */ /* 0x000ee60000300800 */
[----:B------:R0:W-:Y:S01]  /*5d690*/  STL.64 [R1+0x3ce8], R10 ;  /* 0x003ce80a01007387 */ /* 0x0001e20000100a00 */
[----:B------:R4:W-:Y:S02]  /*5d6a0*/  STL.64 [R1+0x3cf0], R26 ;  /* 0x003cf01a01007387 */ /* 0x0009e40000100a00 */
[----:B-1----:R-:W2:Y:S02]  /*5d6b0*/  LDL.LU R8, [R1+0x940] ;  /* 0x0009400001087983 */ /* 0x002ea40000300800 */
[----:B------:R-:W2:Y:S01]  /*5d6c0*/  LDL.LU R9, [R1+0x944] ;  /* 0x0009440001097983 */ /* 0x000ea20000300800 */
[----:B0-----:R-:W2:Y:S01]  /*5d6d0*/  LDL.LU R10, [R1+0x948] ;  /* 0x00094800010a7983 */ /* 0x001ea20000300800 */
[----:B------:R-:W2:Y:S02]  /*5d6e0*/  LDL.LU R11, [R1+0x94c] ;  /* 0x00094c00010b7983 */ /* 0x000ea40000300800 */
[----:B----4-:R-:W-:-:S02]  /*5d6f0*/  IMAD.MOV.U32 R26, RZ, RZ, R13 ;  /* 0x000000ffff1a7224 */ /* 0x010fc400078e000d */
[----:B------:R-:W-:Y:S01]  /*5d700*/  IMAD.MOV.U32 R27, RZ, RZ, R12 ;  /* 0x000000ffff1b7224 */ /* 0x000fe200078e000c */
[----:B--2---:R-:W-:Y:S01]  /*5d710*/  STL.64 [R1+0x3d00], R10 ;  /* 0x003d000a01007387 */ /* 0x004fe20000100a00 */
[----:B------:R-:W-:Y:S03]  /*5d720*/  STL.64 [R1+0x3cf8], R8 ;  /* 0x003cf80801007387 */ /* 0x000fe60000100a00 */
[----:B------:R-:W-:Y:S02]  /*5d730*/  STL.64 [R1+0x3d20], R26 ;  /* 0x003d201a01007387 */ /* 0x000fe40000100a00 */
[----:B---3--:R0:W-:Y:S02]  /*5d740*/  STL [R1+0x3d18], R24 ;  /* 0x003d181801007387 */ /* 0x0081e40000100800 */
[----:B0-----:R-:W2:Y:S01]  /*5d750*/  LDL.LU R24, [R1+0x960] ;  /* 0x0009600001187983 */ /* 0x001ea20000300800 */
[----:B------:R-:W2:Y:S02]  /*5d760*/  LDL.LU R25, [R1+0x964] ;  /* 0x0009640001197983 */ /* 0x000ea40000300800 */
[----:B------:R-:W3:Y:S02]  /*5d770*/  LDL.LU R26, [R1+0x968] ;  /* 0x00096800011a7983 */ /* 0x000ee40000300800 */
[----:B------:R-:W3:Y:S02]  /*5d780*/  LDL.LU R27, [R1+0x96c] ;  /* 0x00096c00011b7983 */ /* 0x000ee40000300800 */
[----:B------:R-:W-:-:S02]  /*5d790*/  IMAD.MOV.U32 R22, RZ, RZ, R5 ;  /* 0x000000ffff167224 */ /* 0x000fc400078e0005 */
[----:B------:R-:W-:Y:S01]  /*5d7a0*/  IMAD.MOV.U32 R23, RZ, RZ, R4 ;  /* 0x000000ffff177224 */ /* 0x000fe200078e0004 */
[----:B---3--:R-:W-:Y:S01]  /*5d7b0*/  STL.64 [R1+0x3d38], R26 ;  /* 0x003d381a01007387 */ /* 0x008fe20000100a00 */
[----:B--2---:R-:W-:Y:S02]  /*5d7c0*/  STL.64 [R1+0x3d30], R24 ;  /* 0x003d301801007387 */ /* 0x004fe40000100a00 */
[----:B------:R-:W2:Y:S02]  /*5d7d0*/  LDL.LU R5, [R1+0x3e08] ;  /* 0x003e080001057983 */ /* 0x000ea40000300800 */
[----:B------:R-:W3:Y:S01]  /*5d7e0*/  LDL.LU R4, [R1+0x3e04] ;  /* 0x003e040001047983 */ /* 0x000ee20000300800 */
[----:B------:R0:W-:Y:S04]  /*5d7f0*/  STL.64 [R1+0x3d40], R22 ;  /* 0x003d401601007387 */ /* 0x0001e80000100a00 */
[----:B0-----:R-:W4:Y:S04]  /*5d800*/  LDL.LU.64 R22, [R1+0x108] ;  /* 0x0001080001167983 */ /* 0x001f280000300a00 */
[----:B----4-:R0:W-:Y:S01]  /*5d810*/  STL.64 [R1+0x3d58], R22 ;  /* 0x003d581601007387 */ /* 0x0101e20000100a00 */
[----:B------:R-:W4:Y:S02]  /*5d820*/  LDL.LU R24, [R1+0x990] ;  /* 0x0009900001187983 */ /* 0x000f240000300800 */
[----:B------:R-:W4:Y:S02]  /*5d830*/  LDL.LU R25, [R1+0x994] ;  /* 0x0009940001197983 */ /* 0x000f240000300800 */
[----:B------:R-:W2:Y:S01]  /*5d840*/  LDL.LU R26, [R1+0x998] ;  /* 0x00099800011a7983 */ /* 0x000ea20000300800 */
[----:B------:R-:W2:Y:S04]  /*5d850*/  LDL.LU R27, [R1+0x99c] ;  /* 0x00099c00011b7983 */ /* 0x000ea80000300800 */
[----:B0-----:R-:W2:Y:S04]  /*5d860*/  LDL.LU.64 R22, [R1+0x118] ;  /* 0x0001180001167983 */ /* 0x001ea80000300a00 */
[----:B--2---:R0:W-:Y:S01]  /*5d870*/  STL.64 [R1+0x3d70], R22 ;  /* 0x003d701601007387 */ /* 0x0041e20000100a00 */
[----:B------:R-:W-:Y:S02]  /*5d880*/  STL.64 [R1+0x3d50], R26 ;  /* 0x003d501a01007387 */ /* 0x000fe40000100a00 */
[----:B----4-:R1:W-:Y:S02]  /*5d890*/  STL.64 [R1+0x3d48], R24 ;  /* 0x003d481801007387 */ /* 0x0103e40000100a00 */
[----:B0-----:R-:W-:-:S02]  /*5d8a0*/  IMAD.MOV.U32 R22, RZ, RZ, R2 ;  /* 0x000000ffff167224 */ /* 0x001fc400078e0002 */
[----:B------:R-:W-:Y:S01]  /*5d8b0*/  IMAD.MOV.U32 R23, RZ, RZ, R0 ;  /* 0x000000ffff177224 */ /* 0x000fe200078e0000 */
[----:B-1----:R-:W2:Y:S01]  /*5d8c0*/  LDL.LU R24, [R1+0x970] ;  /* 0x0009700001187983 */ /* 0x002ea20000300800 */
[----:B------:R-:W2:Y:S02]  /*5d8d0*/  LDL.LU R25, [R1+0x974] ;  /* 0x0009740001197983 */ /* 0x000ea40000300800 */
[----:B------:R-:W4:Y:S02]  /*5d8e0*/  LDL.LU R26, [R1+0x978] ;  /* 0x00097800011a7983 */ /* 0x000f240000300800 */
[----:B------:R-:W4:Y:S01]  /*5d8f0*/  LDL.LU R27, [R1+0x97c] ;  /* 0x00097c00011b7983 */ /* 0x000f220000300800 */
[----:B------:R-:W2:Y:S01]  /*5d900*/  LDL.LU R2, [R1+0x3e00] ;  /* 0x003e000001027983 */ /* 0x000ea20000300800 */
[----:B------:R-:W2:Y:S02]  /*5d910*/  LDL.LU R0, [R1+0x3dfc] ;  /* 0x003dfc0001007983 */ /* 0x000ea40000300800 */
[----:B------:R0:W-:Y:S02]  /*5d920*/  STL.64 [R1+0x3d88], R22 ;  /* 0x003d881601007387 */ /* 0x0001e40000100a00 */
[----:B0-----:R-:W2:Y:S04]  /*5d930*/  LDL.LU.64 R22, [R1+0x138] ;  /* 0x0001380001167983 */ /* 0x001ea80000300a00 */
[----:B--2---:R-:W-:Y:S01]  /*5d940*/  STL.64 [R1+0x3da0], R22 ;  /* 0x003da01601007387 */ /* 0x004fe20000100a00 */
[----:B----4-:R-:W-:Y:S02]  /*5d950*/  STL.64 [R1+0x3d68], R26 ;  /* 0x003d681a01007387 */ /* 0x010fe40000100a00 */
[----:B------:R0:W-:Y:S02]  /*5d960*/  STL.64 [R1+0x3d60], R24 ;  /* 0x003d601801007387 */ /* 0x0001e40000100a00 */
        /* <DEDUP_REMOVED lines=17> */
[----:B------:R0:W-:Y:S02]  /*5da80*/  STL.64 [R1+0x3dd0], R22 ;  /* 0x003dd01601007387 */ /* 0x0001e40000100a00 */
        /* <DEDUP_REMOVED lines=8> */
[----:B------:R-:W4:Y:S01]  /*5db10*/  LDL.LU R27, [R1+0x8dc] ;  /* 0x0008dc00011b7983 */ /* 0x000f220000300800 */
[----:B------:R-:W2:Y:S01]  /*5db20*/  LDL.LU R20, [R1+0x4f0] ;  /* 0x0004f00001147983 */ /* 0x000ea20000300800 */
[----:B------:R-:W3:Y:S02]  /*5db30*/  LDL.LU R21, [R1+0x4f4] ;  /* 0x0004f40001157983 */ /* 0x000ee40000300800 */
[----:B------:R-:W3:Y:S02]  /*5db40*/  LDL.LU R22, [R1+0x4f8] ;  /* 0x0004f80001167983 */ /* 0x000ee40000300800 */
[----:B------:R-:W3:Y:S01]  /*5db50*/  LDL.LU R23, [R1+0x4fc] ;  /* 0x0004fc0001177983 */ /* 0x000ee20000300800 */
        /* <DEDUP_REMOVED lines=24> */
[----:B------:R0:W-:Y:S02]  /*5dce0*/  STL [R1+0x3c98], R4 ;  /* 0x003c980401007387 */ /* 0x0001e40000100800 */
[----:B0-----:R-:W-:-:S02]  /*5dcf0*/  IMAD.MOV.U32 R4, RZ, RZ, R2 ;  /* 0x000000ffff047224 */ /* 0x001fc400078e0002 */
[----:B------:R-:W4:Y:S01]  /*5dd00*/  LDL.LU R2, [R1+0x3df0] ;  /* 0x003df00001027983 */ /* 0x000f220000300800 */
[----:B------:R-:W2:Y:S02]  /*5dd10*/  LDL.LU R5, [R1+0x914] ;  /* 0x0009140001057983 */ /* 0x000ea40000300800 */
[----:B------:R-:W2:Y:S02]  /*5dd20*/  LDL.LU R6, [R1+0x918] ;  /* 0x0009180001067983 */ /* 0x000ea40000300800 */
[----:B------:R-:W2:Y:S02]  /*5dd30*/  LDL.LU R7, [R1+0x91c] ;  /* 0x00091c0001077983 */ /* 0x000ea40000300800 */
[----:B--2---:R-:W-:Y:S01]  /*5dd40*/  STL.64 [R1+0x3cd0], R6 ;  /* 0x003cd00601007387 */ /* 0x004fe20000100a00 */
        /* <DEDUP_REMOVED lines=38> */
[C---:B--2---:R-:W-:Y:S03]  /*5dfb0*/  HMMA.16816.F32 R20, R16.reuse, R22, R24 ;  /* 0x000000161014723c */ /* 0x044fe60000001818 */
[----:B------:R-:W2:Y:S01]  /*5dfc0*/  LDL.LU.64 R26, [R1+0x3d80] ;  /* 0x003d8000011a7983 */ /* 0x000ea20000300a00 */
[----:B------:R-:W2:Y:S11]  /*5dfd0*/  LDL.LU.64 R24, [R1+0x3d78] ;  /* 0x003d780001187983 */ /* 0x000eb60000300a00 */
[----:B------:R-:W-:Y:S08]  /*5dfe0*/  @!UPT UIADD3 URZ, URZ, URZ, URZ ;  /* 0x0000003f3f3ff290 */ /* 0x000ff0000fffe03f */
[----:B------:R-:W-:Y:S01]  /*5dff0*/  STL.64 [R1+0x700], R20 ;  /* 0x0007001401007387 */ /* 0x000fe20000100a00 */
[----:B------:R0:W-:Y:S03]  /*5e000*/  STL.64 [R1+0x708], R22 ;  /* 0x0007081601007387 */ /* 0x0001e60000100a00 */
[----:B0-----:R-:W2:Y:S01]  /*5e010*/  LDL.LU.64 R22, [R1+0x3d70] ;  /* 0x003d700001167983 */ /* 0x001ea20000300a00 */
[----:B----4-:R-:W-:Y:S02]  /*5e020*/  IMAD.MOV.U32 R6, RZ, RZ, R2 ;  /* 0x000000ffff067224 */ /* 0x010fe400078e0002 */
        /* <DEDUP_REMOVED lines=28> */
[----:B------:R-:W2:Y:S02]  /*5e1f0*/  LDL.LU R24, [R1+0x3d18] ;  /* 0x003d180001187983 */ /* 0x000ea40000300800 */
[----:B------:R-:W3:Y:S02]  /*5e200*/  LDL.LU.64 R22, [R1+0x3d10] ;  /* 0x003d100001167983 */ /* 0x000ee40000300a00 */
[----:B------:R-:W3:Y:S11]  /*5e210*/  LDL.LU.64 R20, [R1+0x3d08] ;  /* 0x003d080001147983 */ /* 0x000ef60000300a00 */
[----:B------:R-:W-:Y:S05]  /*5e220*/  @!UPT UIADD3 URZ, URZ, URZ, URZ ;  /* 0x0000003f3f3ff290 */ /* 0x000fea000fffe03f */
[----:B------:R0:W-:Y:S01]  /*5e230*/  STL.64 [R1+0x7b0], R16 ;  /* 0x0007b01001007387 */ /* 0x0001e20000100a00 */
[----:B------:R1:W-:Y:S03]  /*5e240*/  STL.64 [R1+0x7b8], R18 ;  /* 0x0007b81201007387 */ /* 0x0003e60000100a00 */
[----:B0-----:R-:W4:Y:S01]  /*5e250*/  LDL.LU R16, [R1+0x900] ;  /* 0x0009000001107983 */ /* 0x001f220000300800 */
[----:B------:R-:W4:Y:S02]  /*5e260*/  LDL.LU R17, [R1+0x904] ;  /* 0x0009040001117983 */ /* 0x000f240000300800 */
[----:B-1----:R-:W4:Y:S02]  /*5e270*/  LDL.LU R18, [R1+0x908] ;  /* 0x0009080001127983 */ /* 0x002f240000300800 */
[----:B--2---:R-:W-:Y:S02]  /*5e280*/  IMAD.MOV.U32 R19, RZ, RZ, R24 ;  /* 0x000000ffff137224 */ /* 0x004fe400078e0018 */
[C---:B---3--:R-:W-:Y:S01]  /*5e290*/  HMMA.16816.F32 R24, R20.reuse, R26, R8 ;  /* 0x0000001a1418723c */ /* 0x048fe20000001808 */
        /* <DEDUP_REMOVED lines=11> */
[----:B0-----:R-:W3:Y:S01]  /*5e350*/  LDL.LU.64 R26, [R1+0x3ce0] ;  /* 0x003ce000011a7983 */ /* 0x001ee20000300a00 */
[----:B------:R-:W3:Y:S01]  /*5e360*/  LDL.LU R25, [R1+0x3cd8] ;  /* 0x003cd80001197983 */ /* 0x000ee20000300800 */
[C---:B--2---:R-:W-:Y:S02]  /*5e370*/  HMMA.16816.F32 R8, R20.reuse, R10, R4 ;  /* 0x0000000a1408723c */ /* 0x044fe40000001804 */
[----:B------:R-:W2:Y:S01]  /*5e380*/  LDL.LU.64 R6, [R1+0x3cd0] ;  /* 0x003cd00001067983 */ /* 0x000ea20000300a00 */
[----:B------:R-:W2:Y:S11]  /*5e390*/  LDL.LU.64 R4, [R1+0x3cc8] ;  /* 0x003cc80001047983 */ /* 0x000eb60000300a00 */
[----:B------:R-:W-:Y:S09]  /*5e3a0*/  @!UPT UIADD3 URZ, URZ, URZ, URZ ;  /* 0x0000003f3f3ff290 */ /* 0x000ff2000fffe03f */
        /* <DEDUP_REMOVED lines=9> */
[----:B0-----:R-:W2:Y:S01]  /*5e440*/  LDL.LU.64 R10, [R1+0x3cb0] ;  /* 0x003cb000010a7983 */ /* 0x001ea20000300a00 */
[----:B------:R-:W3:Y:S01]  /*5e450*/  LDL.LU.64 R8, [R1+0x3ca8] ;  /* 0x003ca80001087983 */ /* 0x000ee20000300a00 */
[----:B--2---:R-:W-:Y:S11]  /*5e460*/  HMMA.16816.F32 R4, R20, R10, R4 ;  /* 0x0000000a1404723c */ /* 0x004ff60000001804 */
[----:B------:R-:W-:Y:S11]  /*5e470*/  @!UPT UIADD3 URZ, URZ, URZ, URZ ;  /* 0x0000003f3f3ff290 */ /* 0x000ff6000fffe03f */
[----:B------:R-:W-:Y:S01]  /*5e480*/  @!UPT UIADD3 URZ, URZ, URZ, URZ ;  /* 0x0000003f3f3ff290 */ /* 0x000fe2000fffe03f */
[----:B------:R-:W-:Y:S01]  /*5e490*/  STL.64 [R1+0x760], R4 ;  /* 0x0007600401007387 */ /* 0x000fe20000100a00 */
[----:B------:R0:W-:Y:S03]  /*5e4a0*/  STL.64 [R1+0x768], R6 ;  /* 0x0007680601007387 */ /* 0x0001e60000100a00 */
[----:B0-----:R-:W4:Y:S01]  /*5e4b0*/  LDL.LU.64 R6, [R1+0x3ca0] ;  /* 0x003ca00001067983 */ /* 0x001f220000300a00 */
[----:B------:R-:W2:Y:S02]  /*5e4c0*/  LDL.LU R4, [R1+0x3c98] ;  /* 0x003c980001047983 */ /* 0x000ea40000300800 */
[----:B------:R-:W3:Y:S01]  /*5e4d0*/  LDL.LU R10, [R1+0x9b8] ;  /* 0x0009b800010a7983 */ /* 0x000ee20000300800 */
[----:B------:R-:W0:Y:S04]  /*5e4e0*/  S2R R24, SR_TID.X ;  /* 0x0000000000187919 */ /* 0x000e280000002100 */
[----:B------:R-:W1:Y:S01]  /*5e4f0*/  S2R R5, SR_TID.X ;  /* 0x0000000000057919 */ /* 0x000e620000002100 */
[----:B0-----:R-:W-:Y:S01]  /*5e500*/  LOP3.LUT R24, R24, 0x7, RZ, 0xc0, !PT ;  /* 0x0000000718187812 */ /* 0x001fe200078ec0ff */
[----:B-1----:R-:W-:-:S04]  /*5e510*/  IMAD.SHL.U32 R5, R5, 0x2, RZ ;  /* 0x0000000205057824 */ /* 0x002fc800078e00ff */
[----:B------:R-:W-:Y:S01]  /*5e520*/  IMAD R24, R24, 0x110, RZ ;  /* 0x0000011018187824 */ /* 0x000fe200078e02ff */
[----:B----4-:R-:W-:Y:S01]  /*5e530*/  HMMA.16816.F32 R16, R20, R6, R16 ;  /* 0x000000061410723c */ /* 0x010fe20000001810 */
[----:B--2---:R-:W-:Y:S11]  /*5e540*/  IMAD.MOV.U32 R11, RZ, RZ, R4 ;  /* 0x000000ffff0b7224 */ /* 0x004ff600078e0004 */
[----:B------:R-:W-:Y:S11]  /*5e550*/  @!UPT UIADD3 URZ, URZ, URZ, URZ ;  /* 0x0000003f3f3ff290 */ /* 0x000ff6000fffe03f */
[----:B------:R-:W-:Y:S01]  /*5e560*/  STL.64 [R1+0x740], R16 ;  /* 0x0007401001007387 */ /* 0x000fe20000100a00 */
[----:B------:R0:W-:Y:S02]  /*5e570*/  STL.64 [R1+0x748], R18 ;  /* 0x0007481201007387 */ /* 0x0001e40000100a00 */
[----:B0-----:R-:W-:Y:S02]  /*5e580*/  LOP3.LUT R19, R24, 0x30, R5, 0x78, !PT ;  /* 0x0000003018137812 */ /* 0x001fe400078e7805 */
[----:B------:R-:W0:Y:S03]  /*5e590*/  LDSM.16.MT88.4 R4, [R25+0x8000] ;  /* 0x008000001904783b */ /* 0x000e260000004200 */
[----:B------:R-:W-:Y:S01]  /*5e5a0*/  LDSM.16.M88.4 R24, [R19+0x10880] ;  /* 0x010880001318783b */ /* 0x000fe20000000200 */
[----:B0-----:R-:W-:Y:S03]  /*5e5b0*/  STL.64 [R1+0x3bf0], R6 ;  /* 0x003bf00601007387 */ /* 0x001fe60000100a00 */
[----:B------:R-:W-:Y:S02]  /*5e5c0*/  STL.64 [R1+0x3be8], R4 ;  /* 0x003be80401007387 */ /* 0x000fe40000100a00 */
[----:B------:R-:W0:Y:S02]  /*5e5d0*/  LDSM.16.M88.4 R4, [R19+0x10080] ;  /* 0x010080001304783b */ /* 0x000e240000000200 */
[----:B0-----:R0:W-:Y:S02]  /*5e5e0*/  STL.64 [R1+0x40], R4 ;  /* 0x0000400401007387 */ /* 0x0011e40000100a00 */
[----:B------:R-:W-:Y:S02]  /*5e5f0*/  STL.64 [R1+0x48], R6 ;  /* 0x0000480601007387 */ /* 0x000fe40000100a00 */
[----:B------:R-:W-:Y:S02]  /*5e600*/  STL.64 [R1+0x30], R24 ;  /* 0x0000301801007387 */ /* 0x000fe40000100a00 */
[----:B------:R-:W-:Y:S02]  /*5e610*/  STL.64 [R1+0x38], R26 ;  /* 0x0000381a01007387 */ /* 0x000fe40000100a00 */
[----:B0-----:R-:W-:-:S02]  /*5e620*/  IMAD.MOV.U32 R5, RZ, RZ, R24 ;  /* 0x000000ffff057224 */ /* 0x001fc400078e0018 */
[----:B------:R-:W-:Y:S02]  /*5e630*/  IMAD.MOV.U32 R4, RZ, RZ, R25 ;  /* 0x000000ffff047224 */ /* 0x000fe400078e0019 */
[----:B------:R-:W0:Y:S04]  /*5e640*/  LDSM.16.M88.4 R24, [R19+0x11080] ;  /* 0x011080001318783b */ /* 0x000e280000000200 */
[----:B0-----:R-:W-:Y:S01]  /*5e650*/  STL.64 [R1+0x20], R24 ;  /* 0x0000201801007387 */ /* 0x001fe20000100a00 */
[----:B------:R-:W-:Y:S02]  /*5e660*/  STL.64 [R1+0x28], R26 ;  /* 0x0000281a01007387 */ /* 0x000fe40000100a00 */
[----:B------:R-:W0:Y:S02]  /*5e670*/  LDSM.16.M88.4 R24, [R19+0x11880] ;  /* 0x011880001318783b */ /* 0x000e240000000200 */
[----:B0-----:R-:W-:Y:S02]  /*5e680*/  STL.64 [R1+0x10], R24 ;  /* 0x0000101801007387 */ /* 0x001fe40000100a00 */
[----:B------:R-:W-:-:S02]  /*5e690*/  IMAD.MOV.U32 R7, RZ, RZ, R24 ;  /* 0x000000ffff077224 */ /* 0x000fc400078e0018 */
[----:B------:R-:W-:Y:S02]  /*5e6a0*/  STL.64 [R1+0x18], R26 ;  /* 0x0000181a01007387 */ /* 0x000fe40000100a00 */
[----:B------:R-:W-:Y:S02]  /*5e6b0*/  IMAD.MOV.U32 R6, RZ, RZ, R25 ;  /* 0x000000ffff067224 */ /* 0x000fe400078e0019 */
[----:B------:R-:W0:Y:S04]  /*5e6c0*/  LDSM.16.M88.4 R24, [R19+0x12080] ;  /* 0x012080001318783b */ /* 0x000e280000000200 */
[----:B------:R-:W-:Y:S01]  /*5e6d0*/  STL.64 [R1+0x3c20], R6 ;  /* 0x003c200601007387 */ /* 0x000fe20000100a00 */
[----:B------:R1:W-:Y:S01]  /*5e6e0*/  STL.64 [R1+0x3c18], R4 ;  /* 0x003c180401007387 */ /* 0x0003e20000100a00 */
[----:B---3--:R-:W-:Y:S01]  /*5e6f0*/  HMMA.16816.F32 R8, R20, R14, R8 ;  /* 0x0000000e1408723c */ /* 0x008fe20000001808 */
[----:B------:R-:W-:Y:S01]  /*5e700*/  LDSM.16.M88.4 R12, [R19+0x13080] ;  /* 0x01308000130c783b */ /* 0x000fe20000000200 */
[----:B0-----:R-:W-:Y:S03]  /*5e710*/  STL.64 [R1], R24 ;  /* 0x0000001801007387 */ /* 0x001fe60000100a00 */
[----:B-1----:R-:W-:-:S02]  /*5e720*/  IMAD.MOV.U32 R5, RZ, RZ, R24 ;  /* 0x000000ffff057224 */ /* 0x002fc400078e0018 */
[----:B------:R-:W-:Y:S02]  /*5e730*/  STL.64 [R1+0x8], R26 ;  /* 0x0000081a01007387 */ /* 0x000fe40000100a00 */
[----:B------:R-:W-:Y:S02]  /*5e740*/  IMAD.MOV.U32 R4, RZ, RZ, R25 ;  /* 0x000000ffff047224 */ /* 0x000fe400078e0019 */
[----:B------:R-:W0:Y:S04]  /*5e750*/  LDSM.16.M88.4 R24, [R19+0x12880] ;  /* 0x012880001318783b */ /* 0x000e280000000200 */
[----:B0-----:R-:W-:Y:S01]  /*5e760*/  STL [R1+0x335c], R26 ;  /* 0x00335c1a01007387 */ /* 0x001fe20000100800 */
[----:B------:R-:W-:Y:S02]  /*5e770*/  STL [R1+0x3358], R27 ;  /* 0x0033581b01007387 */ /* 0x000fe40000100800 */
[----:B------:R-:W-:Y:S02]  /*5e780*/  STL.64 [R1+0x3be0], R24 ;  /* 0x003be01801007387 */ /* 0x000fe40000100a00 */
[----:B------:R-:W-:Y:S03]  /*5e790*/  STL [R1+0x3244], R14 ;  /* 0x0032440e01007387 */ /* 0x000fe60000100800 */
[----:B------:R-:W-:Y:S01]  /*5e7a0*/  STL.64 [R1+0x730], R8 ;  /* 0x0007300801007387 */ /* 0x000fe20000100a00 */
[----:B------:R-:W-:Y:S02]  /*5e7b0*/  STL.64 [R1+0x738], R10 ;  /* 0x0007380a01007387 */ /* 0x000fe40000100a00 */
[----:B------:R-:W0:Y:S01]  /*5e7c0*/  LDSM.16.M88.4 R8, [R19+0x13880] ;  /* 0x013880001308783b */ /* 0x000e220000000200 */
[----:B------:R-:W1:Y:S03]  /*5e7d0*/  LDSM.16.M88.4 R24, [R19+0x14080] ;  /* 0x014080001318783b */ /* 0x000e660000000200 */
[----:B------:R2:W-:Y:S02]  /*5e7e0*/  STL [R1+0x3240], R15 ;  /* 0x0032400f01007387 */ /* 0x0005e40000100800 */
[----:B--2---:R-:W2:Y:S04]  /*5e7f0*/  LDL R15, [R1+0xdb4] ;  /* 0x000db400010f7983 */ /* 0x004ea80000100800 */
[----:B0-----:R-:W-:Y:S01]  /*5e800*/  STL [R1+0x3234], R10 ;  /* 0x0032340a01007387 */ /* 0x001fe20000100800 */
[----:B------:R-:W-:Y:S02]  /*5e810*/  STL [R1+0x3230], R11 ;  /* 0x0032300b01007387 */ /* 0x000fe40000100800 */
[----:B-1----:R-:W-:Y:S02]  /*5e820*/  STL.64 [R1+0x50], R24 ;  /* 0x0000501801007387 */ /* 0x002fe40000100a00 */
[----:B------:R-:W-:Y:S02]  /*5e830*/  STL.64 [R1+0x58], R26 ;  /* 0x0000581a01007387 */ /* 0x000fe40000100a00 */
[----:B------:R-:W0:Y:S04]  /*5e840*/  LDSM.16.M88.4 R24, [R19+0x14880] ;  /* 0x014880001318783b */ /* 0x000e280000000200 */
[----:B0-----:R-:W-:Y:S01]  /*5e850*/  STL.64 [R1+0x210], R24 ;  /* 0x0002101801007387 */ /* 0x001fe20000100a00 */
[----:B------:R-:W-:-:S02]  /*5e860*/  IMAD.MOV.U32 R14, RZ, RZ, R24 ;  /* 0x000000ffff0e7224 */ /* 0x000fc400078e0018 */
[----:B------:R-:W-:Y:S02]  /*5e870*/  STL.64 [R1+0x218], R26 ;  /* 0x0002181a01007387 */ /* 0x000fe40000100a00 */
[----:B------:R-:W-:Y:S02]  /*5e880*/  IMAD.MOV.U32 R3, RZ, RZ, R25 ;  /* 0x000000ffff037224 */ /* 0x000fe400078e0019 */
[----:B------:R-:W0:Y:S04]  /*5e890*/  LDSM.16.M88.4 R24, [R19+0x15080] ;  /* 0x015080001318783b */ /* 0x000e280000000200 */
[----:B------:R-:W-:Y:S01]  /*5e8a0*/  STL [R1+0x3b64], R3 ;  /* 0x003b640301007387 */ /* 0x000fe20000100800 */
[----:B------:R-:W-:Y:S03]  /*5e8b0*/  STL [R1+0x3b60], R14 ;  /* 0x003b600e01007387 */ /* 0x000fe60000100800 */
[----:B0-----:R-:W-:Y:S01]  /*5e8c0*/  STL.64 [R1+0x200], R24 ;  /* 0x0002001801007387 */ /* 0x001fe20000100a00 */
[----:B------:R-:W-:Y:S02]  /*5e8d0*/  STL.64 [R1+0x208], R26 ;  /* 0x0002081a01007387 */ /* 0x000fe40000100a00 */
[----:B------:R-:W0:Y:S02]  /*5e8e0*/  LDSM.16.M88.4 R24, [R19+0x15880] ;  /* 0x015880001318783b */ /* 0x000e240000000200 */
[----:B0-----:R-:W-:Y:S02]  /*5e8f0*/  STL.64 [R1+0x1f0], R24 ;  /* 0x0001f01801007387 */ /* 0x001fe40000100a00 */
[----:B------:R0:W-:Y:S02]  /*5e900*/  STL.64 [R1+0x1f8], R26 ;  /* 0x0001f81a01007387 */ /* 0x0001e40000100a00 */
[----:B------:R-:W-:-:S02]  /*5e910*/  IMAD.MOV.U32 R3, RZ, RZ, R24 ;  /* 0x000000ffff037224 */ /* 0x000fc400078e0018 */
[----:B------:R-:W-:Y:S02]  /*5e920*/  IMAD.MOV.U32 R14, RZ, RZ, R25 ;  /* 0x000000ffff0e7224 */ /* 0x000fe400078e0019 */
[----:B0-----:R-:W-:Y:S02]  /*5e930*/  IMAD.MOV.U32 R26, RZ, RZ, R28 ;  /* 0x000000ffff1a7224 */ /* 0x001fe400078e001c */
[----:B------:R-:W-:Y:S01]  /*5e940*/  IMAD.MOV.U32 R27, RZ, RZ, R29 ;  /* 0x000000ffff1b7224 */ /* 0x000fe200078e001d */
[----:B------:R-:W3:Y:S01]  /*5e950*/  LDL.LU R28, [R1+0x3c94] ;  /* 0x003c9400011c7983 */ /* 0x000ee20000300800 */
[----:B------:R-:W4:Y:S03]  /*5e960*/  LDL.LU R29, [R1+0x3c90] ;  /* 0x003c9000011d7983 */ /* 0x000f260000300800 */
        /* <DEDUP_REMOVED lines=8> */
[----:B------:R-:W1:Y:S04]  /*5e9f0*/  LDSM.16.M88.4 R16, [R19+0x17880] ;  /* 0x017880001310783b */ /* 0x000e680000000200 */
[----:B0-----:R-:W-:Y:S01]  /*5ea00*/  STL.64 [R1+0x1c0], R24 ;  /* 0x0001c01801007387 */ /* 0x001fe20000100a00 */
[----:B------:R-:W-:Y:S02]  /*5ea10*/  STL.64 [R1+0x1c8], R26 ;  /* 0x0001c81a01007387 */ /* 0x000fe40000100a00 */
[----:B-1----:R-:W-:Y:S02]  /*5ea20*/  STL.64 [R1+0x1b0], R16 ;  /* 0x0001b01001007387 */ /* 0x002fe40000100a00 */
[----:B------:R-:W-:Y:S01]  /*5ea30*/  STL.64 [R1+0x1b8], R18 ;  /* 0x0001b81201007387 */ /* 0x000fe20000100a00 */
[----:B------:R-:W2:Y:S01]  /*5ea40*/  LDL.LU R6, [R1+0x128] ;  /* 0x0001280001067983 */ /* 0x000ea20000300800 */
[----:B------:R-:W2:Y:S03]  /*5ea50*/  LDL.LU R7, [R1+0x12c] ;  /* 0x00012c0001077983 */ /* 0x000ea60000300800 */
[----:B--2---:R-:W-:Y:S01]  /*5ea60*/  STL.64 [R1+0x3c38], R6 ;  /* 0x003c380601007387 */ /* 0x004fe20000100a00 */
[----:B------:R0:W-:Y:S03]  /*5ea70*/  STL.64 [R1+0x3c30], R4 ;  /* 0x003c300401007387 */ /* 0x0001e60000100a00 */
[----:B0-----:R-:W2:Y:S01]  /*5ea80*/  LDL.LU R4, [R1+0xbb0] ;  /* 0x000bb00001047983 */ /* 0x001ea20000300800 */
[----:B------:R-:W2:Y:S02]  /*5ea90*/  LDL.LU R5, [R1+0xbb4] ;  /* 0x000bb40001057983 */ /* 0x000ea40000300800 */
[----:B------:R-:W2:Y:S02]  /*5eaa0*/  LDL.LU R6, [R1+0xbb8] ;  /* 0x000bb80001067983 */ /* 0x000ea40000300800 */
[----:B------:R-:W2:Y:S02]  /*5eab0*/  LDL.LU R7, [R1+0xbbc] ;  /* 0x000bbc0001077983 */ /* 0x000ea40000300800 */
[----:B--2---:R0:W-:Y:S01]  /*5eac0*/  STL.64 [R1+0x3c48], R6 ;  /* 0x003c480601007387 */ /* 0x0041e20000100a00 */
[----:B------:R-:W-:Y:S03]  /*5ead0*/  STL.64 [R1+0x3c40], R4 ;  /* 0x003c400401007387 */ /* 0x000fe60000100a00 */
[----:B0-----:R-:W2:Y:S01]  /*5eae0*/  LDL.LU R6, [R1+0x148] ;  /* 0x0001480001067983 */ /* 0x001ea20000300800 */
[----:B------:R-:W2:Y:S03]  /*5eaf0*/  LDL.LU R7, [R1+0x14c] ;  /* 0x00014c0001077983 */ /* 0x000ea60000300800 */
[----:B--2---:R0:W-:Y:S04]  /*5eb00*/  STL.64 [R1+0x3c60], R6 ;  /* 0x003c600601007387 */ /* 0x0041e80000100a00 */
[----:B0-----:R-:W2:Y:S01]  /*5eb10*/  LDL.LU R6, [R1+0x158] ;  /* 0x0001580001067983 */ /* 0x001ea20000300800 */
[----:B------:R-:W2:Y:S03]  /*5eb20*/  LDL.LU R7, [R1+0x15c] ;  /* 0x00015c0001077983 */ /* 0x000ea60000300800 */
[----:B--2---:R0:W-:Y:S04]  /*5eb30*/  STL.64 [R1+0x3c78], R6 ;  /* 0x003c780601007387 */ /* 0x0041e80000100a00 */
[----:B0-----:R-:W2:Y:S01]  /*5eb40*/  LDL.LU R6, [R1+0x168] ;  /* 0x0001680001067983 */ /* 0x001ea20000300800 */
[----:B------:R-:W2:Y:S02]  /*5eb50*/  LDL.LU R7, [R1+0x16c] ;  /* 0x00016c0001077983 */ /* 0x000ea40000300800 */
[----:B------:R-:W2:Y:S02]  /*5eb60*/  LDL.LU R24, [R1+0xba0] ;  /* 0x000ba00001187983 */ /* 0x000ea40000300800 */
[----:B------:R-:W2:Y:S01]  /*5eb70*/  LDL.LU R25, [R1+0xba4] ;  /* 0x000ba40001197983 */ /* 0x000ea20000300800 */
        /* <DEDUP_REMOVED lines=15> */
[----:B------:R-:W-:Y:S02]  /*5ec70*/  IMAD.MOV.U32 R10, RZ, RZ, R17 ;  /* 0x000000ffff0a7224 */ /* 0x000fe400078e0011 */
[----:B------:R-:W0:Y:S04]  /*5ec80*/  LDSM.16.MT88.4 R16, [R15+0x8080] ;  /* 0x008080000f10783b */ /* 0x000e280000004200 */
[----:B--2---:R-:W-:Y:S01]  /*5ec90*/  STL.64 [R1+0x3c88], R26 ;  /* 0x003c881a01007387 */ /* 0x004fe20000100a00 */
[----:B------:R1:W-:Y:S03]  /*5eca0*/  STL.64 [R1+0x3c80], R24 ;  /* 0x003c801801007387 */ /* 0x0003e60000100a00 */
[----:B-1----:R-:W2:Y:S01]  /*5ecb0*/  LDL.LU R24, [R1+0xbe0] ;  /* 0x000be00001187983 */ /* 0x002ea20000300800 */
[----:B------:R-:W2:Y:S02]  /*5ecc0*/  LDL.LU R25, [R1+0xbe4] ;  /* 0x000be40001197983 */ /* 0x000ea40000300800 */
[----:B------:R-:W2:Y:S02]  /*5ecd0*/  LDL.LU R26, [R1+0xbe8] ;  /* 0x000be800011a7983 */ /* 0x000ea40000300800 */
[----:B------:R-:W2:Y:S01]  /*5ece0*/  LDL.LU R27, [R1+0xbec] ;  /* 0x000bec00011b7983 */ /* 0x000ea20000300800 */
[----:B------:R-:W-:Y:S01]  /*5ecf0*/  STL.64 [R1+0x3b78], R10 ;  /* 0x003b780a01007387 */ /* 0x000fe20000100a00 */
[----:B------:R1:W-:Y:S03]  /*5ed00*/  STL.64 [R1+0x3b70], R8 ;  /* 0x003b700801007387 */ /* 0x0003e60000100a00 */
[----:B-1----:R-:W3:Y:S01]  /*5ed10*/  LDL.LU R8, [R1+0xb80] ;  /* 0x000b800001087983 */ /* 0x002ee20000300800 */
[----:B------:R-:W3:Y:S02]  /*5ed20*/  LDL.LU R9, [R1+0xb84] ;  /* 0x000b840001097983 */ /* 0x000ee40000300800 */
[----:B------:R-:W3:Y:S02]  /*5ed30*/  LDL.LU R10, [R1+0xb88] ;  /* 0x000b8800010a7983 */ /* 0x000ee40000300800 */
[----:B------:R-:W3:Y:S01]  /*5ed40*/  LDL.LU R11, [R1+0xb8c] ;  /* 0x000b8c00010b7983 */ /* 0x000ee20000300800 */
[----:B------:R-:W-:Y:S01]  /*5ed50*/  STL.64 [R1+0x3b88], R14 ;  /* 0x003b880e01007387 */ /* 0x000fe20000100a00 */
[----:B------:R-:W-:Y:S02]  /*5ed60*/  STL.64 [R1+0x3b80], R12 ;  /* 0x003b800c01007387 */ /* 0x000fe40000100a00 */
[----:B0-----:R0:W-:Y:S02]  /*5ed70*/  STL.64 [R1+0x3ac8], R18 ;  /* 0x003ac81201007387 */ /* 0x0011e40000100a00 */
[----:B------:R-:W-:Y:S02]  /*5ed80*/  STL.64 [R1+0x3ac0], R16 ;  /* 0x003ac01001007387 */ /* 0x000fe40000100a00 */
[----:B0-----:R-:W-:Y:S01]  /*5ed90*/  IMAD.MOV.U32 R18, RZ, RZ, R2 ;  /* 0x000000ffff127224 */ /* 0x001fe200078e0002 */
[----:B--2---:R-:W-:Y:S01]  /*5eda0*/  HMMA.16816.F32 R4, R20, R6, R24 ;  /* 0x000000061404723c */ /* 0x004fe20000001818 */
[----:B------:R-:W2:Y:S01]  /*5edb0*/  LDL.LU.64 R26, [R1+0x3c88] ;  /* 0x003c8800011a7983 */ /* 0x000ea20000300a00 */
[----:B------:R-:W2:Y:S11]  /*5edc0*/  LDL.LU.64 R24, [R1+0x3c80] ;  /* 0x003c800001187983 */ /* 0x000eb60000300a00 */
[----:B------:R-:W-:Y:S10]  /*5edd0*/  @!UPT UIADD3 URZ, URZ, URZ, URZ ;  /* 0x0000003f3f3ff290 */ /* 0x000ff4000fffe03f */
[----:B------:R-:W-:Y:S01]  /*5ede0*/  STL.64 [R1+0x860], R4 ;  /* 0x0008600401007387 */ /* 0x000fe20000100a00 */
[----:B------:R0:W-:Y:S02]  /*5edf0*/  STL [R1+0x868], R6 ;  /* 0x0008680601007387 */ /* 0x0001e40000100800 */
[----:B------:R-:W-:Y:S02]  /*5ee00*/  IMAD.MOV.U32 R2, RZ, RZ, R7 ;  /* 0x000000ffff027224 */ /* 0x000fe400078e0007 */
[----:B0-----:R-:W2:Y:S03]  /*5ee10*/  LDL.LU.64 R6, [R1+0x3c78] ;  /* 0x003c780001067983 */ /* 0x001ea60000300a00 */
[----:B------:R-:W-:Y:S02]  /*5ee20*/  STL [R1+0x3490], R2 ;  /* 0x0034900201007387 */ /* 0x000fe40000100800 */
[----:B---3--:R-:W-:-:S02]  /*5ee30*/  IMAD.MOV.U32 R15, RZ, RZ, R28 ;  /* 0x000000ffff0f7224 */ /* 0x008fc400078e001c */
[----:B------:R-:W-:Y:S01]  /*5ee40*/  IMAD.MOV.U32 R19, RZ, RZ, R0 ;  /* 0x000000ffff137224 */ /* 0x000fe200078e0000 */
[C---:B--2---:R-:W-:Y:S01]  /*5ee50*/  HMMA.16816.F32 R4, R20.reuse, R6, R24 ;  /* 0x000000061404723c */ /* 0x044fe20000001818 */
[----:B------:R-:W2:Y:S01]  /*5ee60*/  LDL.LU.64 R26, [R1+0x3c70] ;  /* 0x003c7000011a7983 */ /* 0x000ea20000300a00 */
[----:B------:R-:W2:Y:S11]  /*5ee70*/  LDL.LU.64 R24, [R1+0x3c68] ;  /* 0x003c680001187983 */ /* 0x000eb60000300a00 */
[----:B------:R-:W-:Y:S10]  /*5ee80*/  @!UPT UIADD3 URZ, URZ, URZ, URZ ;  /* 0x0000003f3f3ff290 */ /* 0x000ff4000fffe03f */
[----:B------:R2:W-:Y:S01]  /*5ee90*/  STL [R1+0x850], R4 ;  /* 0x0008500401007387 */ /* 0x0005e20000100800 */
[----:B------:R-:W-:Y:S02]  /*5eea0*/  IMAD.MOV.U32 R28, RZ, RZ, R6 ;  /* 0x000000ffff1c7224 */ /* 0x000fe400078e0006 */
[----:B------:R-:W-:Y:S02]  /*5eeb0*/  IMAD.MOV.U32 R0, RZ, RZ, R7 ;  /* 0x000000ffff007224 */ /* 0x000fe400078e0007 */
[----:B------:R-:W2:Y:S01]  /*5eec0*/  LDL.LU.64 R6, [R1+0x3c60] ;  /* 0x003c600001067983 */ /* 0x000ea20000300a00 */
[----:B----4-:R-:W-:Y:S02]  /*5eed0*/  IMAD.MOV.U32 R14, RZ, RZ, R29 ;  /* 0x000000ffff0e7224 */ /* 0x010fe400078e001d */
[----:B------:R-:W-:Y:S02]  /*5eee0*/  IMAD.MOV.U32 R29, RZ, RZ, R5 ;  /* 0x000000ffff1d7224 */ /* 0x000fe400078e0005 */
[----:B------:R-:W-:Y:S01]  /*5eef0*/  STL [R1+0x3494], R0 ;  /* 0x0034940001007387 */ /* 0x000fe20000100800 */
[----:B------:R-:W-:Y:S02]  /*5ef00*/  STL [R1+0x3394], R28 ;  /* 0x0033941c01007387 */ /* 0x000fe40000100800 */
[----:B------:R-:W-:Y:S01]  /*5ef10*/  STL [R1+0x3390], R29 ;  /* 0x0033901d01007387 */ /* 0x000fe20000100800 */
[C---:B--2---:R-:W-:Y:S01]  /*5ef20*/  HMMA.16816.F32 R4, R20.reuse, R6, R24 ;  /* 0x000000061404723c */ /* 0x044fe20000001818 */
[----:B------:R-:W2:Y:S01]  /*5ef30*/  LDL.LU.64 R26, [R1+0x3c58] ;  /* 0x003c5800011a7983 */ /* 0x000ea20000300a00 */
[----:B------:R-:W2:Y:S11]  /*5ef40*/  LDL.LU.64 R24, [R1+0x3c50] ;  /* 0x003c500001187983 */ /* 0x000eb60000300a00 */
[----:B------:R-:W-:Y:S10]  /*5ef50*/  @!UPT UIADD3 URZ, URZ, URZ, URZ ;  /* 0x0000003f3f3ff290 */ /* 0x000ff4000fffe03f */
[----:B------:R-:W-:Y:S01]  /*5ef60*/  STL.64 [R1+0x840], R4 ;  /* 0x0008400401007387 */ /* 0x000fe20000100a00 */
[----:B------:R0:W-:Y:S03]  /*5ef70*/  STL.64 [R1+0x848], R6 ;  /* 0x0008480601007387 */ /* 0x0001e60000100a00 */
[----:B0-----:R-:W3:Y:S01]  /*5ef80*/  LDL.LU.64 R6, [R1+0x3c48] ;  /* 0x003c480001067983 */ /* 0x001ee20000300a00 */
[----:B------:R-:W3:Y:S02]  /*5ef90*/  LDL.LU.64 R4, [R1+0x3c40] ;  /* 0x003c400001047983 */ /* 0x000ee40000300a00 */
[----:B---3--:R-:W-:Y:S01]  /*5efa0*/  HMMA.16816.F32 R12, R20, R14, R4 ;  /* 0x0000000e140c723c */ /* 0x008fe20000001804 */
[----:B------:R-:W2:Y:S01]  /*5efb0*/  LDL.LU.64 R6, [R1+0x3c38] ;  /* 0x003c380001067983 */ /* 0x000ea20000300a00 */
[----:B------:R-:W3:Y:S11]  /*5efc0*/  LDL.LU.64 R4, [R1+0x3c30] ;  /* 0x003c300001047983 */ /* 0x000ef60000300a00 */
[----:B------:R-:W-:Y:S10]  /*5efd0*/  @!UPT UIADD3 URZ, URZ, URZ, URZ ;  /* 0x0000003f3f3ff290 */ /* 0x000ff4000fffe03f */
[----:B------:R3:W-:Y:S01]  /*5efe0*/  STL.64 [R1+0x830], R12 ;  /* 0x0008300c01007387 */ /* 0x0007e20000100a00 */
[----:B------:R-:W-:Y:S02]  /*5eff0*/  STL.64 [R1+0x838], R14 ;  /* 0x0008380e01007387 */ /* 0x000fe40000100a00 */
[----:B---3--:R-:W-:Y:S02]  /*5f000*/  IMAD.MOV.U32 R12, RZ, RZ, R5 ;  /* 0x000000ffff0c7224 */ /* 0x008fe400078e0005 */
[----:B------:R-:W-:-:S05]  /*5f010*/  IMAD.MOV.U32 R13, RZ, RZ, R4 ;  /* 0x000000ffff0d7224 */ /* 0x000fca00078e0004 */
[----:B------:R0:W-:Y:S01]  /*5f020*/  STL.64 [R1+0x3ba0], R12 ;  /* 0x003ba00c01007387 */ /* 0x0001e20000100a00 */
[C---:B--2---:R-:W-:Y:S03]  /*5f030*/  HMMA.16816.F32 R4, R20.reuse, R6, R24 ;  /* 0x000000061404723c */ /* 0x044fe60000001818 */
[----:B0-----:R-:W2:Y:S01]  /*5f040*/  LDL.LU R12, [R1+0xb90] ;  /* 0x000b9000010c7983 */ /* 0x001ea20000300800 */
[----:B------:R-:W2:Y:S02]  /*5f050*/  LDL.LU R13, [R1+0xb94] ;  /* 0x000b9400010d7983 */ /* 0x000ea40000300800 */
[----:B------:R-:W2:Y:S02]  /*5f060*/  LDL.LU R14, [R1+0xb98] ;  /* 0x000b9800010e7983 */ /* 0x000ea40000300800 */
[----:B------:R-:W2:Y:S01]  /*5f070*/  LDL.LU R15, [R1+0xb9c] ;  /* 0x000b9c00010f7983 */ /* 0x000ea20000300800 */
[----:B------:R-:W3:Y:S11]  /*5f080*/  LDL.LU.64 R26, [R1+0x3c28] ;  /* 0x003c2800011a7983 */ /* 0x000ef60000300a00 */
[----:B------:R-:W-:Y:S03]  /*5f090*/  @!UPT UIADD3 URZ, URZ, URZ, URZ ;  /* 0x0000003f3f3ff290 */ /* 0x000fe6000fffe03f */
[----:B------:R-:W-:Y:S01]  /*5f0a0*/  STL.64 [R1+0x820], R4 ;  /* 0x0008200401007387 */ /* 0x000fe20000100a00 */
[----:B------:R0:W-:Y:S03]  /*5f0b0*/  STL.64 [R1+0x828], R6 ;  /* 0x0008280601007387 */ /* 0x0001e60000100a00 */
[----:B0-----:R-:W4:Y:S01]  /*5f0c0*/  LDL.LU.64 R6, [R1+0x3c20] ;  /* 0x003c200001067983 */ /* 0x001f220000300a00 */
[----:B------:R-:W4:Y:S01]  /*5f0d0*/  LDL.LU.64 R4, [R1+0x3c18] ;  /* 0x003c180001047983 */ /* 0x000f220000300a00 */
[C---:B--2---:R-:W-:Y:S08]  /*5f0e0*/  HMMA.16816.F32 R16, R20.reuse, R18, R12 ;  /* 0x000000121410723c */ /* 0x044ff0000000180c */
[----:B---3--:R-:W-:Y:S11]  /*5f0f0*/  HMMA.16816.F32 R8, R20, R26, R8 ;  /* 0x0000001a1408723c */ /* 0x008ff60000001808 */
[----:B------:R-:W-:Y:S04]  /*5f100*/  @!UPT UIADD3 URZ, URZ, URZ, URZ ;  /* 0x0000003f3f3ff290 */ /* 0x000fe8000fffe03f */
[----:B------:R0:W-:Y:S01]  /*5f110*/  STL.64 [R1+0x810], R16 ;  /* 0x0008101001007387 */ /* 0x0001e20000100a00 */
[----:B------:R1:W-:Y:S07]  /*5f120*/  STL.64 [R1+0x818], R18 ;  /* 0x0008181201007387 */ /* 0x0003ee0000100a00 */
[----:B------:R-:W-:Y:S02]  /*5f130*/  STL.64 [R1+0x800], R8 ;  /* 0x0008000801007387 */ /* 0x000fe40000100a00 */
[----:B------:R-:W-:Y:S01]  /*5f140*/  STL.64 [R1+0x808], R10 ;  /* 0x0008080a01007387 */ /* 0x000fe20000100a00 */
[----:B0-----:R-:W2:Y:S01]  /*5f150*/  LDL.LU R16, [R1+0xaa0] ;  /* 0x000aa00001107983 */ /* 0x001ea20000300800 */
[----:B------:R-:W2:Y:S02]  /*5f160*/  LDL.LU R17, [R1+0xaa4] ;  /* 0x000aa40001117983 */ /* 0x000ea40000300800 */
[----:B-1----:R-:W3:Y:S02]  /*5f170*/  LDL.LU R18, [R1+0xaa8] ;  /* 0x000aa80001127983 */ /* 0x002ee40000300800 */
[----:B------:R-:W3:Y:S02]  /*5f180*/  LDL.LU R19, [R1+0xaac] ;  /* 0x000aac0001137983 */ /* 0x000ee40000300800 */
[----:B----4-:R-:W-:-:S02]  /*5f190*/  IMAD.MOV.U32 R13, RZ, RZ, R6 ;  /* 0x000000ffff0d7224 */ /* 0x010fc400078e0006 */
[----:B------:R-:W-:Y:S01]  /*5f1a0*/  IMAD.MOV.U32 R12, RZ, RZ, R7 ;  /* 0x000000ffff0c7224 */ /* 0x000fe200078e0007 */
[----:B---3--:R-:W-:Y:S01]  /*5f1b0*/  STL.64 [R1+0x3bc8], R18 ;  /* 0x003bc81201007387 */ /* 0x008fe20000100a00 */
[----:B--2---:R-:W-:Y:S02]  /*5f1c0*/  STL.64 [R1+0x3bc0], R16 ;  /* 0x003bc01001007387 */ /* 0x004fe40000100a00 */
[----:B------:R-:W2:Y:S02]  /*5f1d0*/  LDL.LU R6, [R1+0xe8] ;  /* 0x0000e80001067983 */ /* 0x000ea40000300800 */
[----:B------:R-:W2:Y:S02]  /*5f1e0*/  LDL.LU R7, [R1+0xec] ;  /* 0x0000ec0001077983 */ /* 0x000ea40000300800 */
[----:B--2---:R0:W-:Y:S04]  /*5f1f0*/  STL.64 [R1+0x3c00], R6 ;  /* 0x003c000601007387 */ /* 0x0041e80000100a00 */
[----:B0-----:R-:W2:Y:S01]  /*5f200*/  LDL.LU R6, [R1+0xf8] ;  /* 0x0000f80001067983 */ /* 0x001ea20000300800 */
[----:B------:R-:W2:Y:S02]  /*5f210*/  LDL.LU R7, [R1+0xfc] ;  /* 0x0000fc0001077983 */ /* 0x000ea40000300800 */
[----:B------:R-:W3:Y:S02]  /*5f220*/  LDL.64 R24, [R1+0x40] ;  /* 0x0000400001187983 */ /* 0x000ee40000100a00 */
[----:B---3--:R0:W-:Y:S04]  /*5f230*/  STL.64 [R1+0x3bf8], R24 ;  /* 0x003bf81801007387 */ /* 0x0081e80000100a00 */
[----:B0-----:R-:W3:Y:S01]  /*5f240*/  LDL.LU R24, [R1+0xad0] ;  /* 0x000ad00001187983 */ /* 0x001ee20000300800 */
[----:B------:R-:W3:Y:S02]  /*5f250*/  LDL.LU R25, [R1+0xad4] ;  /* 0x000ad40001197983 */ /* 0x000ee40000300800 */
[----:B------:R-:W4:Y:S02]  /*5f260*/  LDL.LU R26, [R1+0xad8] ;  /* 0x000ad800011a7983 */ /* 0x000f240000300800 */
[----:B------:R-:W4:Y:S02]  /*5f270*/  LDL.LU R27, [R1+0xadc] ;  /* 0x000adc00011b7983 */ /* 0x000f240000300800 */
[----:B------:R-:W-:-:S02]  /*5f280*/  IMAD.MOV.U32 R16, RZ, RZ, R5 ;  /* 0x000000ffff107224 */ /* 0x000fc400078e0005 */
[----:B------:R-:W-:Y:S01]  /*5f290*/  IMAD.MOV.U32 R17, RZ, RZ, R4 ;  /* 0x000000ffff117224 */ /* 0x000fe200078e0004 */
[----:B----4-:R-:W-:Y:S01]  /*5f2a0*/  STL.64 [R1+0x3c10], R26 ;  /* 0x003c101a01007387 */ /* 0x010fe20000100a00 */
[----:B---3--:R0:W-:Y:S03]  /*5f2b0*/  STL.64 [R1+0x3c08], R24 ;  /* 0x003c081801007387 */ /* 0x0081e60000100a00 */
        /* <DEDUP_REMOVED lines=9> */
[----:B------:R0:W-:Y:S04]  /*5f350*/  STL.64 [R1+0x3bb8], R12 ;  /* 0x003bb80c01007387 */ /* 0x0001e80000100a00 */
[----:B0-----:R-:W4:Y:S04]  /*5f360*/  LDL.64 R12, [R1+0x20] ;  /* 0x00002000010c7983 */ /* 0x001f280000100a00 */
[----:B----4-:R0:W-:Y:S04]  /*5f370*/  STL.64 [R1+0x3bd0], R12 ;  /* 0x003bd00c01007387 */ /* 0x0101e80000100a00 */
[----:B0-----:R-:W4:Y:S01]  /*5f380*/  LDL.LU R12, [R1+0xab0] ;  /* 0x000ab000010c7983 */ /* 0x001f220000300800 */
[----:B------:R-:W4:Y:S02]  /*5f390*/  LDL.LU R13, [R1+0xab4] ;  /* 0x000ab400010d7983 */ /* 0x000f240000300800 */
[----:B------:R-:W4:Y:S02]  /*5f3a0*/  LDL.LU R14, [R1+0xab8] ;  /* 0x000ab800010e7983 */ /* 0x000f240000300800 */
[----:B------:R-:W4:Y:S01]  /*5f3b0*/  LDL.LU R15, [R1+0xabc] ;  /* 0x000abc00010f7983 */ /* 0x000f220000300800 */
        /* <DEDUP_REMOVED lines=17> */
[----:B------:R-:W3:Y:S01]  /*5f4d0*/  LDL.LU.64 R26, [R1+0x3c10] ;  /* 0x003c1000011a7983 */ /* 0x000ee20000300a00 */
[----:B------:R-:W3:Y:S02]  /*5f4e0*/  LDL.LU.64 R24, [R1+0x3c08] ;  /* 0x003c080001187983 */ /* 0x000ee40000300a00 */
[----:B------:R-:W-:Y:S02]  /*5f4f0*/  STL.64 [R1+0x7f0], R4 ;  /* 0x0007f00401007387 */ /* 0x000fe40000100a00 */
[----:B------:R0:W-:Y:S02]  /*5f500*/  STL.64 [R1+0x7f8], R6 ;  /* 0x0007f80601007387 */ /* 0x0001e40000100a00 */
[----:B0-----:R-:W3:Y:S02]  /*5f510*/  LDL.LU.64 R6, [R1+0x3c00] ;  /* 0x003c000001067983 */ /* 0x001ee40000300a00 */
[----:B---3--:R-:W-:Y:S02]  /*5f520*/  HMMA.16816.F32 R20, R20, R6, R24 ;  /* 0x000000061414723c */ /* 0x008fe40000001818 */
[----:B------:R-:W3:Y:S01]  /*5f530*/  LDL.LU.64 R24, [R1+0x3bf8] ;  /* 0x003bf80001187983 */ /* 0x000ee20000300a00 */
[----:B------:R-:W3:Y:S02]  /*5f540*/  LDL.LU.64 R6, [R1+0x3bf0] ;  /* 0x003bf00001067983 */ /* 0x000ee40000300a00 */
[----:B------:R-:W3:Y:S11]  /*5f550*/  LDL.LU.64 R4, [R1+0x3be8] ;  /* 0x003be80001047983 */ /* 0x000ef60000300a00 */
[----:B------:R-:W-:Y:S07]  /*5f560*/  @!UPT UIADD3 URZ, URZ, URZ, URZ ;  /* 0x0000003f3f3ff290 */ /* 0x000fee000fffe03f */
[----:B------:R0:W-:Y:S01]  /*5f570*/  STL.64 [R1+0x750], R20 ;  /* 0x0007501401007387 */ /* 0x0001e20000100a00 */
[----:B------:R1:W-:Y:S03]  /*5f580*/  STL.64 [R1+0x758], R22 ;  /* 0x0007581601007387 */ /* 0x0003e60000100a00 */
[----:B0-----:R-:W2:Y:S01]  /*5f590*/  LDL.LU R20, [R1+0xa70] ;  /* 0x000a700001147983 */ /* 0x001ea20000300800 */
[----:B------:R-:W2:Y:S02]  /*5f5a0*/  LDL.LU R21, [R1+0xa74] ;  /* 0x000a740001157983 */ /* 0x000ea40000300800 */
[----:B-1----:R-:W2:Y:S02]  /*5f5b0*/  LDL.LU R22, [R1+0xa78] ;  /* 0x000a780001167983 */ /* 0x002ea40000300800 */
[----:B------:R-:W2:Y:S01]  /*5f5c0*/  LDL.LU R23, [R1+0xa7c] ;  /* 0x000a7c0001177983 */ /* 0x000ea20000300800 */
[----:B---3--:R-:W-:Y:S01]  /*5f5d0*/  HMMA.16816.F32 R16, R4, R24, R16 ;  /* 0x000000180410723c */ /* 0x008fe20000001810 */
[----:B------:R-:W-:-:S02]  /*5f5e0*/  IMAD.MOV.U32 R2, RZ, RZ, R24 ;  /* 0x000000ffff027224 */ /* 0x000fc400078e0018 */
[----:B------:R-:W-:Y:S02]  /*5f5f0*/  IMAD.MOV.U32 R0, RZ, RZ, R25 ;  /* 0x000000ffff007224 */ /* 0x000fe400078e0019 */
[----:B------:R-:W3:Y:S11]  /*5f600*/  LDL.LU.64 R24, [R1+0x3be0] ;  /* 0x003be00001187983 */ /* 0x000ef60000300a00 */
[----:B------:R-:W-:Y:S07]  /*5f610*/  @!UPT UIADD3 URZ, URZ, URZ, URZ ;  /* 0x0000003f3f3ff290 */ /* 0x000fee000fffe03f */
[----:B------:R0:W-:Y:S04]  /*5f620*/  STL.64 [R1+0x7e0], R16 ;  /* 0x0007e01001007387 */ /* 0x0001e80000100a00 */
[----:B0-----:R-:W4:Y:S01]  /*5f630*/  LDL.LU.64 R16, [R1+0x3bd8] ;  /* 0x003bd80001107983 */ /* 0x001f220000300a00 */
[----:B------:R-:W-:Y:S02]  /*5f640*/  IMAD.MOV.U32 R26, RZ, RZ, R18 ;  /* 0x000000ffff1a7224 */ /* 0x000fe400078e0012 */
[----:B------:R-:W-:-:S05]  /*5f650*/  IMAD.MOV.U32 R27, RZ, RZ, R19 ;  /* 0x000000ffff1b7224 */ /* 0x000fca00078e0013 */
[----:B------:R-:W-:Y:S01]  /*5f660*/  STL [R1+0x3364], R27 ;  /* 0x0033641b01007387 */ /* 0x000fe20000100800 */
[----:B------:R-:W-:Y:S01]  /*5f670*/  STL [R1+0x3360], R26 ;  /* 0x0033601a01007387 */ /* 0x000fe20000100800 */
[C---:B----4-:R-:W-:Y:S02]  /*5f680*/  HMMA.16816.F32 R16, R4.reuse, R16, R12 ;  /* 0x000000100410723c */ /* 0x050fe4000000180c */
[----:B------:R-:W4:Y:S11]  /*5f690*/  LDL.LU.64 R12, [R1+0x3bd0] ;  /* 0x003bd000010c7983 */ /* 0x000f360000300a00 */
[----:B------:R-:W-:Y:S10]  /*5f6a0*/  @!UPT UIADD3 URZ, URZ, URZ, URZ ;  /* 0x0000003f3f3ff290 */ /* 0x000ff4000fffe03f */
[----:B------:R-:W-:Y:S01]  /*5f6b0*/  STL.64 [R1+0x880], R16 ;  /* 0x0008801001007387 */ /* 0x000fe20000100a00 */
[----:B------:R0:W-:Y:S03]  /*5f6c0*/  STL.64 [R1+0x888], R18 ;  /* 0x0008881201007387 */ /* 0x0001e60000100a00 */
[----:B0-----:R-:W4:Y:S01]  /*5f6d0*/  LDL.LU.64 R18, [R1+0x3bc8] ;  /* 0x003bc80001127983 */ /* 0x001f220000300a00 */
[----:B------:R-:W4:Y:S02]  /*5f6e0*/  LDL.LU.64 R16, [R1+0x3bc0] ;  /* 0x003bc00001107983 */ /* 0x000f240000300a00 */
        /* <DEDUP_REMOVED lines=9> */
[----:B0-----:R-:W4:Y:S01]  /*5f780*/  LDL.LU R16, [R1+0xb50] ;  /* 0x000b500001107983 */ /* 0x001f220000300800 */
[----:B------:R-:W4:Y:S02]  /*5f790*/  LDL.LU R17, [R1+0xb54] ;  /* 0x000b540001117983 */ /* 0x000f240000300800 */
[----:B------:R-:W4:Y:S02]  /*5f7a0*/  LDL.LU R18, [R1+0xb58] ;  /* 0x000b580001127983 */ /* 0x000f240000300800 */
        /* <DEDUP_REMOVED lines=15> */
[----:B------:R-:W4:Y:S01]  /*5f8a0*/  LDL.LU.64 R12, [R1+0x3b80] ;  /* 0x003b8000010c7983 */ /* 0x000f220000300a00 */
[C---:B---3--:R-:W-:Y:S01]  /*5f8b0*/  HMMA.16816.F32 R20, R4.reuse, R24, R20 ;  /* 0x000000180414723c */ /* 0x048fe20000001814 */
[----:B------:R0:W-:Y:S02]  /*5f8c0*/  STL.64 [R1+0x3a90], R24 ;  /* 0x003a901801007387 */ /* 0x0001e40000100a00 */
[----:B0-----:R-:W3:Y:S11]  /*5f8d0*/  LDL.64 R24, [R1+0x50] ;  /* 0x0000500001187983 */ /* 0x001ef60000100a00 */
[----:B------:R-:W-:Y:S09]  /*5f8e0*/  @!UPT UIADD3 URZ, URZ, URZ, URZ ;  /* 0x0000003f3f3ff290 */ /* 0x000ff2000fffe03f */
[----:B------:R-:W-:Y:S01]  /*5f8f0*/  STL.64 [R1+0x910], R20 ;  /* 0x0009101401007387 */ /* 0x000fe20000100a00 */
[----:B------:R-:W-:Y:S03]  /*5f900*/  STL.64 [R1+0x918], R22 ;  /* 0x0009181601007387 */ /* 0x000fe60000100a00 */
[----:B--2---:R0:W1:Y:S01]  /*5f910*/  LDSM.16.MT88.4 R20, [R15+0x8100] ;  /* 0x008100000f14783b */ /* 0x0040620000004200 */
[C---:B----4-:R-:W-:Y:S11]  /*5f920*/  HMMA.16816.F32 R8, R4.reuse, R12, R8 ;  /* 0x0000000c0408723c */ /* 0x050ff60000001808 */
[----:B------:R-:W-:Y:S11]  /*5f930*/  @!UPT UIADD3 URZ, URZ, URZ, URZ ;  /* 0x0000003f3f3ff290 */ /* 0x000ff6000fffe03f */
[----:B------:R-:W-:Y:S02]  /*5f940*/  @!UPT UIADD3 URZ, URZ, URZ, URZ ;  /* 0x0000003f3f3ff290 */ /* 0x000fe4000fffe03f */
[----:B0-----:R-:W-:Y:S01]  /*5f950*/  IMAD.MOV.U32 R15, RZ, RZ, R8 ;  /* 0x000000ffff0f7224 */ /* 0x001fe200078e0008 */
[----:B-1----:R-:W-:Y:S01]  /*5f960*/  STL.64 [R1+0x39b8], R22 ;  /* 0x0039b81601007387 */ /* 0x002fe20000100a00 */
[----:B------:R0:W-:Y:S03]  /*5f970*/  STL.64 [R1+0x39b0], R20 ;  /* 0x0039b01401007387 */ /* 0x0001e60000100a00 */
[----:B0-----:R-:W3:Y:S01]  /*5f980*/  LDL.LU R20, [R1+0xb40] ;  /* 0x000b400001147983 */ /* 0x001ee20000300800 */
[----:B------:R-:W3:Y:S02]  /*5f990*/  LDL.LU R21, [R1+0xb44] ;  /* 0x000b440001157983 */ /* 0x000ee40000300800 */
[----:B------:R-:W3:Y:S02]  /*5f9a0*/  LDL.LU R22, [R1+0xb48] ;  /* 0x000b480001167983 */ /* 0x000ee40000300800 */
[----:B------:R-:W3:Y:S01]  /*5f9b0*/  LDL.LU R23, [R1+0xb4c] ;  /* 0x000b4c0001177983 */ /* 0x000ee20000300800 */
[----:B------:R-:W-:Y:S01]  /*5f9c0*/  STL [R1+0x954], R9 ;  /* 0x0009540901007387 */ /* 0x000fe20000100800 */
[----:B------:R0:W-:Y:S03]  /*5f9d0*/  STL.64 [R1+0x958], R10 ;  /* 0x0009580a01007387 */ /* 0x0001e60000100a00 */
[----:B0-----:R-:W2:Y:S01]  /*5f9e0*/  LDL.LU.64 R10, [R1+0x3b78] ;  /* 0x003b7800010a7983 */ /* 0x001ea20000300a00 */
[----:B------:R-:W4:Y:S02]  /*5f9f0*/  LDL.LU.64 R8, [R1+0x3b70] ;  /* 0x003b700001087983 */ /* 0x000f240000300a00 */
[----:B------:R-:W-:Y:S02]  /*5fa00*/  STL [R1+0x3a74], R12 ;  /* 0x003a740c01007387 */ /* 0x000fe40000100800 */
[----:B------:R-:W-:Y:S01]  /*5fa10*/  STL [R1+0x3a70], R13 ;  /* 0x003a700d01007387 */ /* 0x000fe20000100800 */
[----:B------:R-:W-:Y:S01]  /*5fa20*/  STL [R1+0x3248], R15 ;  /* 0x0032480f01007387 */ /* 0x000fe20000100800 */
[C---:B---3--:R-:W-:Y:S08]  /*5fa30*/  HMMA.16816.F32 R20, R4.reuse, R24, R20 ;  /* 0x000000180414723c */ /* 0x048ff00000001814 */
[----:B----4-:R-:W-:Y:S11]  /*5fa40*/  HMMA.16816.F32 R16, R4, R8, R16 ;  /* 0x000000080410723c */ /* 0x010ff60000001810 */
[----:B------:R-:W-:Y:S11]  /*5fa50*/  @!UPT UIADD3 URZ, URZ, URZ, URZ ;  /* 0x0000003f3f3ff290 */ /* 0x000ff6000fffe03f */
[----:B------:R-:W-:Y:S01]  /*5fa60*/  @!UPT UIADD3 URZ, URZ, URZ, URZ ;  /* 0x0000003f3f3ff290 */ /* 0x000fe2000fffe03f */
[----:B------:R0:W-:Y:S01]  /*5fa70*/  STL.64 [R1+0x970], R16 ;  /* 0x0009701001007387 */ /* 0x0001e20000100a00 */
[----:B------:R-:W-:Y:S03]  /*5fa80*/  STL.64 [R1+0x978], R18 ;  /* 0x0009781201007387 */ /* 0x000fe60000100a00 */
[----:B0-----:R-:W3:Y:S01]  /*5fa90*/  LDL.LU.64 R16, [R1+0x3b68] ;  /* 0x003b680001107983 */ /* 0x001ee20000300a00 */
[----:B------:R-:W-:Y:S02]  /*5faa0*/  STL.64 [R1+0x3ab0], R8 ;  /* 0x003ab00801007387 */ /* 0x000fe40000100a00 */
[----:B------:R0:W-:Y:S02]  /*5fab0*/  STL.64 [R1+0x990], R20 ;  /* 0x0009901401007387 */ /* 0x0001e40000100a00 */
[----:B------:R1:W-:Y:S01]  /*5fac0*/  STL.64 [R1+0x998], R22 ;  /* 0x0009981601007387 */ /* 0x0003e20000100a00 */
[----:B0-----:R-:W4:Y:S01]  /*5fad0*/  LDL.LU R20, [R1+0xa20] ;  /* 0x000a200001147983 */ /* 0x001f220000300800 */
[----:B------:R-:W4:Y:S02]  /*5fae0*/  LDL.LU R21, [R1+0xa24] ;  /* 0x000a240001157983 */ /* 0x000f240000300800 */
[----:B-1----:R-:W4:Y:S02]  /*5faf0*/  LDL.LU R22, [R1+0xa28] ;  /* 0x000a280001167983 */ /* 0x002f240000300800 */
[----:B------:R-:W4:Y:S01]  /*5fb00*/  LDL.LU R23, [R1+0xa2c] ;  /* 0x000a2c0001177983 */ /* 0x000f220000300800 */
[----:B------:R-:W4:Y:S01]  /*5fb10*/  LDL.64 R8, [R1+0x30] ;  /* 0x0000300001087983 */ /* 0x000f220000100a00 */
[----:B------:R-:W-:-:S02]  /*5fb20*/  IMAD.MOV.U32 R12, RZ, RZ, R24 ;  /* 0x000000ffff0c7224 */ /* 0x000fc400078e0018 */
[----:B------:R-:W-:Y:S02]  /*5fb30*/  IMAD.MOV.U32 R13, RZ, RZ, R25 ;  /* 0x000000ffff0d7224 */ /* 0x000fe400078e0019 */
[----:B---3--:R-:W-:Y:S02]  /*5fb40*/  IMAD.MOV.U32 R24, RZ, RZ, R17 ;  /* 0x000000ffff187224 */ /* 0x008fe400078e0011 */
[----:B------:R-:W-:Y:S02]  /*5fb50*/  IMAD.MOV.U32 R25, RZ, RZ, R16 ;  /* 0x000000ffff197224 */ /* 0x000fe400078e0010 */
[----:B--2---:R-:W-:Y:S02]  /*5fb60*/  IMAD.MOV.U32 R16, RZ, RZ, R11 ;  /* 0x000000ffff107224 */ /* 0x004fe400078e000b */
[----:B------:R-:W-:Y:S01]  /*5fb70*/  IMAD.MOV.U32 R17, RZ, RZ, R10 ;  /* 0x000000ffff117224 */ /* 0x000fe200078e000a */
[----:B----4-:R0:W-:Y:S01]  /*5fb80*/  STL.64 [R1+0x3ab8], R8 ;  /* 0x003ab80801007387 */ /* 0x0101e20000100a00 */
[----:B------:R-:W-:Y:S02]  /*5fb90*/  STL.64 [R1+0x3aa0], R22 ;  /* 0x003aa01601007387 */ /* 0x000fe40000100a00 */
[----:B------:R-:W-:Y:S02]  /*5fba0*/  STL.64 [R1+0x3a98], R20 ;  /* 0x003a981401007387 */ /* 0x000fe40000100a00 */
[----:B------:R1:W-:Y:S01]  /*5fbb0*/  STL.64 [R1+0x3ae0], R16 ;  /* 0x003ae01001007387 */ /* 0x0003e20000100a00 */
[----:B0-----:R-:W2:Y:S01]  /*5fbc0*/  LDL.LU R8, [R1+0xa50] ;  /* 0x000a500001087983 */ /* 0x001ea20000300800 */
[----:B------:R-:W2:Y:S02]  /*5fbd0*/  LDL.LU R9, [R1+0xa54] ;  /* 0x000a540001097983 */ /* 0x000ea40000300800 */
[----:B------:R-:W3:Y:S02]  /*5fbe0*/  LDL.LU R10, [R1+0xa58] ;  /* 0x000a5800010a7983 */ /* 0x000ee40000300800 */
[----:B------:R-:W3:Y:S01]  /*5fbf0*/  LDL.LU R11, [R1+0xa5c] ;  /* 0x000a5c00010b7983 */ /* 0x000ee20000300800 */
[----:B-1----:R-:W4:Y:S04]  /*5fc00*/  LDL.64 R16, [R1+0x1c0] ;  /* 0x0001c00001107983 */ /* 0x002f280000100a00 */
[----:B----4-:R0:W-:Y:S04]  /*5fc10*/  STL.64 [R1+0x3af8], R16 ;  /* 0x003af81001007387 */ /* 0x0101e80000100a00 */
[----:B0-----:R-:W4:Y:S04]  /*5fc20*/  LDL.64 R16, [R1+0x1d0] ;  /* 0x0001d00001107983 */ /* 0x001f280000100a00 */
[----:B----4-:R0:W-:Y:S04]  /*5fc30*/  STL.64 [R1+0x3b10], R16 ;  /* 0x003b101001007387 */ /* 0x0101e80000100a00 */
[----:B0-----:R-:W4:Y:S04]  /*5fc40*/  LDL.64 R16, [R1+0x1e0] ;  /* 0x0001e00001107983 */ /* 0x001f280000100a00 */
[----:B----4-:R-:W-:Y:S01]  /*5fc50*/  STL.64 [R1+0x3b28], R16 ;  /* 0x003b281001007387 */ /* 0x010fe20000100a00 */
[----:B---3--:R-:W-:Y:S02]  /*5fc60*/  STL.64 [R1+0x3ad8], R10 ;  /* 0x003ad80a01007387 */ /* 0x008fe40000100a00 */
[----:B--2---:R0:W-:Y:S02]  /*5fc70*/  STL.64 [R1+0x3ad0], R8 ;  /* 0x003ad00801007387 */ /* 0x0041e40000100a00 */
        /* <DEDUP_REMOVED lines=16> */
[----:B--2---:R-:W-:Y:S01]  /*5fd80*/  STL.64 [R1+0x3b48], R16 ;  /* 0x003b481001007387 */ /* 0x004fe20000100a00 */
        /* <DEDUP_REMOVED lines=31> */
[----:B------:R-:W4:Y:S01]  /*5ff80*/  LDL.LU R20, [R1+0xa30] ;  /* 0x000a300001147983 */ /* 0x000f220000300800 */
[----:B------:R-:W4:Y:S02]  /*5ff90*/  LDL.LU R21, [R1+0xa34] ;  /* 0x000a340001157983 */ /* 0x000f240000300800 */
[----:B------:R-:W4:Y:S02]  /*5ffa0*/  LDL.LU R22, [R1+0xa38] ;  /* 0x000a380001167983 */ /* 0x000f240000300800 */
[----:B------:R-:W4:Y:S01]  /*5ffb0*/  LDL.LU R23, [R1+0xa3c] ;  /* 0x000a3c0001177983 */ /* 0x000f220000300800 */
[----:B------:R-:W-:Y:S01]  /*5ffc0*/  STL [R1+0x3a7c], R13 ;  /* 0x003a7c0d01007387 */ /* 0x000fe20000100800 */
[----:B------:R0:W-:Y:S03]  /*5ffd0*/  STL [R1+0x3a78], R12 ;  /* 0x003a780c01007387 */ /* 0x0001e60000100800 */
        /* <DEDUP_REMOVED lines=8> */
[----:B------:R0:W-:Y:S01]  /*60060*/  STL.64 [R1+0x9b0], R16 ;  /* 0x0009b01001007387 */ /* 0x0001e20000100a00 */
[----:B------:R-:W-:Y:S03]  /*60070*/  STL.64 [R1+0x9b8], R18 ;  /* 0x0009b81201007387 */ /* 0x000fe60000100a00 */
        /* <DEDUP_REMOVED lines=25> */
[----:B------:R-:W-:Y:S01]  /*60210*/  STL.64 [R1+0x3a88], R14 ;  /* 0x003a880e01007387 */ /* 0x000fe20000100a00 */
[----:B------:R0:W-:Y:S04]  /*60220*/  STL.64 [R1+0x3a80], R12 ;  /* 0x003a800c01007387 */ /* 0x0001e80000100a00 */
[----:B0-----:R-:W3:Y:S01]  /*60230*/  LDL.64 R12, [R1+0x10] ;  /* 0x00001000010c7983 */ /* 0x001ee20000100a00 */
        /* <DEDUP_REMOVED lines=20> */
[----:B------:R-:W2:Y:S02]  /*60380*/  LDL.LU.64 R18, [R1+0x3ac8] ;  /* 0x003ac80001127983 */ /* 0x000ea40000300a00 */
[----:B------:R-:W2:Y:S11]  /*60390*/  LDL.LU.64 R16, [R1+0x3ac0] ;  /* 0x003ac00001107983 */ /* 0x000eb60000300a00 */
[----:B------:R-:W-:Y:S06]  /*603a0*/  @!UPT UIADD3 URZ, URZ, URZ, URZ ;  /* 0x0000003f3f3ff290 */ /* 0x000fec000fffe03f */
[----:B------:R0:W-:Y:S01]  /*603b0*/  STL.64 [R1+0xb00], R4 ;  /* 0x000b000401007387 */ /* 0x0001e20000100a00 */
[----:B------:R2:W-:Y:S02]  /*603c0*/  STL.64 [R1+0xb08], R6 ;  /* 0x000b080601007387 */ /* 0x0005e40000100a00 */
[----:B0-----:R-:W-:Y:S02]  /*603d0*/  IMAD.MOV.U32 R4, RZ, RZ, R2 ;  /* 0x000000ffff047224 */ /* 0x001fe400078e0002 */
[----:B------:R-:W-:-:S07]  /*603e0*/  IMAD.MOV.U32 R5, RZ, RZ, R0 ;  /* 0x000000ffff057224 */ /* 0x000fce00078e0000 */
[C---:B--2---:R-:W-:Y:S01]  /*603f0*/  HMMA.16816.F32 R4, R16.reuse, R4, R8 ;  /* 0x000000041004723c */ /* 0x044fe20000001808 */
[----:B------:R-:W2:Y:S11]  /*60400*/  LDL.LU.64 R8, [R1+0x3ab8] ;  /* 0x003ab80001087983 */ /* 0x000eb60000300a00 */
[----:B------:R-:W-:Y:S11]  /*60410*/  @!UPT UIADD3 URZ, URZ, URZ, URZ ;  /* 0x0000003f3f3ff290 */ /* 0x000ff6000fffe03f */
[----:B------:R0:W-:Y:S01]  /*60420*/  STL.64 [R1+0xaf0], R4 ;  /* 0x000af00401007387 */ /* 0x0001e20000100a00 */
[----:B------:R1:W-:Y:S03]  /*60430*/  STL.64 [R1+0xaf8], R6 ;  /* 0x000af80601007387 */ /* 0x0003e60000100a00 */
[----:B0-----:R-:W3:Y:S01]  /*60440*/  LDL.LU R4, [R1+0xa00] ;  /* 0x000a000001047983 */ /* 0x001ee20000300800 */
[----:B------:R-:W3:Y:S02]  /*60450*/  LDL.LU R5, [R1+0xa04] ;  /* 0x000a040001057983 */ /* 0x000ee40000300800 */
[----:B-1----:R-:W3:Y:S02]  /*60460*/  LDL.LU R6, [R1+0xa08] ;  /* 0x000a080001067983 */ /* 0x002ee40000300800 */
[----:B------:R-:W3:Y:S01]  /*60470*/  LDL.LU R7, [R1+0xa0c] ;  /* 0x000a0c0001077983 */ /* 0x000ee20000300800 */
[----:B--2---:R-:W-:Y:S01]  /*60480*/  HMMA.16816.F32 R24, R16, R8, R24 ;  /* 0x000000081018723c */ /* 0x004fe20000001818 */
[----:B------:R-:W-:-:S02]  /*60490*/  IMAD.MOV.U32 R2, RZ, RZ, R8 ;  /* 0x000000ffff027224 */ /* 0x000fc400078e0008 */
[----:B------:R-:W-:Y:S02]  /*604a0*/  IMAD.MOV.U32 R0, RZ, RZ, R9 ;  /* 0x000000ffff007224 */ /* 0x000fe400078e0009 */
[----:B------:R-:W2:Y:S11]  /*604b0*/  LDL.LU.64 R8, [R1+0x3ab0] ;  /* 0x003ab00001087983 */ /* 0x000eb60000300a00 */
[----:B------:R-:W-:Y:S07]  /*604c0*/  @!UPT UIADD3 URZ, URZ, URZ, URZ ;  /* 0x0000003f3f3ff290 */ /* 0x000fee000fffe03f */
[----:B------:R0:W-:Y:S04]  /*604d0*/  STL.64 [R1+0xad0], R24 ;  /* 0x000ad01801007387 */ /* 0x0001e80000100a00 */
[----:B0-----:R-:W4:Y:S01]  /*604e0*/  LDL.LU.64 R24, [R1+0x3aa8] ;  /* 0x003aa80001187983 */ /* 0x001f220000300a00 */
[----:B------:R-:W-:Y:S02]  /*604f0*/  IMAD.MOV.U32 R11, RZ, RZ, R27 ;  /* 0x000000ffff0b7224 */ /* 0x000fe400078e001b */
[----:B------:R-:W-:-:S03]  /*60500*/  IMAD.MOV.U32 R10, RZ, RZ, R26 ;  /* 0x000000ffff0a7224 */ /* 0x000fc600078e001a */
        /* <DEDUP_REMOVED lines=8> */
[----:B0-----:R-:W2:Y:S01]  /*60590*/  LDL.LU.64 R24, [R1+0x3a90] ;  /* 0x003a900001187983 */ /* 0x001ea20000300a00 */
[----:B---3--:R-:W-:Y:S02]  /*605a0*/  IMAD.MOV.U32 R27, RZ, RZ, R12 ;  /* 0x000000ffff1b7224 */ /* 0x008fe400078e000c */
[----:B------:R-:W-:Y:S02]  /*605b0*/  IMAD.MOV.U32 R26, RZ, RZ, R13 ;  /* 0x000000ffff1a7224 */ /* 0x000fe400078e000d */
[----:B------:R-:W3:Y:S01]  /*605c0*/  LDL.LU.64 R14, [R1+0x3a88] ;  /* 0x003a8800010e7983 */ /* 0x000ee20000300a00 */
[----:B----4-:R-:W-:Y:S01]  /*605d0*/  HMMA.16816.F32 R20, R16, R12, R20 ;  /* 0x0000000c1014723c */ /* 0x010fe20000001814 */
[----:B------:R-:W4:Y:S11]  /*605e0*/  LDL.LU.64 R12, [R1+0x3a80] ;  /* 0x003a8000010c7983 */ /* 0x000f360000300a00 */
[----:B------:R-:W-:Y:S11]  /*605f0*/  @!UPT UIADD3 URZ, URZ, URZ, URZ ;  /* 0x0000003f3f3ff290 */ /* 0x000ff6000fffe03f */
[----:B------:R-:W-:Y:S01]  /*60600*/  @!UPT UIADD3 URZ, URZ, URZ, URZ ;  /* 0x0000003f3f3ff290 */ /* 0x000fe2000fffe03f */
[----:B------:R-:W-:Y:S02]  /*60610*/  IMAD.MOV.U32 R11, RZ, RZ, R22 ;  /* 0x000000ffff0b7224 */ /* 0x000fe400078e0016 */
[----:B------:R-:W-:Y:S01]  /*60620*/  IMAD.MOV.U32 R10, RZ, RZ, R23 ;  /* 0x000000ffff0a7224 */ /* 0x000fe200078e0017 */
[----:B------:R-:W-:Y:S04]  /*60630*/  STL.64 [R1+0xa90], R20 ;  /* 0x000a901401007387 */ /* 0x000fe80000100a00 */
[----:B------:R-:W-:Y:S01]  /*60640*/  STL.64 [R1+0x3a68], R10 ;  /* 0x003a680a01007387 */ /* 0x000fe20000100a00 */
[----:B--2---:R0:W-:Y:S03]  /*60650*/  STL.64 [R1+0x3a60], R8 ;  /* 0x003a600801007387 */ /* 0x0041e60000100a00 */
[----:B0-----:R-:W2:Y:S01]  /*60660*/  LDL.LU R8, [R1+0xa10] ;  /* 0x000a100001087983 */ /* 0x001ea20000300800 */
[----:B------:R-:W2:Y:S02]  /*60670*/  LDL.LU R9, [R1+0xa14] ;  /* 0x000a140001097983 */ /* 0x000ea40000300800 */
[----:B------:R-:W2:Y:S02]  /*60680*/  LDL.LU R10, [R1+0xa18] ;  /* 0x000a1800010a7983 */ /* 0x000ea40000300800 */
        /* <DEDUP_REMOVED lines=9> */
[----:B------:R3:W-:Y:S02]  /*60720*/  STL.64 [R1+0x39d8], R20 ;  /* 0x0039d81401007387 */ /* 0x0007e40000100a00 */
[----:B---3--:R-:W-:Y:S02]  /*60730*/  IMAD.MOV.U32 R20, RZ, RZ, R15 ;  /* 0x000000ffff147224 */ /* 0x008fe400078e000f */
[----:B------:R-:W-:-:S05]  /*60740*/  IMAD.MOV.U32 R21, RZ, RZ, R14 ;  /* 0x000000ffff157224 */ /* 0x000fca00078e000e */
[----:B------:R0:W-:Y:S04]  /*60750*/  STL.64 [R1+0x39f0], R20 ;  /* 0x0039f01401007387 */ /* 0x0001e80000100a00 */
[----:B0-----:R-:W2:Y:S01]  /*60760*/  LDL.64 R20, [R1] ;  /* 0x0000000001147983 */ /* 0x001ea20000100a00 */
[C---:B------:R-:W-:Y:S08]  /*60770*/  HMMA.16816.F32 R4, R16.reuse, R24, R4 ;  /* 0x000000181004723c */ /* 0x040ff00000001804 */
[----:B--2---:R-:W-:Y:S01]  /*60780*/  HMMA.16816.F32 R8, R16, R20, R8 ;  /* 0x000000141008723c */ /* 0x004fe20000001808 */
[----:B------:R-:W-:-:S02]  /*60790*/  IMAD.MOV.U32 R29, RZ, RZ, R20 ;  /* 0x000000ffff1d7224 */ /* 0x000fc400078e0014 */
[----:B------:R-:W-:Y:S11]  /*607a0*/  IMAD.MOV.U32 R28, RZ, RZ, R21 ;  /* 0x000000ffff1c7224 */ /* 0x000ff600078e0015 */
[----:B------:R-:W-:Y:S10]  /*607b0*/  @!UPT UIADD3 URZ, URZ, URZ, URZ ;  /* 0x0000003f3f3ff290 */ /* 0x000ff4000fffe03f */
[----:B------:R-:W-:Y:S02]  /*607c0*/  IMAD.MOV.U32 R14, RZ, RZ, R11 ;  /* 0x000000ffff0e7224 */ /* 0x000fe400078e000b */
[----:B------:R-:W-:Y:S01]  /*607d0*/  IMAD.MOV.U32 R15, RZ, RZ, R10 ;  /* 0x000000ffff0f7224 */ /* 0x000fe200078e000a */
[----:B------:R-:W-:Y:S02]  /*607e0*/  STL.64 [R1+0xa80], R8 ;  /* 0x000a800801007387 */ /* 0x000fe40000100a00 */
[----:B------:R-:W-:Y:S02]  /*607f0*/  STL [R1+0x35ec], R14 ;  /* 0x0035ec0e01007387 */ /* 0x000fe40000100800 */
[----:B------:R-:W-:Y:S01]  /*60800*/  STL [R1+0x35e8], R15 ;  /* 0x0035e80f01007387 */ /* 0x000fe20000100800 */
[----:B------:R-:W2:Y:S02]  /*60810*/  LDL R20, [R1+0x1f0] ;  /* 0x0001f00001147983 */ /* 0x000ea40000100800 */
[----:B------:R-:W-:Y:S02]  /*60820*/  STL.64 [R1+0xa70], R4 ;  /* 0x000a700401007387 */ /* 0x000fe40000100a00 */
[----:B------:R-:W-:Y:S01]  /*60830*/  STL.64 [R1+0xa78], R6 ;  /* 0x000a780601007387 */ /* 0x000fe20000100a00 */
[----:B------:R-:W2:Y:S04]  /*60840*/  LDL R21, [R1+0x1f4] ;  /* 0x0001f40001157983 */ /* 0x000ea80000100800 */
[----:B--2---:R4:W-:Y:S02]  /*60850*/  STL.64 [R1+0x3a08], R20 ;  /* 0x003a081401007387 */ /* 0x0049e40000100a00 */
[----:B----4-:R-:W-:-:S02]  /*60860*/  IMAD.MOV.U32 R20, RZ, RZ, R13 ;  /* 0x000000ffff147224 */ /* 0x010fc400078e000d */
[----:B------:R-:W-:Y:S01]  /*60870*/  IMAD.MOV.U32 R21, RZ, RZ, R12 ;  /* 0x000000ffff157224 */ /* 0x000fe200078e000c */
[----:B------:R-:W2:Y:S01]  /*60880*/  LDL.LU R13, [R1+0x3a7c] ;  /* 0x003a7c00010d7983 */ /* 0x000ea20000300800 */
[----:B------:R-:W3:Y:S03]  /*60890*/  LDL.LU R12, [R1+0x3a78] ;  /* 0x003a7800010c7983 */ /* 0x000ee60000300800 */
[----:B------:R-:W-:Y:S01]  /*608a0*/  STL.64 [R1+0x3a20], R20 ;  /* 0x003a201401007387 */ /* 0x000fe20000100a00 */
[----:B------:R0:W-:Y:S02]  /*608b0*/  STL.64 [R1+0x3950], R24 ;  /* 0x0039501801007387 */ /* 0x0001e40000100a00 */
[----:B------:R1:W-:Y:S01]  /*608c0*/  STL.64 [R1+0x39d0], R26 ;  /* 0x0039d01a01007387 */ /* 0x0003e20000100a00 */
[----:B0-----:R-:W4:Y:S01]  /*608d0*/  LDL.LU R24, [R1+0x400] ;  /* 0x0004000001187983 */ /* 0x001f220000300800 */
[----:B------:R-:W4:Y:S02]  /*608e0*/  LDL.LU R25, [R1+0x404] ;  /* 0x0004040001197983 */ /* 0x000f240000300800 */
[----:B-1----:R-:W2:Y:S02]  /*608f0*/  LDL.LU R26, [R1+0x408] ;  /* 0x00040800011a7983 */ /* 0x002ea40000300800 */
[----:B------:R-:W2:Y:S01]  /*60900*/  LDL.LU R27, [R1+0x40c] ;  /* 0x00040c00011b7983 */ /* 0x000ea20000300800 */
[----:B------:R-:W2:Y:S04]  /*60910*/  LDL R20, [R1+0x210] ;  /* 0x0002100001147983 */ /* 0x000ea80000100800 */
[----:B------:R-:W2:Y:S04]  /*60920*/  LDL R21, [R1+0x214] ;  /* 0x0002140001157983 */ /* 0x000ea80000100800 */
[----:B--2---:R-:W-:Y:S01]  /*60930*/  STL.64 [R1+0x3a38], R20 ;  /* 0x003a381401007387 */ /* 0x004fe20000100a00 */
[----:B------:R-:W-:Y:S02]  /*60940*/  STL.64 [R1+0x39e8], R26 ;  /* 0x0039e81a01007387 */ /* 0x000fe40000100a00 */
[----:B----4-:R0:W-:Y:S02]  /*60950*/  STL.64 [R1+0x39e0], R24 ;  /* 0x0039e01801007387 */ /* 0x0101e40000100a00 */
[----:B0-----:R-:W2:Y:S01]  /*60960*/  LDL.LU R24, [R1+0x8b0] ;  /* 0x0008b00001187983 */ /* 0x001ea20000300800 */
[----:B------:R-:W2:Y:S02]  /*60970*/  LDL.LU R25, [R1+0x8b4] ;  /* 0x0008b40001197983 */ /* 0x000ea40000300800 */
[----:B------:R-:W4:Y:S02]  /*60980*/  LDL.LU R26, [R1+0x8b8] ;  /* 0x0008b800011a7983 */ /* 0x000f240000300800 */
[----:B------:R-:W4:Y:S02]  /*60990*/  LDL.LU R27, [R1+0x8bc] ;  /* 0x0008bc00011b7983 */ /* 0x000f240000300800 */
[----:B---3--:R-:W-:-:S02]  /*609a0*/  IMAD.MOV.U32 R20, RZ, RZ, R12 ;  /* 0x000000ffff147224 */ /* 0x008fc400078e000c */
[----:B------:R-:W-:Y:S01]  /*609b0*/  IMAD.MOV.U32 R21, RZ, RZ, R13 ;  /* 0x000000ffff157224 */ /* 0x000fe200078e000d */
[----:B------:R-:W3:Y:S01]  /*609c0*/  LDL.LU R12, [R1+0x3a74] ;  /* 0x003a7400010c7983 */ /* 0x000ee20000300800 */
[----:B------:R-:W3:Y:S02]  /*609d0*/  LDL.LU R13, [R1+0x3a70] ;  /* 0x003a7000010d7983 */ /* 0x000ee40000300800 */
[----:B------:R-:W3:Y:S02]  /*609e0*/  LDL R7, [R1+0xdb4] ;  /* 0x000db40001077983 */ /* 0x000ee40000100800 */
[----:B------:R-:W3:Y:S01]  /*609f0*/  LDL.LU R8, [R1+0x9f0] ;  /* 0x0009f00001087983 */ /* 0x000ee20000300800 */
[----:B------:R-:W3:Y:S01]  /*60a00*/  LDL.LU R9, [R1+0x9f4] ;  /* 0x0009f40001097983 */ /* 0x000ee20000300800 */
[----:B------:R-:W3:Y:S02]  /*60a10*/  LDL.LU R10, [R1+0x9f8] ;  /* 0x0009f800010a7983 */ /* 0x000ee40000300800 */
[----:B------:R-:W3:Y:S02]  /*60a20*/  LDL.LU R11, [R1+0x9fc] ;  /* 0x0009fc00010b7983 */ /* 0x000ee40000300800 */
[----:B------:R0:W-:Y:S02]  /*60a30*/  STL.64 [R1+0x3a58], R20 ;  /* 0x003a581401007387 */ /* 0x0001e40000100a00 */
[----:B0-----:R-:W3:Y:S01]  /*60a40*/  LDL.LU R20, [R1+0x9e0] ;  /* 0x0009e00001147983 */ /* 0x001ee20000300800 */
[----:B------:R-:W3:Y:S02]  /*60a50*/  LDL.LU R21, [R1+0x9e4] ;  /* 0x0009e40001157983 */ /* 0x000ee40000300800 */
[----:B------:R-:W3:Y:S02]  /*60a60*/  LDL.LU R22, [R1+0x9e8] ;  /* 0x0009e80001167983 */ /* 0x000ee40000300800 */
[----:B------:R-:W3:Y:S01]  /*60a70*/  LDL.LU R23, [R1+0x9ec] ;  /* 0x0009ec0001177983 */ /* 0x000ee20000300800 */
[----:B----4-:R-:W-:Y:S01]  /*60a80*/  STL.64 [R1+0x3a00], R26 ;  /* 0x003a001a01007387 */ /* 0x010fe20000100a00 */
[----:B--2---:R0:W-:Y:S03]  /*60a90*/  STL.64 [R1+0x39f8], R24 ;  /* 0x0039f81801007387 */ /* 0x0041e60000100a00 */
[----:B---3--:R-:W1:Y:S04]  /*60aa0*/  LDSM.16.MT88.4 R4, [R7+0x8180] ;  /* 0x008180000704783b */ /* 0x008e680000004200 */
        /* <DEDUP_REMOVED lines=23> */
[----:B-1----:R-:W-:Y:S01]  /*60c20*/  STL.64 [R1+0x38c8], R6 ;  /* 0x0038c80601007387 */ /* 0x002fe20000100a00 */
[----:B------:R0:W-:Y:S03]  /*60c30*/  STL.64 [R1+0x38c0], R4 ;  /* 0x0038c00401007387 */ /* 0x0001e60000100a00 */
[----:B0-----:R-:W3:Y:S01]  /*60c40*/  LDL.64 R4, [R1+0x1b0] ;  /* 0x0001b00001047983 */ /* 0x001ee20000100a00 */
[----:B------:R-:W-:Y:S02]  /*60c50*/  STL.64 [R1+0xa60], R8 ;  /* 0x000a600801007387 */ /* 0x000fe40000100a00 */
[----:B------:R0:W-:Y:S02]  /*60c60*/  STL.64 [R1+0xa68], R10 ;  /* 0x000a680a01007387 */ /* 0x0001e40000100a00 */
[----:B0-----:R-:W4:Y:S01]  /*60c70*/  LDL.LU.64 R10, [R1+0x3a68] ;  /* 0x003a6800010a7983 */ /* 0x001f220000300a00 */
[----:B------:R-:W2:Y:S02]  /*60c80*/  LDL.LU.64 R8, [R1+0x3a60] ;  /* 0x003a600001087983 */ /* 0x000ea40000300a00 */
[----:B------:R0:W-:Y:S02]  /*60c90*/  STL.64 [R1+0x3958], R12 ;  /* 0x0039580c01007387 */ /* 0x0001e40000100a00 */
[----:B0-----:R-:W3:Y:S01]  /*60ca0*/  LDL.LU R12, [R1+0x380] ;  /* 0x00038000010c7983 */ /* 0x001ee20000300800 */
[----:B------:R-:W3:Y:S02]  /*60cb0*/  LDL.LU R13, [R1+0x384] ;  /* 0x00038400010d7983 */ /* 0x000ee40000300800 */
[----:B------:R-:W3:Y:S02]  /*60cc0*/  LDL.LU R14, [R1+0x388] ;  /* 0x00038800010e7983 */ /* 0x000ee40000300800 */
[----:B------:R-:W3:Y:S01]  /*60cd0*/  LDL.LU R15, [R1+0x38c] ;  /* 0x00038c00010f7983 */ /* 0x000ee20000300800 */
[----:B--2---:R-:W-:Y:S11]  /*60ce0*/  HMMA.16816.F32 R20, R16, R8, R20 ;  /* 0x000000081014723c */ /* 0x004ff60000001814 */
[----:B------:R-:W-:Y:S11]  /*60cf0*/  @!UPT UIADD3 URZ, URZ, URZ, URZ ;  /* 0x0000003f3f3ff290 */ /* 0x000ff6000fffe03f */
[----:B------:R-:W-:Y:S01]  /*60d00*/  @!UPT UIADD3 URZ, URZ, URZ, URZ ;  /* 0x0000003f3f3ff290 */ /* 0x000fe2000fffe03f */
[----:B------:R0:W-:Y:S01]  /*60d10*/  STL.64 [R1+0xa50], R20 ;  /* 0x000a501401007387 */ /* 0x0001e20000100a00 */
[----:B------:R-:W-:Y:S03]  /*60d20*/  STL.64 [R1+0xa58], R22 ;  /* 0x000a581601007387 */ /* 0x000fe60000100a00 */
[----:B0-----:R-:W2:Y:S01]  /*60d30*/  LDL.LU.64 R20, [R1+0x3a58] ;  /* 0x003a580001147983 */ /* 0x001ea20000300a00 */
[----:B----4-:R-:W-:Y:S02]  /*60d40*/  STL.64 [R1+0x3948], R10 ;  /* 0x0039480a01007387 */ /* 0x010fe40000100a00 */
[----:B------:R0:W-:Y:S02]  /*60d50*/  STL.64 [R1+0x3940], R8 ;  /* 0x0039400801007387 */ /* 0x0001e40000100a00 */
[----:B0-----:R-:W4:Y:S01]  /*60d60*/  LDL R8, [R1+0x1c0] ;  /* 0x0001c00001087983 */ /* 0x001f220000100800 */
[----:B------:R-:W-:-:S02]  /*60d70*/  IMAD.MOV.U32 R9, RZ, RZ, R3 ;  /* 0x000000ffff097224 */ /* 0x000fc400078e0003 */
        /* <DEDUP_REMOVED lines=41> */
[----:B0-----:R-:W4:Y:S01]  /*61010*/  LDL.LU.64 R22, [R1+0x39c8] ;  /* 0x0039c80001167983 */ /* 0x001f220000300a00 */
[----:B------:R-:W4:Y:S02]  /*61020*/  LDL.LU.64 R20, [R1+0x39c0] ;  /* 0x0039c00001147983 */ /* 0x000f240000300a00 */
[----:B------:R-:W-:Y:S02]  /*61030*/  IMAD.MOV.U32 R24, RZ, RZ, R29 ;  /* 0x000000ffff187224 */ /* 0x000fe400078e001d */
[----:B------:R-:W-:Y:S01]  /*61040*/  IMAD.MOV.U32 R25, RZ, RZ, R28 ;  /* 0x000000ffff197224 */ /* 0x000fe200078e001c */
[C---:B----4-:R-:W-:Y:S01]  /*61050*/  HMMA.16816.F32 R8, R16.reuse, R8, R20 ;  /* 0x000000081008723c */ /* 0x050fe20000001814 */
[----:B------:R-:W4:Y:S01]  /*61060*/  LDL.LU.64 R22, [R1+0x39b8] ;  /* 0x0039b80001167983 */ /* 0x000f220000300a00 */
[----:B------:R-:W4:Y:S11]  /*61070*/  LDL.LU.64 R20, [R1+0x39b0] ;  /* 0x0039b00001147983 */ /* 0x000f360000300a00 */
[----:B------:R-:W-:Y:S10]  /*61080*/  @!UPT UIADD3 URZ, URZ, URZ, URZ ;  /* 0x0000003f3f3ff290 */ /* 0x000ff4000fffe03f */
[----:B------:R-:W-:Y:S01]  /*61090*/  STL.64 [R1+0x9e0], R8 ;  /* 0x0009e00801007387 */ /* 0x000fe20000100a00 */
[----:B------:R3:W-:Y:S02]  /*610a0*/  STL.64 [R1+0x9e8], R10 ;  /* 0x0009e80a01007387 */ /* 0x0007e40000100a00 */
[----:B---3--:R-:W-:Y:S01]  /*610b0*/  HMMA.16816.F32 R8, R16, R4, R12 ;  /* 0x000000041008723c */ /* 0x008fe2000000180c */
[----:B------:R0:W-:Y:S11]  /*610c0*/  STL.64 [R1+0x39a8], R4 ;  /* 0x0039a80401007387 */ /* 0x0001f60000100a00 */
[----:B------:R-:W-:Y:S11]  /*610d0*/  @!UPT UIADD3 URZ, URZ, URZ, URZ ;  /* 0x0000003f3f3ff290 */ /* 0x000ff6000fffe03f */
[----:B------:R1:W-:Y:S01]  /*610e0*/  STL.64 [R1+0x9d0], R8 ;  /* 0x0009d00801007387 */ /* 0x0003e20000100a00 */
[----:B------:R-:W-:Y:S02]  /*610f0*/  STL.64 [R1+0x9d8], R10 ;  /* 0x0009d80a01007387 */ /* 0x000fe40000100a00 */
[----:B0-----:R-:W4:Y:S02]  /*61100*/  LDL.LU R4, [R1+0x360] ;  /* 0x0003600001047983 */ /* 0x001f240000300800 */
[----:B------:R-:W4:Y:S01]  /*61110*/  LDL.LU R5, [R1+0x364] ;  /* 0x0003640001057983 */ /* 0x000f220000300800 */
[----:B------:R-:W4:Y:S01]  /*61120*/  LDL.LU R6, [R1+0x368] ;  /* 0x0003680001067983 */ /* 0x000f220000300800 */
[----:B------:R-:W4:Y:S03]  /*61130*/  LDL.LU R7, [R1+0x36c] ;  /* 0x00036c0001077983 */ /* 0x000f260000300800 */
[----:B-1----:R-:W4:Y:S01]  /*61140*/  LDL.64 R8, [R1+0x40] ;  /* 0x0000400001087983 */ /* 0x002f220000100a00 */
[----:B------:R2:W-:Y:S02]  /*61150*/  STL.64 [R1+0x3960], R24 ;  /* 0x0039601801007387 */ /* 0x0005e40000100a00 */
[----:B------:R-:W3:Y:S02]  /*61160*/  LDL.LU R12, [R1+0x2c0] ;  /* 0x0002c000010c7983 */ /* 0x000ee40000300800 */
[----:B------:R-:W3:Y:S01]  /*61170*/  LDL.LU R13, [R1+0x2c4] ;  /* 0x0002c400010d7983 */ /* 0x000ee20000300800 */
[----:B------:R-:W3:Y:S01]  /*61180*/  LDL.LU R14, [R1+0x2c8] ;  /* 0x0002c800010e7983 */ /* 0x000ee20000300800 */
[----:B------:R-:W3:Y:S02]  /*61190*/  LDL.LU R15, [R1+0x2cc] ;  /* 0x0002cc00010f7983 */ /* 0x000ee40000300800 */
[----:B--2---:R-:W-:-:S02]  /*611a0*/  IMAD.MOV.U32 R24, RZ, RZ, R27 ;  /* 0x000000ffff187224 */ /* 0x004fc400078e001b */
[----:B------:R-:W-:Y:S01]  /*611b0*/  IMAD.MOV.U32 R25, RZ, RZ, R26 ;  /* 0x000000ffff197224 */ /* 0x000fe200078e001a */
[----:B---3--:R-:W-:Y:S01]  /*611c0*/  STL.64 [R1+0x3970], R14 ;  /* 0x0039700e01007387 */ /* 0x008fe20000100a00 */
[----:B------:R-:W-:Y:S03]  /*611d0*/  STL.64 [R1+0x3968], R12 ;  /* 0x0039680c01007387 */ /* 0x000fe60000100a00 */
[----:B------:R0:W-:Y:S02]  /*611e0*/  STL.64 [R1+0x3978], R24 ;  /* 0x0039781801007387 */ /* 0x0001e40000100a00 */
[----:B0-----:R-:W2:Y:S04]  /*611f0*/  LDL.64 R24, [R1+0x20] ;  /* 0x0000200001187983 */ /* 0x001ea80000100a00 */
[----:B--2---:R-:W-:Y:S01]  /*61200*/  STL.64 [R1+0x3990], R24 ;  /* 0x0039901801007387 */ /* 0x004fe20000100a00 */
[----:B------:R-:W2:Y:S02]  /*61210*/  LDL.LU R12, [R1+0x2e0] ;  /* 0x0002e000010c7983 */ /* 0x000ea40000300800 */
[----:B------:R-:W2:Y:S02]  /*61220*/  LDL.LU R13, [R1+0x2e4] ;  /* 0x0002e400010d7983 */ /* 0x000ea40000300800 */
[----:B------:R-:W3:Y:S01]  /*61230*/  LDL.LU R14, [R1+0x2e8] ;  /* 0x0002e800010e7983 */ /* 0x000ee20000300800 */
[----:B------:R-:W3:Y:S01]  /*61240*/  LDL.LU R15, [R1+0x2ec] ;  /* 0x0002ec00010f7983 */ /* 0x000ee20000300800 */
[----:B----4-:R-:W-:Y:S03]  /*61250*/  HMMA.16816.F32 R4, R20, R8, R4 ;  /* 0x000000081404723c */ /* 0x010fe60000001804 */
        /* <DEDUP_REMOVED lines=17> */
[----:B------:R1:W-:Y:S03]  /*61370*/  STL.64 [R1+0x9c8], R6 ;  /* 0x0009c80601007387 */ /* 0x0003e60000100a00 */
[----:B0-----:R-:W4:Y:S01]  /*61380*/  LDL.LU.64 R4, [R1+0x39a8] ;  /* 0x0039a80001047983 */ /* 0x001f220000300a00 */
[----:B-1----:R-:W-:-:S02]  /*61390*/  IMAD.MOV.U32 R7, RZ, RZ, R8 ;  /* 0x000000ffff077224 */ /* 0x002fc400078e0008 */
[----:B------:R-:W-:Y:S02]  /*613a0*/  IMAD.MOV.U32 R6, RZ, RZ, R9 ;  /* 0x000000ffff067224 */ /* 0x000fe400078e0009 */
[----:B------:R-:W2:Y:S01]  /*613b0*/  LDL.LU R8, [R1+0x2b0] ;  /* 0x0002b00001087983 */ /* 0x000ea20000300800 */
[----:B------:R-:W2:Y:S01]  /*613c0*/  LDL.LU R9, [R1+0x2b4] ;  /* 0x0002b40001097983 */ /* 0x000ea20000300800 */
[----:B------:R-:W2:Y:S02]  /*613d0*/  LDL.LU R10, [R1+0x2b8] ;  /* 0x0002b800010a7983 */ /* 0x000ea40000300800 */
[----:B------:R-:W2:Y:S02]  /*613e0*/  LDL.LU R11, [R1+0x2bc] ;  /* 0x0002bc00010b7983 */ /* 0x000ea40000300800 */
[----:B------:R-:W-:Y:S01]  /*613f0*/  STL.64 [R1+0x38e8], R6 ;  /* 0x0038e80601007387 */ /* 0x000fe20000100a00 */
[----:B----4-:R0:W-:Y:S04]  /*61400*/  STL.64 [R1+0x38e0], R4 ;  /* 0x0038e00401007387 */ /* 0x0101e80000100a00 */
[----:B0-----:R-:W4:Y:S04]  /*61410*/  LDL.64 R4, [R1+0x200] ;  /* 0x0002000001047983 */ /* 0x001f280000100a00 */
[----:B----4-:R0:W-:Y:S04]  /*61420*/  STL.64 [R1+0x3918], R4 ;  /* 0x0039180401007387 */ /* 0x0101e80000100a00 */
[----:B0-----:R-:W4:Y:S01]  /*61430*/  LDL.LU R4, [R1+0x280] ;  /* 0x0002800001047983 */ /* 0x001f220000300800 */
[----:B------:R-:W4:Y:S02]  /*61440*/  LDL.LU R5, [R1+0x284] ;  /* 0x0002840001057983 */ /* 0x000f240000300800 */
[----:B------:R-:W3:Y:S02]  /*61450*/  LDL.LU R6, [R1+0x288] ;  /* 0x0002880001067983 */ /* 0x000ee40000300800 */
[----:B------:R-:W3:Y:S02]  /*61460*/  LDL.LU R7, [R1+0x28c] ;  /* 0x00028c0001077983 */ /* 0x000ee40000300800 */
[----:B------:R-:W-:-:S02]  /*61470*/  IMAD.MOV.U32 R24, RZ, RZ, R2 ;  /* 0x000000ffff187224 */ /* 0x000fc400078e0002 */
[----:B------:R-:W-:-:S07]  /*61480*/  IMAD.MOV.U32 R25, RZ, RZ, R0 ;  /* 0x000000ffff197224 */ /* 0x000fce00078e0000 */
[C---:B--2---:R-:W-:Y:S01]  /*61490*/  HMMA.16816.F32 R24, R20.reuse, R24, R12 ;  /* 0x000000181418723c */ /* 0x044fe2000000180c */
[----:B---3--:R-:W-:Y:S01]  /*614a0*/  STL.64 [R1+0x3928], R6 ;  /* 0x0039280601007387 */ /* 0x008fe20000100a00 */
[----:B----4-:R0:W-:Y:S03]  /*614b0*/  STL.64 [R1+0x3920], R4 ;  /* 0x0039200401007387 */ /* 0x0101e60000100a00 */
[----:B0-----:R-:W2:Y:S04]  /*614c0*/  LDL.64 R4, [R1+0x50] ;  /* 0x0000500001047983 */ /* 0x001ea80000100a00 */
[----:B--2---:R0:W-:Y:S04]  /*614d0*/  STL.64 [R1+0x3938], R4 ;  /* 0x0039380401007387 */ /* 0x0041e80000100a00 */
[----:B0-----:R-:W2:Y:S01]  /*614e0*/  LDL.LU R4, [R1+0x2a0] ;  /* 0x0002a00001047983 */ /* 0x001ea20000300800 */
[----:B------:R-:W2:Y:S02]  /*614f0*/  LDL.LU R5, [R1+0x2a4] ;  /* 0x0002a40001057983 */ /* 0x000ea40000300800 */
[----:B------:R-:W2:Y:S02]  /*61500*/  LDL.LU R6, [R1+0x2a8] ;  /* 0x0002a80001067983 */ /* 0x000ea40000300800 */
[----:B------:R-:W2:Y:S01]  /*61510*/  LDL.LU R7, [R1+0x2ac] ;  /* 0x0002ac0001077983 */ /* 0x000ea20000300800 */
[----:B------:R-:W3:Y:S01]  /*61520*/  LDL.LU.64 R14, [R1+0x39a0] ;  /* 0x0039a000010e7983 */ /* 0x000ee20000300a00 */
[----:B------:R-:W3:Y:S03]  /*61530*/  LDL.LU.64 R12, [R1+0x3998] ;  /* 0x00399800010c7983 */ /* 0x000ee60000300a00 */
[----:B------:R0:W-:Y:S02]  /*61540*/  STL.64 [R1+0x9a0], R24 ;  /* 0x0009a01801007387 */ /* 0x0001e40000100a00 */
[----:B------:R-:W-:Y:S01]  /*61550*/  STL.64 [R1+0x9a8], R26 ;  /* 0x0009a81a01007387 */ /* 0x000fe20000100a00 */
[----:B0-----:R-:W3:Y:S02]  /*61560*/  LDL.LU.64 R24, [R1+0x3990] ;  /* 0x0039900001187983 */ /* 0x001ee40000300a00 */
        /* <DEDUP_REMOVED lines=13> */
[----:B------:R0:W-:Y:S01]  /*61640*/  STL.64 [R1+0x960], R24 ;  /* 0x0009601801007387 */ /* 0x0001e20000100a00 */
[----:B------:R3:W-:Y:S03]  /*61650*/  STL.64 [R1+0x968], R26 ;  /* 0x0009681a01007387 */ /* 0x0007e60000100a00 */
[----:B0-----:R-:W3:Y:S02]  /*61660*/  LDL.LU.64 R24, [R1+0x3960] ;  /* 0x0039600001187983 */ /* 0x001ee40000300a00 */
[C---:B---3--:R-:W-:Y:S02]  /*61670*/  HMMA.16816.F32 R24, R20.reuse, R24, R12 ;  /* 0x000000181418723c */ /* 0x048fe4000000180c */
[----:B------:R-:W3:Y:S11]  /*61680*/  LDL.LU.64 R12, [R1+0x3958] ;  /* 0x00395800010c7983 */ /* 0x000ef60000300a00 */
[----:B------:R-:W-:Y:S10]  /*61690*/  @!UPT UIADD3 URZ, URZ, URZ, URZ ;  /* 0x0000003f3f3ff290 */ /* 0x000ff4000fffe03f */
[----:B------:R0:W-:Y:S01]  /*616a0*/  STL.64 [R1+0x940], R24 ;  /* 0x0009401801007387 */ /* 0x0001e20000100a00 */
[----:B------:R-:W-:Y:S03]  /*616b0*/  STL.64 [R1+0x948], R26 ;  /* 0x0009481a01007387 */ /* 0x000fe60000100a00 */
[----:B0-----:R-:W4:Y:S02]  /*616c0*/  LDL.LU.64 R24, [R1+0x3950] ;  /* 0x0039500001187983 */ /* 0x001f240000300a00 */
[C---:B----4-:R-:W-:Y:S02]  /*616d0*/  HMMA.16816.F32 R16, R20.reuse, R24, R16 ;  /* 0x000000181410723c */ /* 0x050fe40000001810 */
[----:B------:R0:W-:Y:S04]  /*616e0*/  STL.64 [R1+0x3930], R24 ;  /* 0x0039301801007387 */ /* 0x0001e80000100a00 */
[----:B0-----:R-:W4:Y:S11]  /*616f0*/  LDL.LU R24, [R1+0x290] ;  /* 0x0002900001187983 */ /* 0x001f360000300800 */
[----:B------:R-:W-:Y:S06]  /*61700*/  @!UPT UIADD3 URZ, URZ, URZ, URZ ;  /* 0x0000003f3f3ff290 */ /* 0x000fec000fffe03f */
[----:B------:R-:W-:Y:S01]  /*61710*/  STL.64 [R1+0x930], R16 ;  /* 0x0009301001007387 */ /* 0x000fe20000100a00 */
[----:B------:R-:W-:Y:S02]  /*61720*/  STL.64 [R1+0x938], R18 ;  /* 0x0009381201007387 */ /* 0x000fe40000100a00 */
[----:B------:R-:W0:Y:S01]  /*61730*/  LDSM.16.MT88.4 R16, [R3+0x8000] ;  /* 0x008000000310783b */ /* 0x000e220000004200 */
[C---:B---3--:R-:W-:Y:S01]  /*61740*/  HMMA.16816.F32 R8, R20.reuse, R12, R8 ;  /* 0x0000000c1408723c */ /* 0x048fe20000001808 */
[----:B------:R-:W4:Y:S02]  /*61750*/  LDL.LU R25, [R1+0x294] ;  /* 0x0002940001197983 */ /* 0x000f240000300800 */
[----:B------:R-:W4:Y:S02]  /*61760*/  LDL.LU R26, [R1+0x298] ;  /* 0x00029800011a7983 */ /* 0x000f240000300800 */
[----:B------:R-:W4:Y:S01]  /*61770*/  LDL.LU R27, [R1+0x29c] ;  /* 0x00029c00011b7983 */ /* 0x000f220000300800 */
[----:B0-----:R-:W-:Y:S01]  /*61780*/  STL.64 [R1+0x3770], R18 ;  /* 0x0037701201007387 */ /* 0x001fe20000100a00 */
[----:B------:R0:W-:Y:S03]  /*61790*/  STL.64 [R1+0x3768], R16 ;  /* 0x0037681001007387 */ /* 0x0001e60000100a00 */
[----:B0-----:R-:W3:Y:S01]  /*617a0*/  LDL.LU R16, [R1+0x270] ;  /* 0x0002700001107983 */ /* 0x001ee20000300800 */
[----:B------:R-:W3:Y:S02]  /*617b0*/  LDL.LU R17, [R1+0x274] ;  /* 0x0002740001117983 */ /* 0x000ee40000300800 */
[----:B------:R-:W3:Y:S02]  /*617c0*/  LDL.LU R18, [R1+0x278] ;  /* 0x0002780001127983 */ /* 0x000ee40000300800 */
[----:B------:R-:W3:Y:S08]  /*617d0*/  LDL.LU R19, [R1+0x27c] ;  /* 0x00027c0001137983 */ /* 0x000ef00000300800 */
[----:B------:R-:W-:Y:S01]  /*617e0*/  STL.64 [R1+0x920], R8 ;  /* 0x0009200801007387 */ /* 0x000fe20000100a00 */
[----:B------:R0:W-:Y:S03]  /*617f0*/  STL.64 [R1+0x928], R10 ;  /* 0x0009280a01007387 */ /* 0x0001e60000100a00 */
[----:B0-----:R-:W2:Y:S01]  /*61800*/  LDL.LU.64 R10, [R1+0x3948] ;  /* 0x00394800010a7983 */ /* 0x001ea20000300a00 */
[----:B------:R-:W2:Y:S02]  /*61810*/  LDL.LU.64 R8, [R1+0x3940] ;  /* 0x0039400001087983 */ /* 0x000ea40000300a00 */
[----:B------:R-:W-:Y:S01]  /*61820*/  STL [R1+0x3844], R13 ;  /* 0x0038440d01007387 */ /* 0x000fe20000100800 */
[C---:B--2---:R-:W-:Y:S11]  /*61830*/  HMMA.16816.F32 R4, R20.reuse, R8, R4 ;  /* 0x000000081404723c */ /* 0x044ff60000001804 */
[----:B------:R-:W-:Y:S11]  /*61840*/  @!UPT UIADD3 URZ, URZ, URZ, URZ ;  /* 0x0000003f3f3ff290 */ /* 0x000ff6000fffe03f */
[----:B------:R-:W-:Y:S01]  /*61850*/  @!UPT UIADD3 URZ, URZ, URZ, URZ ;  /* 0x0000003f3f3ff290 */ /* 0x000fe2000fffe03f */
[----:B------:R0:W-:Y:S01]  /*61860*/  STL.64 [R1+0x900], R4 ;  /* 0x0009000401007387 */ /* 0x0001e20000100a00 */
[----:B------:R-:W-:Y:S03]  /*61870*/  STL.64 [R1+0x908], R6 ;  /* 0x0009080601007387 */ /* 0x000fe60000100a00 */
[----:B0-----:R-:W4:Y:S01]  /*61880*/  LDL.LU.64 R4, [R1+0x3938] ;  /* 0x0039380001047983 */ /* 0x001f220000300a00 */
[----:B------:R-:W-:Y:S02]  /*61890*/  STL.64 [R1+0x3838], R10 ;  /* 0x0038380a01007387 */ /* 0x000fe40000100a00 */
[----:B------:R0:W-:Y:S02]  /*618a0*/  STL.64 [R1+0x3830], R8 ;  /* 0x0038300801007387 */ /* 0x0001e40000100a00 */
[----:B0-----:R-:W2:Y:S01]  /*618b0*/  LDL.64 R8, [R1+0x210] ;  /* 0x0002100001087983 */ /* 0x001ea20000100a00 */
[----:B----4-:R-:W-:Y:S01]  /*618c0*/  HMMA.16816.F32 R24, R20, R4, R24 ;  /* 0x000000041418723c */ /* 0x010fe20000001818 */
[----:B------:R-:W-:-:S02]  /*618d0*/  IMAD.MOV.U32 R2, RZ, RZ, R4 ;  /* 0x000000ffff027224 */ /* 0x000fc400078e0004 */
[----:B------:R-:W-:Y:S11]  /*618e0*/  IMAD.MOV.U32 R0, RZ, RZ, R5 ;  /* 0x000000ffff007224 */ /* 0x000ff600078e0005 */
[----:B------:R-:W-:Y:S09]  /*618f0*/  @!UPT UIADD3 URZ, URZ, URZ, URZ ;  /* 0x0000003f3f3ff290 */ /* 0x000ff2000fffe03f */
[----:B------:R0:W-:Y:S01]  /*61900*/  STL.64 [R1+0x8f0], R24 ;  /* 0x0008f01801007387 */ /* 0x0001e20000100a00 */
[----:B------:R-:W-:Y:S03]  /*61910*/  STL.64 [R1+0x8f8], R26 ;  /* 0x0008f81a01007387 */ /* 0x000fe60000100a00 */
[----:B0-----:R-:W4:Y:S01]  /*61920*/  LDL.LU.64 R24, [R1+0x3930] ;  /* 0x0039300001187983 */ /* 0x001f220000300a00 */
[----:B------:R-:W2:Y:S02]  /*61930*/  LDL.LU.64 R6, [R1+0x3928] ;  /* 0x0039280001067983 */ /* 0x000ea40000300a00 */
[----:B------:R-:W2:Y:S02]  /*61940*/  LDL.LU.64 R4, [R1+0x3920] ;  /* 0x0039200001047983 */ /* 0x000ea40000300a00 */
[----:B------:R-:W-:Y:S01]  /*61950*/  STL [R1+0x3824], R0 ;  /* 0x0038240001007387 */ /* 0x000fe20000100800 */
[----:B------:R-:W-:Y:S01]  /*61960*/  STL [R1+0x3820], R2 ;  /* 0x0038200201007387 */ /* 0x000fe20000100800 */
[----:B--2---:R-:W-:Y:S11]  /*61970*/  HMMA.16816.F32 R4, R20, R8, R4 ;  /* 0x000000081404723c */ /* 0x004ff60000001804 */
[----:B------:R-:W-:Y:S11]  /*61980*/  @!UPT UIADD3 URZ, URZ, URZ, URZ ;  /* 0x0000003f3f3ff290 */ /* 0x000ff6000fffe03f */
[----:B------:R-:W-:Y:S01]  /*61990*/  @!UPT UIADD3 URZ, URZ, URZ, URZ ;  /* 0x0000003f3f3ff290 */ /* 0x000fe2000fffe03f */
[----:B------:R0:W-:Y:S01]  /*619a0*/  STL.64 [R1+0x8d0], R4 ;  /* 0x0008d00401007387 */ /* 0x0001e20000100a00 */
[----:B------:R-:W-:Y:S03]  /*619b0*/  STL.64 [R1+0x8d8], R6 ;  /* 0x0008d80601007387 */ /* 0x000fe60000100a00 */
[----:B0-----:R-:W3:Y:S01]  /*619c0*/  LDL.LU.64 R4, [R1+0x3918] ;  /* 0x0039180001047983 */ /* 0x001ee20000300a00 */
[----:B------:R-:W-:Y:S02]  /*619d0*/  IMAD.MOV.U32 R15, RZ, RZ, R8 ;  /* 0x000000ffff0f7224 */ /* 0x000fe400078e0008 */
[----:B------:R-:W-:-:S05]  /*619e0*/  IMAD.MOV.U32 R14, RZ, RZ, R9 ;  /* 0x000000ffff0e7224 */ /* 0x000fca00078e0009 */
[----:B------:R-:W-:Y:S01]  /*619f0*/  STL [R1+0x382c], R14 ;  /* 0x00382c0e01007387 */ /* 0x000fe20000100800 */
[----:B------:R-:W-:Y:S02]  /*61a00*/  STL [R1+0x3828], R15 ;  /* 0x0038280f01007387 */ /* 0x000fe40000100800 */
[----:B------:R0:W-:Y:S01]  /*61a10*/  STL [R1+0x38f0], R12 ;  /* 0x0038f00c01007387 */ /* 0x0001e20000100800 */
[C---:B---3--:R-:W-:Y:S11]  /*61a20*/  HMMA.16816.F32 R8, R20.reuse, R4, R16 ;  /* 0x000000041408723c */ /* 0x048ff60000001810 */
[----:B------:R-:W-:Y:S11]  /*61a30*/  @!UPT UIADD3 URZ, URZ, URZ, URZ ;  /* 0x0000003f3f3ff290 */ /* 0x000ff6000fffe03f */
[----:B------:R-:W-:Y:S01]  /*61a40*/  @!UPT UIADD3 URZ, URZ, URZ, URZ ;  /* 0x0000003f3f3ff290 */ /* 0x000fe2000fffe03f */
[----:B------:R-:W-:Y:S01]  /*61a50*/  STL.64 [R1+0x8b0], R8 ;  /* 0x0008b00801007387 */ /* 0x000fe20000100a00 */
[----:B------:R-:W-:Y:S02]  /*61a60*/  STL.64 [R1+0x8b8], R10 ;  /* 0x0008b80a01007387 */ /* 0x000fe40000100a00 */
[----:B0-----:R-:W2:Y:S02]  /*61a70*/  LDL.LU R12, [R1+0x250] ;  /* 0x00025000010c7983 */ /* 0x001ea40000300800 */
[----:B------:R-:W2:Y:S01]  /*61a80*/  LDL.LU R13, [R1+0x254] ;  /* 0x00025400010d7983 */ /* 0x000ea20000300800 */
[----:B------:R-:W3:Y:S01]  /*61a90*/  LDL.LU R14, [R1+0x258] ;  /* 0x00025800010e7983 */ /* 0x000ee20000300800 */
[----:B------:R-:W3:Y:S02]  /*61aa0*/  LDL.LU R15, [R1+0x25c] ;  /* 0x00025c00010f7983 */ /* 0x000ee40000300800 */
[----:B------:R-:W-:Y:S02]  /*61ab0*/  IMAD.MOV.U32 R27, RZ, RZ, R4 ;  /* 0x000000ffff1b7224 */ /* 0x000fe400078e0004 */
[----:B------:R-:W-:Y:S01]  /*61ac0*/  IMAD.MOV.U32 R26, RZ, RZ, R5 ;  /* 0x000000ffff1a7224 */ /* 0x000fe200078e0005 */
[----:B---3--:R-:W-:Y:S01]  /*61ad0*/  STL.64 [R1+0x3900], R14 ;  /* 0x0039000e01007387 */ /* 0x008fe20000100a00 */
[----:B--2---:R0:W-:Y:S03]  /*61ae0*/  STL.64 [R1+0x38f8], R12 ;  /* 0x0038f80c01007387 */ /* 0x0041e60000100a00 */
[----:B0-----:R-:W2:Y:S01]  /*61af0*/  LDL.64 R12, [R1+0x1f0] ;  /* 0x0001f000010c7983 */ /* 0x001ea20000100a00 */
[----:B------:R-:W3:Y:S02]  /*61b00*/  LDL.LU R4, [R1+0x240] ;  /* 0x0002400001047983 */ /* 0x000ee40000300800 */
[----:B------:R-:W3:Y:S02]  /*61b10*/  LDL.LU R5, [R1+0x244] ;  /* 0x0002440001057983 */ /* 0x000ee40000300800 */
[----:B------:R-:W2:Y:S01]  /*61b20*/  LDL.LU R6, [R1+0x248] ;  /* 0x0002480001067983 */ /* 0x000ea20000300800 */
[----:B------:R-:W2:Y:S04]  /*61b30*/  LDL.LU R7, [R1+0x24c] ;  /* 0x00024c0001077983 */ /* 0x000ea80000300800 */
        /* <DEDUP_REMOVED lines=10> */
[----:B------:R-:W-:Y:S01]  /*61be0*/  STL [R1+0x3840], R27 ;  /* 0x0038401b01007387 */ /* 0x000fe20000100800 */
[----:B------:R-:W-:Y:S02]  /*61bf0*/  STL [R1+0x38d8], R26 ;  /* 0x0038d81a01007387 */ /* 0x000fe40000100800 */
[----:B----4-:R0:W-:Y:S02]  /*61c00*/  STL.64 [R1+0x38d0], R24 ;  /* 0x0038d01801007387 */ /* 0x0101e40000100a00 */
[----:B0-----:R-:W3:Y:S01]  /*61c10*/  LDL.64 R24, [R1+0x1c0] ;  /* 0x0001c00001187983 */ /* 0x001ee20000100a00 */
[----:B------:R-:W4:Y:S02]  /*61c20*/  LDL.LU R8, [R1+0x220] ;  /* 0x0002200001087983 */ /* 0x000f240000300800 */
[----:B------:R-:W4:Y:S02]  /*61c30*/  LDL.LU R9, [R1+0x224] ;  /* 0x0002240001097983 */ /* 0x000f240000300800 */
[----:B------:R-:W2:Y:S01]  /*61c40*/  LDL.LU R10, [R1+0x228] ;  /* 0x00022800010a7983 */ /* 0x000ea20000300800 */
[----:B------:R-:W2:Y:S04]  /*61c50*/  LDL.LU R11, [R1+0x22c] ;  /* 0x00022c00010b7983 */ /* 0x000ea80000300800 */
[----:B--2---:R-:W-:Y:S01]  /*61c60*/  STL.64 [R1+0x3850], R10 ;  /* 0x0038500a01007387 */ /* 0x004fe20000100a00 */
[----:B----4-:R0:W-:Y:S03]  /*61c70*/  STL.64 [R1+0x3848], R8 ;  /* 0x0038480801007387 */ /* 0x0101e60000100a00 */
[----:B0-----:R-:W2:Y:S01]  /*61c80*/  LDL.64 R8, [R1] ;  /* 0x0000000001087983 */ /* 0x001ea20000100a00 */
[----:B------:R-:W-:Y:S03]  /*61c90*/  HMMA.16816.F32 R4, R20, R12, R4 ;  /* 0x0000000c1404723c */ /* 0x000fe60000001804 */
[----:B--2---:R0:W-:Y:S04]  /*61ca0*/  STL.64 [R1+0x3860], R8 ;  /* 0x0038600801007387 */ /* 0x0041e80000100a00 */
[----:B0-----:R-:W2:Y:S04]  /*61cb0*/  LDL R8, [R1+0x10] ;  /* 0x0000100001087983 */ /* 0x001ea80000100800 */
[----:B------:R-:W2:Y:S04]  /*61cc0*/  LDL R9, [R1+0x14] ;  /* 0x0000140001097983 */ /* 0x000ea80000100800 */
[----:B--2---:R0:W-:Y:S02]  /*61cd0*/  STL.64 [R1+0x3878], R8 ;  /* 0x0038780801007387 */ /* 0x0041e40000100a00 */
[----:B0-----:R-:W-:-:S02]  /*61ce0*/  IMAD.MOV.U32 R8, RZ, RZ, R29 ;  /* 0x000000ffff087224 */ /* 0x001fc400078e001d */
[----:B------:R-:W-:-:S05]  /*61cf0*/  IMAD.MOV.U32 R9, RZ, RZ, R28 ;  /* 0x000000ffff097224 */ /* 0x000fca00078e001c */
[----:B------:R0:W-:Y:S01]  /*61d00*/  STL.64 [R1+0x3890], R8 ;  /* 0x0038900801007387 */ /* 0x0001e20000100a00 */
[----:B------:R-:W-:Y:S02]  /*61d10*/  IMAD.MOV.U32 R29, RZ, RZ, R12 ;  /* 0x000000ffff1d7224 */ /* 0x000fe400078e000c */
[----:B------:R-:W-:Y:S01]  /*61d20*/  IMAD.MOV.U32 R28, RZ, RZ, R13 ;  /* 0x000000ffff1c7224 */ /* 0x000fe200078e000d */
[----:B0-----:R-:W2:Y:S01]  /*61d30*/  LDL.64 R8, [R1+0x1e0] ;  /* 0x0001e00001087983 */ /* 0x001ea20000100a00 */
[----:B------:R-:W-:Y:S02]  /*61d40*/  STL.64 [R1+0x890], R4 ;  /* 0x0008900401007387 */ /* 0x000fe40000100a00 */
[----:B------:R0:W-:Y:S02]  /*61d50*/  STL.64 [R1+0x898], R6 ;  /* 0x0008980601007387 */ /* 0x0001e40000100a00 */
[----:B0-----:R-:W4:Y:S01]  /*61d60*/  LDL.LU.64 R6, [R1+0x3910] ;  /* 0x0039100001067983 */ /* 0x001f220000300a00 */
[----:B------:R-:W4:Y:S02]  /*61d70*/  LDL.LU.64 R4, [R1+0x3908] ;  /* 0x0039080001047983 */ /* 0x000f240000300a00 */
[----:B------:R-:W2:Y:S02]  /*61d80*/  LDL.LU.64 R14, [R1+0x3900] ;  /* 0x00390000010e7983 */ /* 0x000ea40000300a00 */
[----:B------:R-:W2:Y:S02]  /*61d90*/  LDL.LU.64 R12, [R1+0x38f8] ;  /* 0x0038f800010c7983 */ /* 0x000ea40000300a00 */
[----:B--2---:R-:W-:Y:S01]  /*61da0*/  HMMA.16816.F32 R12, R20, R8, R12 ;  /* 0x00000008140c723c */ /* 0x004fe2000000180c */
[----:B------:R-:W-:-:S02]  /*61db0*/  IMAD.MOV.U32 R0, RZ, RZ, R8 ;  /* 0x000000ffff007224 */ /* 0x000fc400078e0008 */
[----:B------:R-:W-:Y:S11]  /*61dc0*/  IMAD.MOV.U32 R2, RZ, RZ, R9 ;  /* 0x000000ffff027224 */ /* 0x000ff600078e0009 */
[----:B------:R-:W-:Y:S09]  /*61dd0*/  @!UPT UIADD3 URZ, URZ, URZ, URZ ;  /* 0x0000003f3f3ff290 */ /* 0x000ff2000fffe03f */
[----:B------:R0:W-:Y:S01]  /*61de0*/  STL.64 [R1+0x870], R12 ;  /* 0x0008700c01007387 */ /* 0x0001e20000100a00 */
[----:B------:R-:W-:Y:S03]  /*61df0*/  STL.64 [R1+0x878], R14 ;  /* 0x0008780e01007387 */ /* 0x000fe60000100a00 */
[----:B0-----:R-:W2:Y:S01]  /*61e00*/  LDL.LU R12, [R1+0x38f0] ;  /* 0x0038f000010c7983 */ /* 0x001ea20000300800 */
[----:B------:R-:W2:Y:S02]  /*61e10*/  LDL R8, [R1+0x30] ;  /* 0x0000300001087983 */ /* 0x000ea40000100800 */
[----:B------:R-:W2:Y:S02]  /*61e20*/  LDL R9, [R1+0x34] ;  /* 0x0000340001097983 */ /* 0x000ea40000100800 */
[----:B--2---:R0:W-:Y:S04]  /*61e30*/  STL.64 [R1+0x38a8], R8 ;  /* 0x0038a80801007387 */ /* 0x0041e80000100a00 */
[----:B0-----:R-:W4:Y:S02]  /*61e40*/  LDL.64 R8, [R1+0x1d0] ;  /* 0x0001d00001087983 */ /* 0x001f240000100a00 */
[----:B----4-:R-:W-:Y:S01]  /*61e50*/  HMMA.16816.F32 R4, R20, R8, R4 ;  /* 0x000000081404723c */ /* 0x010fe20000001804 */
[----:B------:R-:W-:-:S02]  /*61e60*/  IMAD.MOV.U32 R14, RZ, RZ, R8 ;  /* 0x000000ffff0e7224 */ /* 0x000fc400078e0008 */
[----:B------:R-:W-:-:S05]  /*61e70*/  IMAD.MOV.U32 R15, RZ, RZ, R9 ;  /* 0x000000ffff0f7224 */ /* 0x000fca00078e0009 */
[----:B---3--:R-:W-:Y:S07]  /*61e80*/  HMMA.16816.F32 R8, R20, R24, R16 ;  /* 0x000000181408723c */ /* 0x008fee0000001810 */
[----:B------:R-:W-:Y:S02]  /*61e90*/  IMAD.MOV.U32 R17, RZ, RZ, R24 ;  /* 0x000000ffff117224 */ /* 0x000fe400078e0018 */
[----:B------:R-:W-:-:S06]  /*61ea0*/  IMAD.MOV.U32 R16, RZ, RZ, R25 ;  /* 0x000000ffff107224 */ /* 0x000fcc00078e0019 */
[----:B------:R-:W-:Y:S01]  /*61eb0*/  STL.64 [R1+0x7d0], R4 ;  /* 0x0007d00401007387 */ /* 0x000fe20000100a00 */
[----:B------:R0:W-:Y:S03]  /*61ec0*/  STL.64 [R1+0x7d8], R6 ;  /* 0x0007d80601007387 */ /* 0x0001e60000100a00 */
[----:B0-----:R-:W2:Y:S01]  /*61ed0*/  LDL.LU.64 R6, [R1+0x38e8] ;  /* 0x0038e80001067983 */ /* 0x001ea20000300a00 */
[----:B------:R-:W3:Y:S03]  /*61ee0*/  LDL.LU.64 R4, [R1+0x38e0] ;  /* 0x0038e00001047983 */ /* 0x000ee60000300a00 */
[----:B------:R-:W-:Y:S02]  /*61ef0*/  STL.64 [R1+0x5a0], R8 ;  /* 0x0005a00801007387 */ /* 0x000fe40000100a00 */
[----:B------:R-:W-:Y:S01]  /*61f00*/  STL.64 [R1+0x5a8], R10 ;  /* 0x0005a80a01007387 */ /* 0x000fe20000100a00 */
[----:B------:R-:W3:Y:S01]  /*61f10*/  LDL.LU R24, [R1+0xc0] ;  /* 0x0000c00001187983 */ /* 0x000ee20000300800 */
[----:B------:R-:W3:Y:S02]  /*61f20*/  LDL.LU R25, [R1+0xc4] ;  /* 0x0000c40001197983 */ /* 0x000ee40000300800 */
        /* <DEDUP_REMOVED lines=24> */
[----:B------:R-:W3:Y:S02]  /*620b0*/  LDL.LU R18, [R1+0xa8] ;  /* 0x0000a80001127983 */ /* 0x000ee40000300800 */
[----:B------:R-:W3:Y:S02]  /*620c0*/  LDL.LU R19, [R1+0xac] ;  /* 0x0000ac0001137983 */ /* 0x000ee40000300800 */
[----:B------:R-:W-:-:S02]  /*620d0*/  IMAD.MOV.U32 R8, RZ, RZ, R7 ;  /* 0x000000ffff087224 */ /* 0x000fc400078e0007 */
[----:B------:R-:W-:Y:S02]  /*620e0*/  IMAD.MOV.U32 R9, RZ, RZ, R6 ;  /* 0x000000ffff097224 */ /* 0x000fe400078e0006 */
[----:B------:R-:W-:Y:S02]  /*620f0*/  IMAD.MOV.U32 R13, RZ, RZ, R4 ;  /* 0x000000ffff0d7224 */ /* 0x000fe400078e0004 */
        /* <DEDUP_REMOVED lines=8> */
[----:B------:R-:W4:Y:S02]  /*62180*/  LDL.LU.64 R24, [R1+0x38d0] ;  /* 0x0038d00001187983 */ /* 0x000f240000300a00 */
[----:B------:R0:W-:Y:S02]  /*62190*/  STL.64 [R1+0x590], R20 ;  /* 0x0005901401007387 */ /* 0x0001e40000100a00 */
[----:B------:R1:W-:Y:S01]  /*621a0*/  STL.64 [R1+0x598], R22 ;  /* 0x0005981601007387 */ /* 0x0003e20000100a00 */
[----:B------:R-:W2:Y:S01]  /*621b0*/  LDL.LU.64 R6, [R1+0x38c8] ;  /* 0x0038c80001067983 */ /* 0x000ea20000300a00 */
[----:B------:R-:W2:Y:S03]  /*621c0*/  LDL.LU.64 R4, [R1+0x38c0] ;  /* 0x0038c00001047983 */ /* 0x000ea60000300a00 */
        /* <DEDUP_REMOVED lines=32> */
[C---:B----4-:R-:W-:Y:S08]  /*623d0*/  HMMA.16816.F32 R20, R4.reuse, R24, R20 ;  /* 0x000000180414723c */ /* 0x050ff00000001814 */
[----:B--2---:R-:W-:Y:S11]  /*623e0*/  HMMA.16816.F32 R16, R4, R8, R16 ;  /* 0x000000080410723c */ /* 0x004ff60000001810 */
[----:B------:R-:W-:Y:S11]  /*623f0*/  @!UPT UIADD3 URZ, URZ, URZ, URZ ;  /* 0x0000003f3f3ff290 */ /* 0x000ff6000fffe03f */
[----:B------:R-:W-:Y:S01]  /*62400*/  @!UPT UIADD3 URZ, URZ, URZ, URZ ;  /* 0x0000003f3f3ff290 */ /* 0x000fe2000fffe03f */
[----:B------:R0:W-:Y:S01]  /*62410*/  STL.64 [R1+0x540], R16 ;  /* 0x0005401001007387 */ /* 0x0001e20000100a00 */
[----:B------:R1:W-:Y:S03]  /*62420*/  STL.64 [R1+0x548], R18 ;  /* 0x0005481201007387 */ /* 0x0003e60000100a00 */
[----:B0-----:R-:W2:Y:S01]  /*62430*/  LDL.LU.64 R16, [R1+0x3858] ;  /* 0x0038580001107983 */ /* 0x001ea20000300a00 */
[----:B-1----:R-:W-:Y:S02]  /*62440*/  IMAD.MOV.U32 R19, RZ, RZ, R8 ;  /* 0x000000ffff137224 */ /* 0x002fe400078e0008 */
[----:B------:R-:W-:Y:S02]  /*62450*/  IMAD.MOV.U32 R18, RZ, RZ, R9 ;  /* 0x000000ffff127224 */ /* 0x000fe400078e0009 */
[----:B------:R-:W4:Y:S01]  /*62460*/  LDL.LU.64 R10, [R1+0x3850] ;  /* 0x00385000010a7983 */ /* 0x000f220000300a00 */
[----:B------:R-:W4:Y:S01]  /*62470*/  LDL.LU.64 R8, [R1+0x3848] ;  /* 0x0038480001087983 */ /* 0x000f220000300a00 */
[----:B------:R-:W-:Y:S02]  /*62480*/  STL.64 [R1+0x3728], R24 ;  /* 0x0037281801007387 */ /* 0x000fe40000100a00 */
[----:B------:R-:W-:Y:S02]  /*62490*/  STL.64 [R1+0x530], R20 ;  /* 0x0005301401007387 */ /* 0x000fe40000100a00 */
[----:B------:R-:W-:Y:S02]  /*624a0*/  STL.64 [R1+0x538], R22 ;  /* 0x0005381601007387 */ /* 0x000fe40000100a00 */
[----:B------:R-:W0:Y:S04]  /*624b0*/  LDSM.16.MT88.4 R20, [R3+0x8080] ;  /* 0x008080000314783b */ /* 0x000e280000004200 */
[----:B0-----:R-:W-:Y:S01]  /*624c0*/  STL.64 [R1+0x3678], R22 ;  /* 0x0036781601007387 */ /* 0x001fe20000100a00 */
[----:B------:R0:W-:Y:S02]  /*624d0*/  STL.64 [R1+0x3670], R20 ;  /* 0x0036701401007387 */ /* 0x0001e40000100a00 */
[----:B0-----:R-:W-:-:S02]  /*624e0*/  IMAD.MOV.U32 R20, RZ, RZ, R13 ;  /* 0x000000ffff147224 */ /* 0x001fc400078e000d */
[----:B------:R-:W4:Y:S01]  /*624f0*/  LDL.LU R13, [R1+0x3844] ;  /* 0x00384400010d7983 */ /* 0x000f220000300800 */
[----:B------:R-:W-:Y:S02]  /*62500*/  IMAD.MOV.U32 R21, RZ, RZ, R27 ;  /* 0x000000ffff157224 */ /* 0x000fe400078e001b */
[----:B------:R-:W2:Y:S03]  /*62510*/  LDL.LU R27, [R1+0x3840] ;  /* 0x00384000011b7983 */ /* 0x000ea60000300800 */
[----:B------:R0:W-:Y:S04]  /*62520*/  STL.64 [R1+0x3778], R20 ;  /* 0x0037781401007387 */ /* 0x0001e80000100a00 */
[----:B0-----:R-:W2:Y:S01]  /*62530*/  LDL.LU R20, [R1+0x1a0] ;  /* 0x0001a00001147983 */ /* 0x001ea20000300800 */
[----:B------:R-:W2:Y:S02]  /*62540*/  LDL.LU R21, [R1+0x1a4] ;  /* 0x0001a40001157983 */ /* 0x000ea40000300800 */
[----:B------:R-:W2:Y:S02]  /*62550*/  LDL.LU R22, [R1+0x1a8] ;  /* 0x0001a80001167983 */ /* 0x000ea40000300800 */
[----:B------:R-:W2:Y:S01]  /*62560*/  LDL.LU R23, [R1+0x1ac] ;  /* 0x0001ac0001177983 */ /* 0x000ea20000300800 */
[C---:B----4-:R-:W-:Y:S11]  /*62570*/  HMMA.16816.F32 R8, R4.reuse, R12, R8 ;  /* 0x0000000c0408723c */ /* 0x050ff60000001808 */
[----:B------:R-:W-:Y:S11]  /*62580*/  @!UPT UIADD3 URZ, URZ, URZ, URZ ;  /* 0x0000003f3f3ff290 */ /* 0x000ff6000fffe03f */
[----:B------:R-:W-:Y:S01]  /*62590*/  @!UPT UIADD3 URZ, URZ, URZ, URZ ;  /* 0x0000003f3f3ff290 */ /* 0x000fe2000fffe03f */
[----:B------:R-:W-:Y:S01]  /*625a0*/  STL.64 [R1+0x520], R8 ;  /* 0x0005200801007387 */ /* 0x000fe20000100a00 */
[----:B------:R0:W-:Y:S03]  /*625b0*/  STL.64 [R1+0x528], R10 ;  /* 0x0005280a01007387 */ /* 0x0001e60000100a00 */
[----:B0-----:R-:W4:Y:S01]  /*625c0*/  LDL.LU.64 R10, [R1+0x3838] ;  /* 0x00383800010a7983 */ /* 0x001f220000300a00 */
[----:B------:R-:W2:Y:S02]  /*625d0*/  LDL.LU.64 R8, [R1+0x3830] ;  /* 0x0038300001087983 */ /* 0x000ea40000300a00 */
[----:B------:R-:W-:Y:S01]  /*625e0*/  STL.64 [R1+0x3748], R12 ;  /* 0x0037480c01007387 */ /* 0x000fe20000100a00 */
[----:B--2---:R-:W-:Y:S01]  /*625f0*/  HMMA.16816.F32 R20, R4, R8, R20 ;  /* 0x000000080414723c */ /* 0x004fe20000001814 */
[----:B----4-:R-:W-:Y:S01]  /*62600*/  STL.64 [R1+0x3708], R10 ;  /* 0x0037080a01007387 */ /* 0x010fe20000100a00 */
[----:B------:R0:W-:Y:S05]  /*62610*/  STL.64 [R1+0x3700], R8 ;  /* 0x0037000801007387 */ /* 0x0001ea0000100a00 */
[----:B0-----:R-:W-:Y:S11]  /*62620*/  IMAD.MOV.U32 R9, RZ, RZ, R18 ;  /* 0x000000ffff097224 */ /* 0x001ff600078e0012 */
[----:B------:R-:W-:Y:S05]  /*62630*/  @!UPT UIADD3 URZ, URZ, URZ, URZ ;  /* 0x0000003f3f3ff290 */ /* 0x000fea000fffe03f */
[----:B------:R0:W-:Y:S01]  /*62640*/  STL.64 [R1+0x510], R20 ;  /* 0x0005101401007387 */ /* 0x0001e20000100a00 */
[----:B------:R-:W-:Y:S02]  /*62650*/  STL.64 [R1+0x518], R22 ;  /* 0x0005181601007387 */ /* 0x000fe40000100a00 */
[----:B------:R-:W-:Y:S02]  /*62660*/  IMAD.MOV.U32 R8, RZ, RZ, R19 ;  /* 0x000000ffff087224 */ /* 0x000fe400078e0013 */
[----:B0-----:R-:W-:Y:S02]  /*62670*/  IMAD.MOV.U32 R20, RZ, RZ, R17 ;  /* 0x000000ffff147224 */ /* 0x001fe400078e0011 */
[----:B------:R-:W-:-:S05]  /*62680*/  IMAD.MOV.U32 R21, RZ, RZ, R16 ;  /* 0x000000ffff157224 */ /* 0x000fca00078e0010 */
[----:B------:R0:W-:Y:S01]  /*62690*/  STL.64 [R1+0x3790], R20 ;  /* 0x0037901401007387 */ /* 0x0001e20000100a00 */
[----:B------:R-:W2:Y:S02]  /*626a0*/  LDL.LU R16, [R1+0x320] ;  /* 0x0003200001107983 */ /* 0x000ea40000300800 */
[----:B------:R-:W2:Y:S02]  /*626b0*/  LDL.LU R17, [R1+0x324] ;  /* 0x0003240001117983 */ /* 0x000ea40000300800 */
[----:B------:R-:W4:Y:S01]  /*626c0*/  LDL.LU R18, [R1+0x328] ;  /* 0x0003280001127983 */ /* 0x000f220000300800 */
[----:B------:R-:W4:Y:S01]  /*626d0*/  LDL.LU R19, [R1+0x32c] ;  /* 0x00032c0001137983 */ /* 0x000f220000300800 */
[----:B0-----:R-:W-:Y:S02]  /*626e0*/  IMAD.MOV.U32 R20, RZ, RZ, R14 ;  /* 0x000000ffff147224 */ /* 0x001fe400078e000e */
        /* <DEDUP_REMOVED lines=31> */
[----:B---3--:R-:W-:-:S05]  /*628e0*/  IMAD.MOV.U32 R21, RZ, RZ, R26 ;  /* 0x000000ffff157224 */ /* 0x008fca00078e001a */
[----:B------:R-:W-:Y:S04]  /*628f0*/  STL.64 [R1+0x37f0], R20 ;  /* 0x0037f01401007387 */ /* 0x000fe80000100a00 */
[----:B----4-:R-:W-:Y:S01]  /*62900*/  STL.64 [R1+0x37d0], R18 ;  /* 0x0037d01201007387 */ /* 0x010fe20000100a00 */
[----:B--2---:R0:W-:Y:S03]  /*62910*/  STL.64 [R1+0x37c8], R16 ;  /* 0x0037c81001007387 */ /* 0x0041e60000100a00 */
        /* <DEDUP_REMOVED lines=37> */
[----:B---3--:R0:W-:Y:S02]  /*62b70*/  STL.64 [R1+0x3730], R24 ;  /* 0x0037301801007387 */ /* 0x0081e40000100a00 */
[----:B0-----:R-:W3:Y:S01]  /*62b80*/  LDL.64 R24, [R1+0x20] ;  /* 0x0000200001187983 */ /* 0x001ee20000100a00 */
[----:B------:R-:W-:-:S02]  /*62b90*/  IMAD.MOV.U32 R20, RZ, RZ, R2 ;  /* 0x000000ffff147224 */ /* 0x000fc400078e0002 */
[----:B------:R-:W-:-:S07]  /*62ba0*/  IMAD.MOV.U32 R21, RZ, RZ, R0 ;  /* 0x000000ffff157224 */ /* 0x000fce00078e0000 */
[C---:B------:R-:W-:Y:S01]  /*62bb0*/  HMMA.16816.F32 R20, R4.reuse, R20, R16 ;  /* 0x000000140414723c */ /* 0x040fe20000001810 */
[----:B---3--:R0:W-:Y:S04]  /*62bc0*/  STL.64 [R1+0x3740], R24 ;  /* 0x0037401801007387 */ /* 0x0081e80000100a00 */
[----:B0-----:R-:W3:Y:S04]  /*62bd0*/  LDL.64 R24, [R1+0x30] ;  /* 0x0000300001187983 */ /* 0x001ee80000100a00 */
[----:B---3--:R0:W-:Y:S04]  /*62be0*/  STL.64 [R1+0x3760], R24 ;  /* 0x0037601801007387 */ /* 0x0081e80000100a00 */
[----:B0-----:R-:W3:Y:S01]  /*62bf0*/  LDL.LU R24, [R1+0x350] ;  /* 0x0003500001187983 */ /* 0x001ee20000300800 */
[----:B------:R-:W3:Y:S02]  /*62c00*/  LDL.LU R25, [R1+0x354] ;  /* 0x0003540001197983 */ /* 0x000ee40000300800 */
[----:B------:R-:W3:Y:S02]  /*62c10*/  LDL.LU R26, [R1+0x358] ;  /* 0x00035800011a7983 */ /* 0x000ee40000300800 */
[----:B------:R-:W3:Y:S01]  /*62c20*/  LDL.LU R27, [R1+0x35c] ;  /* 0x00035c00011b7983 */ /* 0x000ee20000300800 */
[----:B------:R0:W-:Y:S04]  /*62c30*/  STL.64 [R1+0x3720], R8 ;  /* 0x0037200801007387 */ /* 0x0001e80000100a00 */
[----:B0-----:R-:W4:Y:S01]  /*62c40*/  LDL.64 R8, [R1+0x10] ;  /* 0x0000100001087983 */ /* 0x001f220000100a00 */
[----:B------:R-:W2:Y:S02]  /*62c50*/  LDL.LU.64 R18, [R1+0x3818] ;  /* 0x0038180001127983 */ /* 0x000ea40000300a00 */
[----:B------:R-:W2:Y:S02]  /*62c60*/  LDL.LU.64 R16, [R1+0x3810] ;  /* 0x0038100001107983 */ /* 0x000ea40000300a00 */
[----:B------:R0:W-:Y:S01]  /*62c70*/  STL.64 [R1+0x500], R20 ;  /* 0x0005001401007387 */ /* 0x0001e20000100a00 */
[----:B------:R2:W-:Y:S04]  /*62c80*/  STL.64 [R1+0x508], R22 ;  /* 0x0005081601007387 */ /* 0x0005e80000100a00 */
        /* <DEDUP_REMOVED lines=43> */
[----:B--2---:R-:W-:Y:S02]  /*62f40*/  HMMA.16816.F32 R4, R4, R20, R16 ;  /* 0x000000140404723c */ /* 0x004fe40000001810 */
[----:B------:R-:W3:Y:S01]  /*62f50*/  LDL.LU.64 R18, [R1+0x3770] ;  /* 0x0037700001127983 */ /* 0x000ee20000300a00 */
[----:B------:R-:W3:Y:S11]  /*62f60*/  LDL.LU.64 R16, [R1+0x3768] ;  /* 0x0037680001107983 */ /* 0x000ef60000300a00 */
[----:B------:R-:W-:Y:S09]  /*62f70*/  @!UPT UIADD3 URZ, URZ, URZ, URZ ;  /* 0x0000003f3f3ff290 */ /* 0x000ff2000fffe03f */
[----:B------:R0:W-:Y:S01]  /*62f80*/  STL.64 [R1+0x60], R4 ;  /* 0x0000600401007387 */ /* 0x0001e20000100a00 */
[----:B------:R1:W-:Y:S03]  /*62f90*/  STL.64 [R1+0x68], R6 ;  /* 0x0000680601007387 */ /* 0x0003e60000100a00 */
[----:B0-----:R-:W2:Y:S01]  /*62fa0*/  LDL.LU R4, [R1+0x3c0] ;  /* 0x0003c00001047983 */ /* 0x001ea20000300800 */
[----:B------:R-:W2:Y:S02]  /*62fb0*/  LDL.LU R5, [R1+0x3c4] ;  /* 0x0003c40001057983 */ /* 0x000ea40000300800 */
[----:B-1----:R-:W2:Y:S02]  /*62fc0*/  LDL.LU R6, [R1+0x3c8] ;  /* 0x0003c80001067983 */ /* 0x002ea40000300800 */
[----:B------:R-:W2:Y:S02]  /*62fd0*/  LDL.LU R7, [R1+0x3cc] ;  /* 0x0003cc0001077983 */ /* 0x000ea40000300800 */
[----:B------:R-:W-:-:S02]  /*62fe0*/  IMAD.MOV.U32 R2, RZ, RZ, R12 ;  /* 0x000000ffff027224 */ /* 0x000fc400078e000c */
[----:B------:R-:W-:Y:S01]  /*62ff0*/  IMAD.MOV.U32 R0, RZ, RZ, R13 ;  /* 0x000000ffff007224 */ /* 0x000fe200078e000d */
[C---:B---3--:R-:W-:Y:S01]  /*63000*/  HMMA.16816.F32 R24, R16.reuse, R12, R24 ;  /* 0x0000000c1018723c */ /* 0x048fe20000001818 */
        /* <DEDUP_REMOVED lines=10> */
[----:B------:R-:W3:Y:S03]  /*630b0*/  LDL.LU R23, [R1+0x39c] ;  /* 0x00039c0001177983 */ /* 0x000ee60000300800 */
[----:B------:R0:W-:Y:S01]  /*630c0*/  STL.64 [R1+0x120], R24 ;  /* 0x0001201801007387 */ /* 0x0001e20000100a00 */
[----:B------:R-:W-:Y:S03]  /*630d0*/  STL.64 [R1+0x128], R26 ;  /* 0x0001281a01007387 */ /* 0x000fe60000100a00 */
[----:B0-----:R-:W2:Y:S01]  /*630e0*/  LDL.LU.64 R24, [R1+0x3760] ;  /* 0x0037600001187983 */ /* 0x001ea20000300a00 */
[----:B------:R-:W2:Y:S02]  /*630f0*/  LDL.LU.64 R14, [R1+0x3758] ;  /* 0x00375800010e7983 */ /* 0x000ea40000300a00 */
[----:B------:R-:W2:Y:S02]  /*63100*/  LDL.LU.64 R12, [R1+0x3750] ;  /* 0x00375000010c7983 */ /* 0x000ea40000300a00 */
        /* <DEDUP_REMOVED lines=8> */
[----:B------:R-:W3:Y:S02]  /*63190*/  LDL.LU.64 R24, [R1+0x3740] ;  /* 0x0037400001187983 */ /* 0x000ee40000300a00 */
[C---:B---3--:R-:W-:Y:S11]  /*631a0*/  HMMA.16816.F32 R20, R16.reuse, R24, R20 ;  /* 0x000000181014723c */ /* 0x048ff60000001814 */
[----:B------:R-:W-:Y:S11]  /*631b0*/  @!UPT UIADD3 URZ, URZ, URZ, URZ ;  /* 0x0000003f3f3ff290 */ /* 0x000ff6000fffe03f */
[----:B------:R-:W-:Y:S01]  /*631c0*/  @!UPT UIADD3 URZ, URZ, URZ, URZ ;  /* 0x0000003f3f3ff290 */ /* 0x000fe2000fffe03f */
[----:B------:R-:W-:Y:S01]  /*631d0*/  STL.64 [R1+0x100], R20 ;  /* 0x0001001401007387 */ /* 0x000fe20000100a00 */
[----:B------:R0:W-:Y:S02]  /*631e0*/  STL.64 [R1+0x108], R22 ;  /* 0x0001081601007387 */ /* 0x0001e40000100a00 */
[----:B------:R-:W4:Y:S02]  /*631f0*/  LDL.LU.64 R26, [R1+0x3738] ;  /* 0x00373800011a7983 */ /* 0x000f240000300a00 */
[----:B0-----:R-:W-:Y:S02]  /*63200*/  IMAD.MOV.U32 R23, RZ, RZ, R24 ;  /* 0x000000ffff177224 */ /* 0x001fe400078e0018 */
[----:B------:R-:W-:Y:S02]  /*63210*/  IMAD.MOV.U32 R22, RZ, RZ, R25 ;  /* 0x000000ffff167224 */ /* 0x000fe400078e0019 */
[----:B------:R-:W4:Y:S02]  /*63220*/  LDL.LU.64 R24, [R1+0x3730] ;  /* 0x0037300001187983 */ /* 0x000f240000300a00 */
[C---:B----4-:R-:W-:Y:S11]  /*63230*/  HMMA.16816.F32 R24, R16.reuse, R8, R24 ;  /* 0x000000081018723c */ /* 0x050ff60000001818 */
        /* <DEDUP_REMOVED lines=9> */
[----:B------:R-:W4:Y:S01]  /*632d0*/  LDL.LU.64 R6, [R1+0x3718] ;  /* 0x0037180001067983 */ /* 0x000f220000300a00 */
[----:B------:R-:W4:Y:S11]  /*632e0*/  LDL.LU.64 R4, [R1+0x3710] ;  /* 0x0037100001047983 */ /* 0x000f360000300a00 */
[----:B------:R-:W-:Y:S09]  /*632f0*/  @!UPT UIADD3 URZ, URZ, URZ, URZ ;  /* 0x0000003f3f3ff290 */ /* 0x000ff2000fffe03f */
[----:B------:R-:W-:Y:S01]  /*63300*/  STL.64 [R1+0xe0], R8 ;  /* 0x0000e00801007387 */ /* 0x000fe20000100a00 */
[----:B------:R0:W-:Y:S03]  /*63310*/  STL.64 [R1+0xe8], R10 ;  /* 0x0000e80a01007387 */ /* 0x0001e60000100a00 */
[----:B0-----:R-:W2:Y:S01]  /*63320*/  LDL.LU.64 R10, [R1+0x3708] ;  /* 0x00370800010a7983 */ /* 0x001ea20000300a00 */
[----:B------:R-:W2:Y:S02]  /*63330*/  LDL.LU.64 R8, [R1+0x3700] ;  /* 0x0037000001087983 */ /* 0x000ea40000300a00 */
[----:B---3--:R0:W-:Y:S01]  /*63340*/  STL.64 [R1+0x36f8], R24 ;  /* 0x0036f81801007387 */ /* 0x0081e20000100a00 */
[C---:B----4-:R-:W-:Y:S01]  /*63350*/  HMMA.16816.F32 R4, R16.reuse, R24, R4 ;  /* 0x000000181004723c */ /* 0x050fe20000001804 */
[----:B0-----:R-:W3:Y:S11]  /*63360*/  LDL.64 R24, [R1+0x50] ;  /* 0x0000500001187983 */ /* 0x001ef60000100a00 */
[----:B------:R-:W-:Y:S11]  /*63370*/  @!UPT UIADD3 URZ, URZ, URZ, URZ ;  /* 0x0000003f3f3ff290 */ /* 0x000ff6000fffe03f */
[----:B------:R-:W-:Y:S01]  /*63380*/  STL.64 [R1+0xd0], R4 ;  /* 0x0000d00401007387 */ /* 0x000fe20000100a00 */
[----:B------:R-:W-:Y:S02]  /*63390*/  STL.64 [R1+0xd8], R6 ;  /* 0x0000d80601007387 */ /* 0x000fe40000100a00 */
[----:B------:R-:W0:Y:S04]  /*633a0*/  LDSM.16.MT88.4 R4, [R3+0x8100] ;  /* 0x008100000304783b */ /* 0x000e280000004200 */
[----:B------:R-:W4:Y:S01]  /*633b0*/  LDL.64 R20, [R1+0x210] ;  /* 0x0002100001147983 */ /* 0x000f220000100a00 */
[----:B------:R-:W-:Y:S04]  /*633c0*/  STL [R1+0x35f0], R3 ;  /* 0x0035f00301007387 */ /* 0x000fe80000100800 */
[----:B0-----:R-:W-:Y:S01]  /*633d0*/  STL.64 [R1+0x3550], R6 ;  /* 0x0035500601007387 */ /* 0x001fe20000100a00 */
[----:B------:R0:W-:Y:S03]  /*633e0*/  STL.64 [R1+0x3548], R4 ;  /* 0x0035480401007387 */ /* 0x0001e60000100a00 */
        /* <DEDUP_REMOVED lines=8> */
[----:B------:R1:W-:Y:S03]  /*63470*/  STL.64 [R1+0xc8], R6 ;  /* 0x0000c80601007387 */ /* 0x0003e60000100a00 */
[----:B0-----:R-:W2:Y:S01]  /*63480*/  LDL.LU R4, [R1+0x4e0] ;  /* 0x0004e00001047983 */ /* 0x001ea20000300800 */
[----:B------:R-:W2:Y:S02]  /*63490*/  LDL.LU R5, [R1+0x4e4] ;  /* 0x0004e40001057983 */ /* 0x000ea40000300800 */
[----:B-1----:R-:W2:Y:S02]  /*634a0*/  LDL.LU R6, [R1+0x4e8] ;  /* 0x0004e80001067983 */ /* 0x002ea40000300800 */
[----:B------:R-:W2:Y:S02]  /*634b0*/  LDL.LU R7, [R1+0x4ec] ;  /* 0x0004ec0001077983 */ /* 0x000ea40000300800 */
[----:B--2---:R-:W-:Y:S01]  /*634c0*/  STL.64 [R1+0x3600], R6 ;  /* 0x0036000601007387 */ /* 0x004fe20000100a00 */
[----:B------:R0:W-:Y:S03]  /*634d0*/  STL.64 [R1+0x35f8], R4 ;  /* 0x0035f80401007387 */ /* 0x0001e60000100a00 */
[----:B0-----:R-:W2:Y:S01]  /*634e0*/  LDL.LU R4, [R1+0x3f0] ;  /* 0x0003f00001047983 */ /* 0x001ea20000300800 */
[----:B------:R-:W2:Y:S02]  /*634f0*/  LDL.LU R5, [R1+0x3f4] ;  /* 0x0003f40001057983 */ /* 0x000ea40000300800 */
[----:B------:R-:W2:Y:S02]  /*63500*/  LDL.LU R6, [R1+0x3f8] ;  /* 0x0003f80001067983 */ /* 0x000ea40000300800 */
[----:B------:R-:W2:Y:S01]  /*63510*/  LDL.LU R7, [R1+0x3fc] ;  /* 0x0003fc0001077983 */ /* 0x000ea20000300800 */
[----:B------:R-:W-:Y:S01]  /*63520*/  STL [R1+0x35f4], R13 ;  /* 0x0035f40d01007387 */ /* 0x000fe20000100800 */
[----:B------:R-:W-:Y:S01]  /*63530*/  STL [R1+0x36f0], R12 ;  /* 0x0036f00c01007387 */ /* 0x000fe20000100800 */
[----:B--2---:R-:W-:Y:S11]  /*63540*/  HMMA.16816.F32 R4, R16, R8, R4 ;  /* 0x000000081004723c */ /* 0x004ff60000001804 */
        /* <DEDUP_REMOVED lines=9> */
[----:B------:R0:W-:Y:S02]  /*635e0*/  STL.64 [R1+0x3608], R4 ;  /* 0x0036080401007387 */ /* 0x0001e40000100a00 */
[----:B0-----:R-:W-:-:S02]  /*635f0*/  IMAD.MOV.U32 R4, RZ, RZ, R27 ;  /* 0x000000ffff047224 */ /* 0x001fc400078e001b */
[----:B------:R-:W-:-:S05]  /*63600*/  IMAD.MOV.U32 R5, RZ, RZ, R26 ;  /* 0x000000ffff057224 */ /* 0x000fca00078e001a */
[----:B------:R0:W-:Y:S02]  /*63610*/  STL.64 [R1+0x3628], R4 ;  /* 0x0036280401007387 */ /* 0x0001e40000100a00 */
[----:B0-----:R-:W-:Y:S02]  /*63620*/  IMAD.MOV.U32 R4, RZ, RZ, R23 ;  /* 0x000000ffff047224 */ /* 0x001fe400078e0017 */
[----:B------:R-:W-:-:S05]  /*63630*/  IMAD.MOV.U32 R5, RZ, RZ, R22 ;  /* 0x000000ffff057224 */ /* 0x000fca00078e0016 */
[----:B------:R0:W-:Y:S04]  /*63640*/  STL.64 [R1+0x3640], R4 ;  /* 0x0036400401007387 */ /* 0x0001e80000100a00 */
[----:B0-----:R-:W4:Y:S01]  /*63650*/  LDL.LU R4, [R1+0x420] ;  /* 0x0004200001047983 */ /* 0x001f220000300800 */
[----:B------:R-:W4:Y:S02]  /*63660*/  LDL.LU R5, [R1+0x424] ;  /* 0x0004240001057983 */ /* 0x000f240000300800 */
[----:B------:R-:W4:Y:S02]  /*63670*/  LDL.LU R6, [R1+0x428] ;  /* 0x0004280001067983 */ /* 0x000f240000300800 */
[----:B------:R-:W4:Y:S01]  /*63680*/  LDL.LU R7, [R1+0x42c] ;  /* 0x00042c0001077983 */ /* 0x000f220000300800 */
[----:B------:R-:W-:Y:S01]  /*63690*/  STL.64 [R1+0x35e0], R10 ;  /* 0x0035e00a01007387 */ /* 0x000fe20000100a00 */
[----:B------:R0:W-:Y:S03]  /*636a0*/  STL.64 [R1+0x35d8], R8 ;  /* 0x0035d80801007387 */ /* 0x0001e60000100a00 */
[----:B0-----:R-:W3:Y:S01]  /*636b0*/  LDL.LU R8, [R1+0x410] ;  /* 0x0004100001087983 */ /* 0x001ee20000300800 */
[----:B------:R-:W3:Y:S02]  /*636c0*/  LDL.LU R9, [R1+0x414] ;  /* 0x0004140001097983 */ /* 0x000ee40000300800 */
[----:B------:R-:W3:Y:S02]  /*636d0*/  LDL.LU R10, [R1+0x418] ;  /* 0x00041800010a7983 */ /* 0x000ee40000300800 */
        /* <DEDUP_REMOVED lines=8> */
[----:B------:R-:W2:Y:S01]  /*63760*/  LDL.LU.64 R24, [R1+0x36f8] ;  /* 0x0036f80001187983 */ /* 0x000ea20000300a00 */
[----:B----4-:R-:W-:Y:S02]  /*63770*/  HMMA.16816.F32 R4, R16, R20, R4 ;  /* 0x000000141004723c */ /* 0x010fe40000001804 */
[----:B------:R-:W-:Y:S02]  /*63780*/  STL.64 [R1+0x36d8], R8 ;  /* 0x0036d80801007387 */ /* 0x000fe40000100a00 */
[----:B------:R-:W-:-:S02]  /*63790*/  IMAD.MOV.U32 R27, RZ, RZ, R20 ;  /* 0x000000ffff1b7224 */ /* 0x000fc400078e0014 */
[----:B------:R-:W-:Y:S11]  /*637a0*/  IMAD.MOV.U32 R26, RZ, RZ, R21 ;  /* 0x000000ffff1a7224 */ /* 0x000ff600078e0015 */
[----:B------:R-:W-:Y:S06]  /*637b0*/  @!UPT UIADD3 URZ, URZ, URZ, URZ ;  /* 0x0000003f3f3ff290 */ /* 0x000fec000fffe03f */
[----:B------:R0:W-:Y:S01]  /*637c0*/  STL.64 [R1+0x290], R4 ;  /* 0x0002900401007387 */ /* 0x0001e20000100a00 */
[----:B------:R-:W-:Y:S02]  /*637d0*/  STL.64 [R1+0x298], R6 ;  /* 0x0002980601007387 */ /* 0x000fe40000100a00 */
[----:B0-----:R-:W-:Y:S02]  /*637e0*/  IMAD.MOV.U32 R4, RZ, RZ, R15 ;  /* 0x000000ffff047224 */ /* 0x001fe400078e000f */
[----:B------:R-:W-:-:S05]  /*637f0*/  IMAD.MOV.U32 R5, RZ, RZ, R14 ;  /* 0x000000ffff057224 */ /* 0x000fca00078e000e */
[----:B------:R0:W-:Y:S01]  /*63800*/  STL.64 [R1+0x3658], R4 ;  /* 0x0036580401007387 */ /* 0x0001e20000100a00 */
[----:B------:R-:W-:Y:S02]  /*63810*/  STL.64 [R1+0x3620], R26 ;  /* 0x0036201a01007387 */ /* 0x000fe40000100a00 */
[----:B0-----:R-:W-:Y:S02]  /*63820*/  IMAD.MOV.U32 R4, RZ, RZ, R2 ;  /* 0x000000ffff047224 */ /* 0x001fe400078e0002 */
[----:B------:R-:W-:Y:S01]  /*63830*/  IMAD.MOV.U32 R5, RZ, RZ, R0 ;  /* 0x000000ffff057224 */ /* 0x000fe200078e0000 */
[----:B--2---:R0:W-:Y:S04]  /*63840*/  STL.64 [R1+0x3618], R24 ;  /* 0x0036181801007387 */ /* 0x0041e80000100a00 */
        /* <DEDUP_REMOVED lines=19> */
[----:B------:R-:W3:Y:S01]  /*63980*/  LDL.LU R12, [R1+0x430] ;  /* 0x00043000010c7983 */ /* 0x000ee20000300800 */
[----:B------:R-:W3:Y:S02]  /*63990*/  LDL.LU R13, [R1+0x434] ;  /* 0x00043400010d7983 */ /* 0x000ee40000300800 */
[----:B------:R-:W3:Y:S02]  /*639a0*/  LDL.LU R14, [R1+0x438] ;  /* 0x00043800010e7983 */ /* 0x000ee40000300800 */
[----:B------:R-:W3:Y:S01]  /*639b0*/  LDL.LU R15, [R1+0x43c] ;  /* 0x00043c00010f7983 */ /* 0x000ee20000300800 */
        /* <DEDUP_REMOVED lines=8> */
[----:B----4-:R0:W-:Y:S01]  /*63a40*/  STL.64 [R1+0x36d0], R4 ;  /* 0x0036d00401007387 */ /* 0x0101e20000100a00 */
[----:B------:R-:W4:Y:S03]  /*63a50*/  LDL.64 R20, [R1+0x1c0] ;  /* 0x0001c00001147983 */ /* 0x000f260000100a00 */
[----:B0-----:R-:W2:Y:S04]  /*63a60*/  LDL.64 R4, [R1+0x1f0] ;  /* 0x0001f00001047983 */ /* 0x001ea80000100a00 */
[----:B----4-:R0:W-:Y:S04]  /*63a70*/  STL.64 [R1+0x36b0], R20 ;  /* 0x0036b01401007387 */ /* 0x0101e80000100a00 */
        /* <DEDUP_REMOVED lines=16> */
[----:B------:R-:W-:Y:S01]  /*63b80*/  HMMA.16816.F32 R12, R16, R8, R12 ;  /* 0x00000008100c723c */ /* 0x000fe2000000180c */
[----:B----4-:R-:W-:Y:S01]  /*63b90*/  STL.64 [R1+0x3650], R26 ;  /* 0x0036501a01007387 */ /* 0x010fe20000100a00 */
[----:B---3--:R0:W-:Y:S03]  /*63ba0*/  STL.64 [R1+0x3648], R24 ;  /* 0x0036481801007387 */ /* 0x0081e60000100a00 */
[----:B0-----:R-:W3:Y:S01]  /*63bb0*/  LDL.LU R24, [R1+0x4a0] ;  /* 0x0004a00001187983 */ /* 0x001ee20000300800 */
[----:B------:R-:W3:Y:S02]  /*63bc0*/  LDL.LU R25, [R1+0x4a4] ;  /* 0x0004a40001197983 */ /* 0x000ee40000300800 */
[----:B------:R-:W4:Y:S02]  /*63bd0*/  LDL.LU R26, [R1+0x4a8] ;  /* 0x0004a800011a7983 */ /* 0x000f240000300800 */
[----:B------:R-:W4:Y:S02]  /*63be0*/  LDL.LU R27, [R1+0x4ac] ;  /* 0x0004ac00011b7983 */ /* 0x000f240000300800 */
[----:B----4-:R-:W-:Y:S01]  /*63bf0*/  STL.64 [R1+0x3668], R26 ;  /* 0x0036681a01007387 */ /* 0x010fe20000100a00 */
[----:B---3--:R0:W-:Y:S03]  /*63c00*/  STL.64 [R1+0x3660], R24 ;  /* 0x0036601801007387 */ /* 0x0081e60000100a00 */
[----:B0-----:R-:W3:Y:S01]  /*63c10*/  LDL.LU R24, [R1+0x490] ;  /* 0x0004900001187983 */ /* 0x001ee20000300800 */
[----:B------:R-:W3:Y:S02]  /*63c20*/  LDL.LU R25, [R1+0x494] ;  /* 0x0004940001197983 */ /* 0x000ee40000300800 */
[----:B------:R-:W3:Y:S02]  /*63c30*/  LDL.LU R26, [R1+0x498] ;  /* 0x00049800011a7983 */ /* 0x000ee40000300800 */
[----:B------:R-:W3:Y:S02]  /*63c40*/  LDL.LU R27, [R1+0x49c] ;  /* 0x00049c00011b7983 */ /* 0x000ee40000300800 */
[----:B------:R0:W-:Y:S01]  /*63c50*/  STL.64 [R1+0x280], R12 ;  /* 0x0002800c01007387 */ /* 0x0001e20000100a00 */
[----:B------:R1:W-:Y:S03]  /*63c60*/  STL.64 [R1+0x288], R14 ;  /* 0x0002880e01007387 */ /* 0x0003e60000100a00 */
[----:B0-----:R-:W4:Y:S01]  /*63c70*/  LDL.LU R12, [R1+0x36f0] ;  /* 0x0036f000010c7983 */ /* 0x001f220000300800 */
[----:B-1----:R-:W-:-:S02]  /*63c80*/  IMAD.MOV.U32 R14, RZ, RZ, R8 ;  /* 0x000000ffff0e7224 */ /* 0x002fc400078e0008 */
[----:B------:R-:W-:Y:S02]  /*63c90*/  IMAD.MOV.U32 R15, RZ, RZ, R9 ;  /* 0x000000ffff0f7224 */ /* 0x000fe400078e0009 */
[----:B------:R-:W2:Y:S01]  /*63ca0*/  LDL.LU.64 R10, [R1+0x36e8] ;  /* 0x0036e800010a7983 */ /* 0x000ea20000300a00 */
        /* <DEDUP_REMOVED lines=38> */
[----:B------:R-:W3:Y:S01]  /*63f10*/  LDL.LU.64 R4, [R1+0x3680] ;  /* 0x0036800001047983 */ /* 0x000ee20000300a00 */
[----:B------:R-:W3:Y:S02]  /*63f20*/  LDL.LU.64 R22, [R1+0x3678] ;  /* 0x0036780001167983 */ /* 0x000ee40000300a00 */
[----:B------:R-:W3:Y:S11]  /*63f30*/  LDL.LU.64 R20, [R1+0x3670] ;  /* 0x0036700001147983 */ /* 0x000ef60000300a00 */
[----:B------:R-:W-:Y:S08]  /*63f40*/  @!UPT UIADD3 URZ, URZ, URZ, URZ ;  /* 0x0000003f3f3ff290 */ /* 0x000ff0000fffe03f */
[----:B------:R0:W-:Y:S01]  /*63f50*/  STL.64 [R1+0xb0], R16 ;  /* 0x0000b01001007387 */ /* 0x0001e20000100a00 */
[----:B------:R-:W-:Y:S03]  /*63f60*/  STL.64 [R1+0xb8], R18 ;  /* 0x0000b81201007387 */ /* 0x000fe60000100a00 */
[----:B0-----:R-:W2:Y:S04]  /*63f70*/  LDL R16, [R1] ;  /* 0x0000000001107983 */ /* 0x001ea80000100800 */
[----:B------:R-:W2:Y:S01]  /*63f80*/  LDL R17, [R1+0x4] ;  /* 0x0000040001117983 */ /* 0x000ea20000100800 */
[C---:B---3--:R-:W-:Y:S03]  /*63f90*/  HMMA.16816.F32 R4, R20.reuse, R4, R24 ;  /* 0x000000041404723c */ /* 0x048fe60000001818 */
[----:B------:R-:W3:Y:S01]  /*63fa0*/  LDL.LU.64 R26, [R1+0x3668] ;  /* 0x00366800011a7983 */ /* 0x000ee20000300a00 */
[----:B------:R-:W3:Y:S11]  /*63fb0*/  LDL.LU.64 R24, [R1+0x3660] ;  /* 0x0036600001187983 */ /* 0x000ef60000300a00 */
[----:B------:R-:W-:Y:S08]  /*63fc0*/  @!UPT UIADD3 URZ, URZ, URZ, URZ ;  /* 0x0000003f3f3ff290 */ /* 0x000ff0000fffe03f */
        /* <DEDUP_REMOVED lines=19> */
[----:B------:R-:W2:Y:S11]  /*64100*/  LDL.LU.64 R24, [R1+0x3618] ;  /* 0x0036180001187983 */ /* 0x000eb60000300a00 */
[----:B------:R-:W-:Y:S09]  /*64110*/  @!UPT UIADD3 URZ, URZ, URZ, URZ ;  /* 0x0000003f3f3ff290 */ /* 0x000ff2000fffe03f */
[----:B------:R-:W-:Y:S01]  /*64120*/  STL.64 [R1+0x190], R4 ;  /* 0x0001900401007387 */ /* 0x000fe20000100a00 */
[----:B------:R0:W-:Y:S03]  /*64130*/  STL.64 [R1+0x198], R6 ;  /* 0x0001980601007387 */ /* 0x0001e60000100a00 */
[----:B0-----:R-:W2:Y:S01]  /*64140*/  LDL.LU.64 R6, [R1+0x3610] ;  /* 0x0036100001067983 */ /* 0x001ea20000300a00 */
[----:B------:R-:W2:Y:S02]  /*64150*/  LDL.LU.64 R4, [R1+0x3608] ;  /* 0x0036080001047983 */ /* 0x000ea40000300a00 */
[C---:B--2---:R-:W-:Y:S01]  /*64160*/  HMMA.16816.F32 R16, R20.reuse, R16, R4 ;  /* 0x000000101410723c */ /* 0x044fe20000001804 */
[----:B------:R-:W2:Y:S01]  /*64170*/  LDL.LU.64 R6, [R1+0x3600] ;  /* 0x0036000001067983 */ /* 0x000ea20000300a00 */
[----:B------:R-:W2:Y:S11]  /*64180*/  LDL.LU.64 R4, [R1+0x35f8] ;  /* 0x0035f80001047983 */ /* 0x000eb60000300a00 */
[----:B------:R-:W-:Y:S10]  /*64190*/  @!UPT UIADD3 URZ, URZ, URZ, URZ ;  /* 0x0000003f3f3ff290 */ /* 0x000ff4000fffe03f */
[----:B------:R-:W-:Y:S01]  /*641a0*/  STL.64 [R1+0x180], R16 ;  /* 0x0001801001007387 */ /* 0x000fe20000100a00 */
[----:B------:R2:W-:Y:S02]  /*641b0*/  STL.64 [R1+0x188], R18 ;  /* 0x0001881201007387 */ /* 0x0005e40000100a00 */
[----:B--2---:R-:W-:Y:S01]  /*641c0*/  HMMA.16816.F32 R16, R20, R24, R4 ;  /* 0x000000181410723c */ /* 0x004fe20000001804 */
[----:B------:R-:W2:Y:S11]  /*641d0*/  LDL.LU R4, [R1+0x630] ;  /* 0x0006300001047983 */ /* 0x000eb60000300800 */
[----:B------:R-:W-:Y:S11]  /*641e0*/  @!UPT UIADD3 URZ, URZ, URZ, URZ ;  /* 0x0000003f3f3ff290 */ /* 0x000ff6000fffe03f */
[----:B------:R-:W-:Y:S01]  /*641f0*/  STL.64 [R1+0x170], R16 ;  /* 0x0001701001007387 */ /* 0x000fe20000100a00 */
[----:B------:R-:W-:Y:S02]  /*64200*/  STL.64 [R1+0x178], R18 ;  /* 0x0001781201007387 */ /* 0x000fe40000100a00 */
[----:B------:R-:W2:Y:S02]  /*64210*/  LDL.LU R5, [R1+0x634] ;  /* 0x0006340001057983 */ /* 0x000ea40000300800 */
[----:B------:R-:W2:Y:S01]  /*64220*/  LDL.LU R6, [R1+0x638] ;  /* 0x0006380001067983 */ /* 0x000ea20000300800 */
[----:B------:R-:W2:Y:S04]  /*64230*/  LDL.LU R7, [R1+0x63c] ;  /* 0x00063c0001077983 */ /* 0x000ea80000300800 */
[----:B--2---:R-:W-:Y:S01]  /*64240*/  STL.64 [R1+0x3560], R6 ;  /* 0x0035600601007387 */ /* 0x004fe20000100a00 */
[----:B------:R0:W-:Y:S03]  /*64250*/  STL.64 [R1+0x3558], R4 ;  /* 0x0035580401007387 */ /* 0x0001e60000100a00 */
[----:B0-----:R-:W2:Y:S01]  /*64260*/  LDL.LU R4, [R1+0x620] ;  /* 0x0006200001047983 */ /* 0x001ea20000300800 */
[----:B------:R-:W2:Y:S02]  /*64270*/  LDL.LU R5, [R1+0x624] ;  /* 0x0006240001057983 */ /* 0x000ea40000300800 */
[----:B------:R-:W2:Y:S02]  /*64280*/  LDL.LU R6, [R1+0x628] ;  /* 0x0006280001067983 */ /* 0x000ea40000300800 */
[----:B------:R-:W2:Y:S02]  /*64290*/  LDL.LU R7, [R1+0x62c] ;  /* 0x00062c0001077983 */ /* 0x000ea40000300800 */
[----:B--2---:R-:W-:Y:S01]  /*642a0*/  STL.64 [R1+0x3570], R6 ;  /* 0x0035700601007387 */ /* 0x004fe20000100a00 */
[----:B------:R0:W-:Y:S02]  /*642b0*/  STL.64 [R1+0x3568], R4 ;  /* 0x0035680401007387 */ /* 0x0001e40000100a00 */
[----:B0-----:R-:W-:-:S02]  /*642c0*/  IMAD.MOV.U32 R4, RZ, RZ, R13 ;  /* 0x000000ffff047224 */ /* 0x001fc400078e000d */
[----:B------:R-:W-:Y:S01]  /*642d0*/  IMAD.MOV.U32 R5, RZ, RZ, R3 ;  /* 0x000000ffff057224 */ /* 0x000fe200078e0003 */
[----:B------:R-:W4:Y:S01]  /*642e0*/  LDL.LU R13, [R1+0x35f4] ;  /* 0x0035f400010d7983 */ /* 0x000f220000300800 */
[----:B------:R-:W2:Y:S03]  /*642f0*/  LDL.LU R3, [R1+0x35f0] ;  /* 0x0035f00001037983 */ /* 0x000ea60000300800 */
[----:B------:R0:W-:Y:S04]  /*64300*/  STL.64 [R1+0x3580], R4 ;  /* 0x0035800401007387 */ /* 0x0001e80000100a00 */
[----:B0-----:R-:W3:Y:S01]  /*64310*/  LDL.LU R4, [R1+0x600] ;  /* 0x0006000001047983 */ /* 0x001ee20000300800 */
[----:B------:R-:W3:Y:S02]  /*64320*/  LDL.LU R5, [R1+0x604] ;  /* 0x0006040001057983 */ /* 0x000ee40000300800 */
[----:B------:R-:W3:Y:S02]  /*64330*/  LDL.LU R6, [R1+0x608] ;  /* 0x0006080001067983 */ /* 0x000ee40000300800 */
[----:B------:R-:W3:Y:S01]  /*64340*/  LDL.LU R7, [R1+0x60c] ;  /* 0x00060c0001077983 */ /* 0x000ee20000300800 */
[----:B--2---:R-:W0:Y:S04]  /*64350*/  LDSM.16.MT88.4 R16, [R3+0x8180] ;  /* 0x008180000310783b */ /* 0x004e280000004200 */
[----:B---3--:R-:W-:Y:S01]  /*64360*/  STL.64 [R1+0x3590], R6 ;  /* 0x0035900601007387 */ /* 0x008fe20000100a00 */
[----:B------:R1:W-:Y:S02]  /*64370*/  STL.64 [R1+0x3588], R4 ;  /* 0x0035880401007387 */ /* 0x0003e40000100a00 */
[----:B-1----:R-:W-:-:S02]  /*64380*/  IMAD.MOV.U32 R4, RZ, RZ, R14 ;  /* 0x000000ffff047224 */ /* 0x002fc400078e000e */
[----:B------:R-:W-:Y:S01]  /*64390*/  IMAD.MOV.U32 R5, RZ, RZ, R15 ;  /* 0x000000ffff057224 */ /* 0x000fe200078e000f */
[----:B------:R-:W2:Y:S01]  /*643a0*/  LDL.LU R14, [R1+0x35ec] ;  /* 0x0035ec00010e7983 */ /* 0x000ea20000300800 */
[----:B------:R-:W2:Y:S03]  /*643b0*/  LDL.LU R15, [R1+0x35e8] ;  /* 0x0035e800010f7983 */ /* 0x000ea60000300800 */
[----:B------:R1:W-:Y:S02]  /*643c0*/  STL.64 [R1+0x35a0], R4 ;  /* 0x0035a00401007387 */ /* 0x0003e40000100a00 */
[----:B-1----:R-:W-:Y:S02]  /*643d0*/  IMAD.MOV.U32 R4, RZ, RZ, R27 ;  /* 0x000000ffff047224 */ /* 0x002fe400078e001b */
[----:B------:R-:W-:-:S05]  /*643e0*/  IMAD.MOV.U32 R5, RZ, RZ, R26 ;  /* 0x000000ffff057224 */ /* 0x000fca00078e001a */
[----:B------:R1:W-:Y:S01]  /*643f0*/  STL.64 [R1+0x35b8], R4 ;  /* 0x0035b80401007387 */ /* 0x0003e20000100a00 */
[----:B------:R3:W-:Y:S02]  /*64400*/  STL.64 [R1+0x3500], R24 ;  /* 0x0035001801007387 */ /* 0x0007e40000100a00 */
[----:B-1----:R-:W-:Y:S02]  /*64410*/  IMAD.MOV.U32 R4, RZ, RZ, R9 ;  /* 0x000000ffff047224 */ /* 0x002fe400078e0009 */
[----:B------:R-:W-:Y:S02]  /*64420*/  IMAD.MOV.U32 R5, RZ, RZ, R8 ;  /* 0x000000ffff057224 */ /* 0x000fe400078e0008 */
[----:B---3--:R-:W-:Y:S01]  /*64430*/  IMAD.MOV.U32 R25, RZ, RZ, R10 ;  /* 0x000000ffff197224 */ /* 0x008fe200078e000a */
[----:B------:R-:W4:Y:S01]  /*64440*/  LDL.LU R8, [R1+0x5b0] ;  /* 0x0005b00001087983 */ /* 0x000f220000300800 */
[----:B------:R-:W4:Y:S02]  /*64450*/  LDL.LU R9, [R1+0x5b4] ;  /* 0x0005b40001097983 */ /* 0x000f240000300800 */
[----:B------:R-:W-:-:S02]  /*64460*/  IMAD.MOV.U32 R24, RZ, RZ, R11 ;  /* 0x000000ffff187224 */ /* 0x000fc400078e000b */
[----:B------:R-:W4:Y:S01]  /*64470*/  LDL.LU R10, [R1+0x5b8] ;  /* 0x0005b800010a7983 */ /* 0x000f220000300800 */
[----:B------:R-:W4:Y:S01]  /*64480*/  LDL.LU R11, [R1+0x5bc] ;  /* 0x0005bc00010b7983 */ /* 0x000f220000300800 */
[----:B------:R1:W-:Y:S03]  /*64490*/  STL.64 [R1+0x35d0], R4 ;  /* 0x0035d00401007387 */ /* 0x0003e60000100a00 */
[----:B-1----:R-:W3:Y:S01]  /*644a0*/  LDL.LU R4, [R1+0x5c0] ;  /* 0x0005c00001047983 */ /* 0x002ee20000300800 */
[----:B------:R-:W3:Y:S02]  /*644b0*/  LDL.LU R5, [R1+0x5c4] ;  /* 0x0005c40001057983 */ /* 0x000ee40000300800 */
[----:B------:R-:W3:Y:S02]  /*644c0*/  LDL.LU R6, [R1+0x5c8] ;  /* 0x0005c80001067983 */ /* 0x000ee40000300800 */
[----:B------:R-:W3:Y:S01]  /*644d0*/  LDL.LU R7, [R1+0x5cc] ;  /* 0x0005cc0001077983 */ /* 0x000ee20000300800 */
[----:B------:R1:W-:Y:S04]  /*644e0*/  STL.64 [R1+0x3598], R24 ;  /* 0x0035981801007387 */ /* 0x0003e80000100a00 */
        /* <DEDUP_REMOVED lines=10> */
[----:B----4-:R-:W-:Y:S01]  /*64590*/  HMMA.16816.F32 R8, R20, R12, R8 ;  /* 0x0000000c1408723c */ /* 0x010fe20000001808 */
[----:B--2---:R-:W-:Y:S01]  /*645a0*/  STL.64 [R1+0x35c8], R26 ;  /* 0x0035c81a01007387 */ /* 0x004fe20000100a00 */
[----:B------:R1:W-:Y:S03]  /*645b0*/  STL.64 [R1+0x35c0], R24 ;  /* 0x0035c01801007387 */ /* 0x0003e60000100a00 */
[----:B-1----:R-:W2:Y:S01]  /*645c0*/  LDL.LU R24, [R1+0x5d0] ;  /* 0x0005d00001187983 */ /* 0x002ea20000300800 */
[----:B------:R-:W2:Y:S02]  /*645d0*/  LDL.LU R25, [R1+0x5d4] ;  /* 0x0005d40001197983 */ /* 0x000ea40000300800 */
[----:B------:R-:W2:Y:S02]  /*645e0*/  LDL.LU R26, [R1+0x5d8] ;  /* 0x0005d800011a7983 */ /* 0x000ea40000300800 */
[----:B------:R-:W2:Y:S01]  /*645f0*/  LDL.LU R27, [R1+0x5dc] ;  /* 0x0005dc00011b7983 */ /* 0x000ea20000300800 */
[----:B0-----:R-:W-:Y:S01]  /*64600*/  STL.64 [R1+0x3430], R18 ;  /* 0x0034301201007387 */ /* 0x001fe20000100a00 */
[----:B------:R0:W-:Y:S02]  /*64610*/  STL.64 [R1+0x3428], R16 ;  /* 0x0034281001007387 */ /* 0x0001e40000100a00 */
[----:B0-----:R-:W-:-:S02]  /*64620*/  IMAD.MOV.U32 R16, RZ, RZ, R29 ;  /* 0x000000ffff107224 */ /* 0x001fc400078e001d */
[----:B------:R-:W-:-:S05]  /*64630*/  IMAD.MOV.U32 R17, RZ, RZ, R28 ;  /* 0x000000ffff117224 */ /* 0x000fca00078e001c */
[----:B------:R0:W-:Y:S04]  /*64640*/  STL.64 [R1+0x3578], R16 ;  /* 0x0035781001007387 */ /* 0x0001e80000100a00 */
[----:B0-----:R-:W4:Y:S01]  /*64650*/  LDL.LU R16, [R1+0x610] ;  /* 0x0006100001107983 */ /* 0x001f220000300800 */
[----:B------:R-:W4:Y:S02]  /*64660*/  LDL.LU R17, [R1+0x614] ;  /* 0x0006140001117983 */ /* 0x000f240000300800 */
[----:B------:R-:W4:Y:S02]  /*64670*/  LDL.LU R18, [R1+0x618] ;  /* 0x0006180001127983 */ /* 0x000f240000300800 */
[----:B------:R-:W4:Y:S01]  /*64680*/  LDL.LU R19, [R1+0x61c] ;  /* 0x00061c0001137983 */ /* 0x000f220000300800 */
[----:B------:R-:W-:Y:S01]  /*64690*/  STL [R1+0x3368], R3 ;  /* 0x0033680301007387 */ /* 0x000fe20000100800 */
[----:B------:R-:W-:Y:S02]  /*646a0*/  STL.64 [R1+0x160], R8 ;  /* 0x0001600801007387 */ /* 0x000fe40000100a00 */
[----:B------:R0:W-:Y:S02]  /*646b0*/  STL.64 [R1+0x168], R10 ;  /* 0x0001680a01007387 */ /* 0x0001e40000100a00 */
[----:B0-----:R-:W2:Y:S01]  /*646c0*/  LDL.LU.64 R10, [R1+0x35e0] ;  /* 0x0035e000010a7983 */ /* 0x001ea20000300a00 */
[----:B------:R-:W3:Y:S02]  /*646d0*/  LDL.LU.64 R8, [R1+0x35d8] ;  /* 0x0035d80001087983 */ /* 0x000ee40000300a00 */
[----:B------:R-:W-:Y:S02]  /*646e0*/  STL.64 [R1+0x34f8], R14 ;  /* 0x0034f80e01007387 */ /* 0x000fe40000100a00 */
[----:B------:R0:W-:Y:S02]  /*646f0*/  STL.64 [R1+0x34f0], R12 ;  /* 0x0034f00c01007387 */ /* 0x0001e40000100a00 */
[----:B0-----:R-:W2:Y:S01]  /*64700*/  LDL.LU.64 R12, [R1+0x40] ;  /* 0x00004000010c7983 */ /* 0x001ea20000300a00 */
[C---:B---3--:R-:W-:Y:S11]  /*64710*/  HMMA.16816.F32 R4, R20.reuse, R8, R4 ;  /* 0x000000081404723c */ /* 0x048ff60000001804 */
[----:B------:R-:W-:Y:S11]  /*64720*/  @!UPT UIADD3 URZ, URZ, URZ, URZ ;  /* 0x0000003f3f3ff290 */ /* 0x000ff6000fffe03f */
[----:B------:R-:W-:Y:S01]  /*64730*/  @!UPT UIADD3 URZ, URZ, URZ, URZ ;  /* 0x0000003f3f3ff290 */ /* 0x000fe2000fffe03f */
[----:B------:R0:W-:Y:S01]  /*64740*/  STL.64 [R1+0x150], R4 ;  /* 0x0001500401007387 */ /* 0x0001e20000100a00 */
[----:B------:R-:W-:Y:S03]  /*64750*/  STL.64 [R1+0x158], R6 ;  /* 0x0001580601007387 */ /* 0x000fe60000100a00 */
[----:B0-----:R-:W3:Y:S01]  /*64760*/  LDL.LU.64 R4, [R1+0x35d0] ;  /* 0x0035d00001047983 */ /* 0x001ee20000300a00 */
[----:B--2---:R-:W-:Y:S02]  /*64770*/  STL.64 [R1+0x34e8], R10 ;  /* 0x0034e80a01007387 */ /* 0x004fe40000100a00 */
[----:B------:R0:W-:Y:S02]  /*64780*/  STL.64 [R1+0x34e0], R8 ;  /* 0x0034e00801007387 */ /* 0x0001e40000100a00 */
[----:B0-----:R-:W2:Y:S01]  /*64790*/  LDL.LU R8, [R1+0x640] ;  /* 0x0006400001087983 */ /* 0x001ea20000300800 */
[----:B------:R-:W2:Y:S02]  /*647a0*/  LDL.LU R9, [R1+0x644] ;  /* 0x0006440001097983 */ /* 0x000ea40000300800 */
[----:B------:R-:W2:Y:S02]  /*647b0*/  LDL.LU R10, [R1+0x648] ;  /* 0x00064800010a7983 */ /* 0x000ea40000300800 */
[----:B------:R-:W2:Y:S01]  /*647c0*/  LDL.LU R11, [R1+0x64c] ;  /* 0x00064c00010b7983 */ /* 0x000ea20000300800 */
        /* <DEDUP_REMOVED lines=21> */
[C---:B---3--:R-:W-:Y:S01]  /*64920*/  HMMA.16816.F32 R24, R20.reuse, R24, R4 ;  /* 0x000000181418723c */ /* 0x048fe20000001804 */
[----:B------:R-:W4:Y:S11]  /*64930*/  LDL.LU.64 R4, [R1+0x3580] ;  /* 0x0035800001047983 */ /* 0x000f360000300a00 */
[----:B------:R-:W-:Y:S11]  /*64940*/  @!UPT UIADD3 URZ, URZ, URZ, URZ ;  /* 0x0000003f3f3ff290 */ /* 0x000ff6000fffe03f */
[----:B------:R0:W-:Y:S01]  /*64950*/  STL.64 [R1+0x2e0], R24 ;  /* 0x0002e01801007387 */ /* 0x0001e20000100a00 */
[----:B------:R-:W-:Y:S03]  /*64960*/  STL.64 [R1+0x2e8], R26 ;  /* 0x0002e81a01007387 */ /* 0x000fe60000100a00 */
[----:B0-----:R-:W3:Y:S01]  /*64970*/  LDL.LU.64 R24, [R1] ;  /* 0x0000000001187983 */ /* 0x001ee20000300a00 */
[C---:B----4-:R-:W-:Y:S03]  /*64980*/  HMMA.16816.F32 R4, R20.reuse, R4, R16 ;  /* 0x000000041404723c */ /* 0x050fe60000001810 */
[----:B---3--:R-:W-:Y:S01]  /*64990*/  STL.64 [R1+0x3518], R24 ;  /* 0x0035181801007387 */ /* 0x008fe20000100a00 */
[----:B------:R-:W2:Y:S11]  /*649a0*/  LDL.LU.64 R16, [R1+0x3578] ;  /* 0x0035780001107983 */ /* 0x000eb60000300a00 */
[----:B------:R-:W-:Y:S08]  /*649b0*/  @!UPT UIADD3 URZ, URZ, URZ, URZ ;  /* 0x0000003f3f3ff290 */ /* 0x000ff0000fffe03f */
[----:B------:R-:W-:Y:S02]  /*649c0*/  STL.64 [R1+0x300], R4 ;  /* 0x0003000401007387 */ /* 0x000fe40000100a00 */
[----:B------:R0:W-:Y:S02]  /*649d0*/  STL.64 [R1+0x308], R6 ;  /* 0x0003080601007387 */ /* 0x0001e40000100a00 */
[----:B0-----:R-:W3:Y:S01]  /*649e0*/  LDL.LU.64 R6, [R1+0x3570] ;  /* 0x0035700001067983 */ /* 0x001ee20000300a00 */
[----:B------:R-:W3:Y:S02]  /*649f0*/  LDL.LU.64 R4, [R1+0x3568] ;  /* 0x0035680001047983 */ /* 0x000ee40000300a00 */
[----:B------:R-:W-:Y:S02]  /*64a00*/  IMAD.MOV.U32 R24, RZ, RZ, R2 ;  /* 0x000000ffff187224 */ /* 0x000fe400078e0002 */
[----:B------:R-:W-:Y:S01]  /*64a10*/  IMAD.MOV.U32 R25, RZ, RZ, R0 ;  /* 0x000000ffff197224 */ /* 0x000fe200078e0000 */
[C---:B--2---:R-:W-:Y:S08]  /*64a20*/  HMMA.16816.F32 R8, R20.reuse, R16, R8 ;  /* 0x000000101408723c */ /* 0x044ff00000001808 */
[C---:B---3--:R-:W-:Y:S01]  /*64a30*/  HMMA.16816.F32 R24, R20.reuse, R24, R4 ;  /* 0x000000181418723c */ /* 0x048fe20000001804 */
[----:B------:R-:W2:Y:S01]  /*64a40*/  LDL.LU.64 R6, [R1+0x3560] ;  /* 0x0035600001067983 */ /* 0x000ea20000300a00 */
[----:B------:R-:W2:Y:S02]  /*64a50*/  LDL.LU.64 R4, [R1+0x3558] ;  /* 0x0035580001047983 */ /* 0x000ea40000300a00 */
[----:B------:R-:W3:Y:S11]  /*64a60*/  LDL.LU R16, [R1+0x660] ;  /* 0x0006600001107983 */ /* 0x000ef60000300800 */
[----:B------:R-:W-:Y:S08]  /*64a70*/  @!UPT UIADD3 URZ, URZ, URZ, URZ ;  /* 0x0000003f3f3ff290 */ /* 0x000ff0000fffe03f */
[----:B------:R-:W-:Y:S01]  /*64a80*/  STL.64 [R1+0x320], R24 ;  /* 0x0003201801007387 */ /* 0x000fe20000100a00 */
[----:B------:R-:W-:Y:S02]  /*64a90*/  STL.64 [R1+0x328], R26 ;  /* 0x0003281a01007387 */ /* 0x000fe40000100a00 */
[----:B------:R-:W-:Y:S02]  /*64aa0*/  STL.64 [R1+0x3e0], R8 ;  /* 0x0003e00801007387 */ /* 0x000fe40000100a00 */
[----:B------:R-:W-:Y:S01]  /*64ab0*/  STL.64 [R1+0x3e8], R10 ;  /* 0x0003e80a01007387 */ /* 0x000fe20000100a00 */
[----:B------:R-:W3:Y:S01]  /*64ac0*/  LDL.LU R17, [R1+0x664] ;  /* 0x0006640001117983 */ /* 0x000ee20000300800 */
[----:B------:R-:W4:Y:S02]  /*64ad0*/  LDL.LU R18, [R1+0x668] ;  /* 0x0006680001127983 */ /* 0x000f240000300800 */
[----:B------:R-:W4:Y:S02]  /*64ae0*/  LDL.LU R19, [R1+0x66c] ;  /* 0x00066c0001137983 */ /* 0x000f240000300800 */
[----:B----4-:R-:W-:Y:S01]  /*64af0*/  STL.64 [R1+0x3540], R18 ;  /* 0x0035401201007387 */ /* 0x010fe20000100a00 */
[----:B---3--:R0:W-:Y:S03]  /*64b00*/  STL.64 [R1+0x3538], R16 ;  /* 0x0035381001007387 */ /* 0x0081e60000100a00 */
[----:B0-----:R-:W3:Y:S01]  /*64b10*/  LDL.LU R16, [R1+0x650] ;  /* 0x0006500001107983 */ /* 0x001ee20000300800 */
[----:B------:R-:W3:Y:S02]  /*64b20*/  LDL.LU R17, [R1+0x654] ;  /* 0x0006540001117983 */ /* 0x000ee40000300800 */
[----:B------:R-:W3:Y:S02]  /*64b30*/  LDL.LU R18, [R1+0x658] ;  /* 0x0006580001127983 */ /* 0x000ee40000300800 */
[----:B------:R-:W3:Y:S01]  /*64b40*/  LDL.LU R19, [R1+0x65c] ;  /* 0x00065c0001137983 */ /* 0x000ee20000300800 */
[----:B------:R-:W4:Y:S01]  /*64b50*/  LDL.LU.64 R8, [R1+0x30] ;  /* 0x0000300001087983 */ /* 0x000f220000300a00 */
[----:B------:R-:W2:Y:S03]  /*64b60*/  LDL.LU.64 R24, [R1+0x10] ;  /* 0x0000100001187983 */ /* 0x000ea60000300a00 */
[----:B--2---:R0:W-:Y:S04]  /*64b70*/  STL.64 [R1+0x3530], R24 ;  /* 0x0035301801007387 */ /* 0x0041e80000100a00 */
[----:B0-----:R-:W2:Y:S02]  /*64b80*/  LDL.LU.64 R24, [R1+0x1b0] ;  /* 0x0001b00001187983 */ /* 0x001ea40000300a00 */
[----:B--2---:R-:W-:Y:S02]  /*64b90*/  HMMA.16816.F32 R20, R20, R24, R4 ;  /* 0x000000181414723c */ /* 0x004fe40000001804 */
[----:B------:R-:W3:Y:S01]  /*64ba0*/  LDL.LU.64 R6, [R1+0x3550] ;  /* 0x0035500001067983 */ /* 0x000ee20000300a00 */
[----:B------:R-:W3:Y:S02]  /*64bb0*/  LDL.LU.64 R4, [R1+0x3548] ;  /* 0x0035480001047983 */ /* 0x000ee40000300a00 */
[----:B------:R-:W-:-:S02]  /*64bc0*/  IMAD.MOV.U32 R29, RZ, RZ, R24 ;  /* 0x000000ffff1d7224 */ /* 0x000fc400078e0018 */
[----:B------:R-:W-:Y:S02]  /*64bd0*/  IMAD.MOV.U32 R28, RZ, RZ, R25 ;  /* 0x000000ffff1c7224 */ /* 0x000fe400078e0019 */
[----:B------:R-:W-:Y:S02]  /*64be0*/  IMAD.MOV.U32 R2, RZ, RZ, R12 ;  /* 0x000000ffff027224 */ /* 0x000fe400078e000c */
[----:B------:R-:W-:Y:S11]  /*64bf0*/  IMAD.MOV.U32 R3, RZ, RZ, R13 ;  /* 0x000000ffff037224 */ /* 0x000ff600078e000d */
[----:B------:R-:W-:Y:S01]  /*64c00*/  @!UPT UIADD3 URZ, URZ, URZ, URZ ;  /* 0x0000003f3f3ff290 */ /* 0x000fe2000fffe03f */
[----:B------:R0:W-:Y:S01]  /*64c10*/  STL.64 [R1+0x3d0], R20 ;  /* 0x0003d01401007387 */ /* 0x0001e20000100a00 */
[----:B------:R-:W-:Y:S02]  /*64c20*/  STL.64 [R1+0x3d8], R22 ;  /* 0x0003d81601007387 */ /* 0x000fe40000100a00 */
[----:B------:R-:W2:Y:S02]  /*64c30*/  LDL.LU R24, [R1+0x670] ;  /* 0x0006700001187983 */ /* 0x000ea40000300800 */
[----:B------:R-:W2:Y:S01]  /*64c40*/  LDL.LU R25, [R1+0x674] ;  /* 0x0006740001197983 */ /* 0x000ea20000300800 */
[----:B------:R-:W2:Y:S01]  /*64c50*/  LDL.LU R26, [R1+0x678] ;  /* 0x00067800011a7983 */ /* 0x000ea20000300800 */
[----:B------:R-:W2:Y:S03]  /*64c60*/  LDL.LU R27, [R1+0x67c] ;  /* 0x00067c00011b7983 */ /* 0x000ea60000300800 */
[----:B0-----:R-:W2:Y:S01]  /*64c70*/  LDL.LU.64 R20, [R1+0x20] ;  /* 0x0000200001147983 */ /* 0x001ea20000300a00 */
[C---:B---3--:R-:W-:Y:S11]  /*64c80*/  HMMA.16816.F32 R16, R4.reuse, R12, R16 ;  /* 0x0000000c0410723c */ /* 0x048ff60000001810 */
[----:B------:R-:W-:Y:S11]  /*64c90*/  @!UPT UIADD3 URZ, URZ, URZ, URZ ;  /* 0x0000003f3f3ff290 */ /* 0x000ff6000fffe03f */
[----:B------:R-:W-:Y:S01]  /*64ca0*/  @!UPT UIADD3 URZ, URZ, URZ, URZ ;  /* 0x0000003f3f3ff290 */ /* 0x000fe2000fffe03f */
[----:B------:R-:W-:Y:S01]  /*64cb0*/  STL.64 [R1+0x4e0], R16 ;  /* 0x0004e01001007387 */ /* 0x000fe20000100a00 */
[----:B------:R0:W-:Y:S03]  /*64cc0*/  STL.64 [R1+0x4e8], R18 ;  /* 0x0004e81201007387 */ /* 0x0001e60000100a00 */
[----:B0-----:R-:W4:Y:S01]  /*64cd0*/  LDL.LU.64 R18, [R1+0x3540] ;  /* 0x0035400001127983 */ /* 0x001f220000300a00 */
[----:B------:R-:W4:Y:S02]  /*64ce0*/  LDL.LU.64 R16, [R1+0x3538] ;  /* 0x0035380001107983 */ /* 0x000f240000300a00 */
[----:B------:R-:W3:Y:S02]  /*64cf0*/  LDL.LU R12, [R1+0x6a0] ;  /* 0x0006a000010c7983 */ /* 0x000ee40000300800 */
[----:B------:R-:W3:Y:S01]  /*64d00*/  LDL.LU R13, [R1+0x6a4] ;  /* 0x0006a400010d7983 */ /* 0x000ee20000300800 */
[----:B------:R-:W3:Y:S01]  /*64d10*/  LDL.LU R14, [R1+0x6a8] ;  /* 0x0006a800010e7983 */ /* 0x000ee20000300800 */
[----:B------:R-:W3:Y:S01]  /*64d20*/  LDL.LU R15, [R1+0x6ac] ;  /* 0x0006ac00010f7983 */ /* 0x000ee20000300800 */
[C---:B--2---:R-:W-:Y:S02]  /*64d30*/  HMMA.16816.F32 R24, R4.reuse, R20, R24 ;  /* 0x000000140418723c */ /* 0x044fe40000001818 */
[----:B---3--:R-:W-:Y:S01]  /*64d40*/  STL.64 [R1+0x3510], R14 ;  /* 0x0035100e01007387 */ /* 0x008fe20000100a00 */
[----:B------:R0:W-:Y:S03]  /*64d50*/  STL.64 [R1+0x3508], R12 ;  /* 0x0035080c01007387 */ /* 0x0001e60000100a00 */
[----:B0-----:R-:W2:Y:S01]  /*64d60*/  LDL.LU R12, [R1+0x690] ;  /* 0x00069000010c7983 */ /* 0x001ea20000300800 */
[----:B------:R-:W2:Y:S02]  /*64d70*/  LDL.LU R13, [R1+0x694] ;  /* 0x00069400010d7983 */ /* 0x000ea40000300800 */
[----:B------:R-:W3:Y:S02]  /*64d80*/  LDL.LU R14, [R1+0x698] ;  /* 0x00069800010e7983 */ /* 0x000ee40000300800 */
[----:B------:R-:W3:Y:S01]  /*64d90*/  LDL.LU R15, [R1+0x69c] ;  /* 0x00069c00010f7983 */ /* 0x000ee20000300800 */
[----:B----4-:R-:W-:Y:S01]  /*64da0*/  HMMA.16816.F32 R16, R4, R8, R16 ;  /* 0x000000080410723c */ /* 0x010fe20000001810 */
[----:B---3--:R-:W-:Y:S01]  /*64db0*/  STL.64 [R1+0x3528], R14 ;  /* 0x0035280e01007387 */ /* 0x008fe20000100a00 */
[----:B--2---:R0:W-:Y:S03]  /*64dc0*/  STL.64 [R1+0x3520], R12 ;  /* 0x0035200c01007387 */ /* 0x0041e60000100a00 */
[----:B0-----:R-:W2:Y:S01]  /*64dd0*/  LDL.LU R12, [R1+0x680] ;  /* 0x00068000010c7983 */ /* 0x001ea20000300800 */
[----:B------:R-:W2:Y:S02]  /*64de0*/  LDL.LU R13, [R1+0x684] ;  /* 0x00068400010d7983 */ /* 0x000ea40000300800 */
[----:B------:R-:W2:Y:S02]  /*64df0*/  LDL.LU R14, [R1+0x688] ;  /* 0x00068800010e7983 */ /* 0x000ea40000300800 */
[----:B------:R-:W2:Y:S01]  /*64e00*/  LDL.LU R15, [R1+0x68c] ;  /* 0x00068c00010f7983 */ /* 0x000ea20000300800 */
[----:B------:R-:W-:Y:S01]  /*64e10*/  STL [R1+0x349c], R3 ;  /* 0x00349c0301007387 */ /* 0x000fe20000100800 */
[----:B------:R-:W-:Y:S11]  /*64e20*/  STL [R1+0x3498], R2 ;  /* 0x0034980201007387 */ /* 0x000ff60000100800 */
[----:B------:R0:W-:Y:S02]  /*64e30*/  STL.64 [R1+0x4d0], R16 ;  /* 0x0004d01001007387 */ /* 0x0001e40000100a00 */
[----:B------:R-:W-:Y:S02]  /*64e40*/  STL.64 [R1+0x4d8], R18 ;  /* 0x0004d81201007387 */ /* 0x000fe40000100a00 */
[----:B0-----:R-:W-:-:S02]  /*64e50*/  IMAD.MOV.U32 R17, RZ, RZ, R8 ;  /* 0x000000ffff117224 */ /* 0x001fc400078e0008 */
[----:B------:R-:W-:Y:S01]  /*64e60*/  IMAD.MOV.U32 R16, RZ, RZ, R9 ;  /* 0x000000ffff107224 */ /* 0x000fe200078e0009 */
[----:B------:R-:W3:Y:S01]  /*64e70*/  LDL.LU R8, [R1+0x6b0] ;  /* 0x0006b00001087983 */ /* 0x000ee20000300800 */
[----:B------:R-:W3:Y:S02]  /*64e80*/  LDL.LU R9, [R1+0x6b4] ;  /* 0x0006b40001097983 */ /* 0x000ee40000300800 */
[----:B------:R-:W3:Y:S02]  /*64e90*/  LDL.LU R10, [R1+0x6b8] ;  /* 0x0006b800010a7983 */ /* 0x000ee40000300800 */
[----:B------:R-:W3:Y:S01]  /*64ea0*/  LDL.LU R11, [R1+0x6bc] ;  /* 0x0006bc00010b7983 */ /* 0x000ee20000300800 */
[----:B------:R-:W-:Y:S01]  /*64eb0*/  STL [R1+0x34a0], R17 ;  /* 0x0034a01101007387 */ /* 0x000fe20000100800 */
[----:B------:R0:W-:Y:S02]  /*64ec0*/  STL.64 [R1+0x4c0], R24 ;  /* 0x0004c01801007387 */ /* 0x0001e40000100a00 */
[----:B------:R-:W-:Y:S01]  /*64ed0*/  STL.64 [R1+0x4c8], R26 ;  /* 0x0004c81a01007387 */ /* 0x000fe20000100a00 */
[----:B0-----:R-:W2:Y:S01]  /*64ee0*/  LDL.LU.64 R24, [R1+0x3530] ;  /* 0x0035300001187983 */ /* 0x001ea20000300a00 */
[----:B------:R-:W4:Y:S01]  /*64ef0*/  LDL R23, [R1+0xdb4] ;  /* 0x000db40001177983 */ /* 0x000f220000100800 */
        /* <DEDUP_REMOVED lines=10> */
[----:B------:R-:W-:-:S02]  /*64fa0*/  IMAD.MOV.U32 R18, RZ, RZ, R21 ;  /* 0x000000ffff127224 */ /* 0x000fc400078e0015 */
[----:B----4-:R-:W0:Y:S01]  /*64fb0*/  LDSM.16.MT88.4 R20, [R23+0xa000] ;  /* 0x00a000001714783b */ /* 0x010e220000004200 */
[C---:B--2---:R-:W-:Y:S01]  /*64fc0*/  HMMA.16816.F32 R12, R4.reuse, R24, R12 ;  /* 0x00000018040c723c */ /* 0x044fe2000000180c */
[----:B------:R-:W-:Y:S02]  /*64fd0*/  IMAD.MOV.U32 R17, RZ, RZ, R24 ;  /* 0x000000ffff117224 */ /* 0x000fe400078e0018 */
[----:B------:R-:W-:Y:S11]  /*64fe0*/  IMAD.MOV.U32 R3, RZ, RZ, R25 ;  /* 0x000000ffff037224 */ /* 0x000ff600078e0019 */
[----:B------:R-:W-:Y:S09]  /*64ff0*/  @!UPT UIADD3 URZ, URZ, URZ, URZ ;  /* 0x0000003f3f3ff290 */ /* 0x000ff2000fffe03f */
[----:B------:R-:W-:Y:S01]  /*65000*/  STL.64 [R1+0x4a0], R12 ;  /* 0x0004a00c01007387 */ /* 0x000fe20000100a00 */
[----:B------:R1:W-:Y:S03]  /*65010*/  STL.64 [R1+0x4a8], R14 ;  /* 0x0004a80e01007387 */ /* 0x0003e60000100a00 */
[----:B-1----:R-:W2:Y:S01]  /*65020*/  LDL.LU.64 R14, [R1+0x3510] ;  /* 0x00351000010e7983 */ /* 0x002ea20000300a00 */
[----:B------:R-:W2:Y:S02]  /*65030*/  LDL.LU.64 R12, [R1+0x3508] ;  /* 0x00350800010c7983 */ /* 0x000ea40000300a00 */
[----:B------:R-:W2:Y:S02]  /*65040*/  LDL.LU.64 R24, [R1+0x3500] ;  /* 0x0035000001187983 */ /* 0x000ea40000300a00 */
[----:B------:R-:W-:Y:S01]  /*65050*/  STL.64 [R1+0x34b0], R18 ;  /* 0x0034b01201007387 */ /* 0x000fe20000100a00 */
[----:B------:R1:W-:Y:S04]  /*65060*/  STL.64 [R1+0x34a8], R16 ;  /* 0x0034a81001007387 */ /* 0x0003e80000100a00 */
[----:B-1----:R-:W4:Y:S04]  /*65070*/  LDL.LU.64 R16, [R1+0x210] ;  /* 0x0002100001107983 */ /* 0x002f280000300a00 */
[----:B----4-:R1:W-:Y:S04]  /*65080*/  STL.64 [R1+0x34c0], R16 ;  /* 0x0034c01001007387 */ /* 0x0103e80000100a00 */
[----:B-1----:R-:W4:Y:S01]  /*65090*/  LDL.LU.64 R16, [R1+0x50] ;  /* 0x0000500001107983 */ /* 0x002f220000300a00 */
[C---:B--2---:R-:W-:Y:S03]  /*650a0*/  HMMA.16816.F32 R12, R4.reuse, R24, R12 ;  /* 0x00000018040c723c */ /* 0x044fe6000000180c */
[----:B----4-:R1:W-:Y:S04]  /*650b0*/  STL.64 [R1+0x34d8], R16 ;  /* 0x0034d81001007387 */ /* 0x0103e80000100a00 */
[----:B-1----:R-:W2:Y:S01]  /*650c0*/  LDL.LU R16, [R1+0x6c0] ;  /* 0x0006c00001107983 */ /* 0x002ea20000300800 */
[----:B------:R-:W2:Y:S02]  /*650d0*/  LDL.LU R17, [R1+0x6c4] ;  /* 0x0006c40001117983 */ /* 0x000ea40000300800 */
[----:B------:R-:W2:Y:S02]  /*650e0*/  LDL.LU R18, [R1+0x6c8] ;  /* 0x0006c80001127983 */ /* 0x000ea40000300800 */
[----:B------:R-:W2:Y:S11]  /*650f0*/  LDL.LU R19, [R1+0x6cc] ;  /* 0x0006cc0001137983 */ /* 0x000eb60000300800 */
[----:B------:R-:W-:Y:S01]  /*65100*/  STL.64 [R1+0x490], R12 ;  /* 0x0004900c01007387 */ /* 0x000fe20000100a00 */
[----:B------:R1:W-:Y:S03]  /*65110*/  STL.64 [R1+0x498], R14 ;  /* 0x0004980e01007387 */ /* 0x0003e60000100a00 */
[----:B-1----:R-:W4:Y:S01]  /*65120*/  LDL.LU.64 R14, [R1+0x34f8] ;  /* 0x0034f800010e7983 */ /* 0x002f220000300a00 */
[----:B------:R-:W3:Y:S02]  /*65130*/  LDL.LU.64 R12, [R1+0x34f0] ;  /* 0x0034f000010c7983 */ /* 0x000ee40000300a00 */
[----:B------:R1:W-:Y:S02]  /*65140*/  STL.64 [R1+0x34b8], R24 ;  /* 0x0034b81801007387 */ /* 0x0003e40000100a00 */
[----:B-1----:R-:W2:Y:S01]  /*65150*/  LDL.LU R24, [R1+0x6e0] ;  /* 0x0006e00001187983 */ /* 0x002ea20000300800 */
[----:B------:R-:W2:Y:S02]  /*65160*/  LDL.LU R25, [R1+0x6e4] ;  /* 0x0006e40001197983 */ /* 0x000ea40000300800 */
[----:B------:R-:W2:Y:S02]  /*65170*/  LDL.LU R26, [R1+0x6e8] ;  /* 0x0006e800011a7983 */ /* 0x000ea40000300800 */
[----:B------:R-:W2:Y:S01]  /*65180*/  LDL.LU R27, [R1+0x6ec] ;  /* 0x0006ec00011b7983 */ /* 0x000ea20000300800 */
[C---:B---3--:R-:W-:Y:S01]  /*65190*/  HMMA.16816.F32 R8, R4.reuse, R12, R8 ;  /* 0x0000000c0408723c */ /* 0x048fe20000001808 */
[----:B--2---:R-:W-:Y:S01]  /*651a0*/  STL.64 [R1+0x34d0], R26 ;  /* 0x0034d01a01007387 */ /* 0x004fe20000100a00 */
[----:B------:R1:W-:Y:S03]  /*651b0*/  STL.64 [R1+0x34c8], R24 ;  /* 0x0034c81801007387 */ /* 0x0003e60000100a00 */
[----:B-1----:R-:W2:Y:S01]  /*651c0*/  LDL.LU R24, [R1+0x6d0] ;  /* 0x0006d00001187983 */ /* 0x002ea20000300800 */
[----:B------:R-:W2:Y:S02]  /*651d0*/  LDL.LU R25, [R1+0x6d4] ;  /* 0x0006d40001197983 */ /* 0x000ea40000300800 */
[----:B------:R-:W2:Y:S02]  /*651e0*/  LDL.LU R26, [R1+0x6d8] ;  /* 0x0006d800011a7983 */ /* 0x000ea40000300800 */
[----:B------:R-:W2:Y:S11]  /*651f0*/  LDL.LU R27, [R1+0x6dc] ;  /* 0x0006dc00011b7983 */ /* 0x000eb60000300800 */
[----:B------:R-:W-:Y:S02]  /*65200*/  @!UPT UIADD3 URZ, URZ, URZ, URZ ;  /* 0x0000003f3f3ff290 */ /* 0x000fe4000fffe03f */
[----:B------:R-:W-:Y:S01]  /*65210*/  STL.64 [R1+0x480], R8 ;  /* 0x0004800801007387 */ /* 0x000fe20000100a00 */
[----:B------:R1:W-:Y:S03]  /*65220*/  STL.64 [R1+0x488], R10 ;  /* 0x0004880a01007387 */ /* 0x0003e60000100a00 */
[----:B-1----:R-:W3:Y:S01]  /*65230*/  LDL.LU.64 R10, [R1+0x34e8] ;  /* 0x0034e800010a7983 */ /* 0x002ee20000300a00 */
[----:B------:R-:W2:Y:S02]  /*65240*/  LDL.LU.64 R8, [R1+0x34e0] ;  /* 0x0034e00001087983 */ /* 0x000ea40000300a00 */
[----:B----4-:R-:W-:Y:S02]  /*65250*/  STL.64 [R1+0x33a0], R14 ;  /* 0x0033a00e01007387 */ /* 0x010fe40000100a00 */
[----:B------:R1:W-:Y:S02]  /*65260*/  STL.64 [R1+0x3398], R12 ;  /* 0x0033980c01007387 */ /* 0x0003e40000100a00 */
[----:B-1----:R-:W4:Y:S01]  /*65270*/  LDL.LU.64 R12, [R1+0x200] ;  /* 0x00020000010c7983 */ /* 0x002f220000300a00 */
[----:B0-----:R-:W-:Y:S02]  /*65280*/  STL.64 [R1+0x32b8], R22 ;  /* 0x0032b81601007387 */ /* 0x001fe40000100a00 */
[----:B------:R-:W-:Y:S01]  /*65290*/  STL.64 [R1+0x32b0], R20 ;  /* 0x0032b01401007387 */ /* 0x000fe20000100a00 */
[C---:B--2---:R-:W-:Y:S11]  /*652a0*/  HMMA.16816.F32 R16, R4.reuse, R8, R16 ;  /* 0x000000080410723c */ /* 0x044ff60000001810 */
[----:B------:R-:W-:Y:S11]  /*652b0*/  @!UPT UIADD3 URZ, URZ, URZ, URZ ;  /* 0x0000003f3f3ff290 */ /* 0x000ff6000fffe03f */
[----:B------:R-:W-:Y:S01]  /*652c0*/  @!UPT UIADD3 URZ, URZ, URZ, URZ ;  /* 0x0000003f3f3ff290 */ /* 0x000fe2000fffe03f */
[----:B------:R0:W-:Y:S01]  /*652d0*/  STL.64 [R1+0x470], R16 ;  /* 0x0004701001007387 */ /* 0x0001e20000100a00 */
[----:B------:R-:W-:Y:S03]  /*652e0*/  STL.64 [R1+0x478], R18 ;  /* 0x0004781201007387 */ /* 0x000fe60000100a00 */
[----:B0-----:R-:W2:Y:S01]  /*652f0*/  LDL.LU.64 R16, [R1+0x34d8] ;  /* 0x0034d80001107983 */ /* 0x001ea20000300a00 */
[----:B---3--:R-:W-:Y:S02]  /*65300*/  STL.64 [R1+0x33b0], R10 ;  /* 0x0033b00a01007387 */ /* 0x008fe40000100a00 */
[----:B------:R0:W-:Y:S02]  /*65310*/  STL.64 [R1+0x33a8], R8 ;  /* 0x0033a80801007387 */ /* 0x0001e40000100a00 */
[----:B------:R-:W-:Y:S02]  /*65320*/  IMAD.MOV.U32 R20, RZ, RZ, R29 ;  /* 0x000000ffff147224 */ /* 0x000fe400078e001d */
[----:B------:R-:W-:Y:S01]  /*65330*/  IMAD.MOV.U32 R21, RZ, RZ, R28 ;  /* 0x000000ffff157224 */ /* 0x000fe200078e001c */
[----:B0-----:R-:W4:Y:S01]  /*65340*/  LDL.LU R8, [R1+0x6f0] ;  /* 0x0006f00001087983 */ /* 0x001f220000300800 */
[----:B------:R-:W4:Y:S02]  /*65350*/  LDL.LU R9, [R1+0x6f4] ;  /* 0x0006f40001097983 */ /* 0x000f240000300800 */
[----:B------:R-:W4:Y:S02]  /*65360*/  LDL.LU R10, [R1+0x6f8] ;  /* 0x0006f800010a7983 */ /* 0x000f240000300800 */
[----:B------:R-:W4:Y:S01]  /*65370*/  LDL.LU R11, [R1+0x6fc] ;  /* 0x0006fc00010b7983 */ /* 0x000f220000300800 */
        /* <DEDUP_REMOVED lines=9> */
[C---:B----4-:R-:W-:Y:S08]  /*65410*/  HMMA.16816.F32 R8, R4.reuse, R12, R8 ;  /* 0x0000000c0408723c */ /* 0x050ff00000001808 */
[----:B--2---:R-:W-:Y:S01]  /*65420*/  HMMA.16816.F32 R24, R4, R16, R24 ;  /* 0x000000100418723c */ /* 0x004fe20000001818 */
[----:B------:R-:W-:-:S02]  /*65430*/  IMAD.MOV.U32 R22, RZ, RZ, R17 ;  /* 0x000000ffff167224 */ /* 0x000fc400078e0011 */
[----:B------:R-:W-:Y:S11]  /*65440*/  IMAD.MOV.U32 R23, RZ, RZ, R16 ;  /* 0x000000ffff177224 */ /* 0x000ff600078e0010 */
[----:B------:R-:W-:Y:S09]  /*65450*/  @!UPT UIADD3 URZ, URZ, URZ, URZ ;  /* 0x0000003f3f3ff290 */ /* 0x000ff2000fffe03f */
[----:B------:R0:W-:Y:S01]  /*65460*/  STL.64 [R1+0x450], R24 ;  /* 0x0004501801007387 */ /* 0x0001e20000100a00 */
[----:B------:R1:W-:Y:S03]  /*65470*/  STL.64 [R1+0x458], R26 ;  /* 0x0004581a01007387 */ /* 0x0003e60000100a00 */
[----:B0-----:R-:W2:Y:S01]  /*65480*/  LDL.LU.64 R24, [R1+0x34b8] ;  /* 0x0034b80001187983 */ /* 0x001ea20000300a00 */
[----:B------:R-:W3:Y:S02]  /*65490*/  LDL.LU.64 R18, [R1+0x34b0] ;  /* 0x0034b00001127983 */ /* 0x000ee40000300a00 */
[----:B------:R-:W4:Y:S02]  /*654a0*/  LDL.LU.64 R16, [R1+0x34a8] ;  /* 0x0034a80001107983 */ /* 0x000f240000300a00 */
[----:B------:R-:W-:Y:S01]  /*654b0*/  STL [R1+0x3370], R22 ;  /* 0x0033701601007387 */ /* 0x000fe20000100800 */
[----:B------:R-:W-:Y:S01]  /*654c0*/  STL [R1+0x336c], R23 ;  /* 0x00336c1701007387 */ /* 0x000fe20000100800 */
[----:B------:R-:W-:Y:S02]  /*654d0*/  STL.64 [R1+0x3488], R20 ;  /* 0x0034881401007387 */ /* 0x000fe40000100a00 */
[----:B------:R0:W-:Y:S02]  /*654e0*/  STL.64 [R1+0x440], R8 ;  /* 0x0004400801007387 */ /* 0x0001e40000100a00 */
[----:B-1----:R-:W-:Y:S01]  /*654f0*/  IMAD.MOV.U32 R27, RZ, RZ, R12 ;  /* 0x000000ffff1b7224 */ /* 0x002fe200078e000c */
[----:B------:R-:W-:Y:S01]  /*65500*/  STL.64 [R1+0x448], R10 ;  /* 0x0004480a01007387 */ /* 0x000fe20000100a00 */
[----:B------:R-:W-:-:S02]  /*65510*/  IMAD.MOV.U32 R26, RZ, RZ, R13 ;  /* 0x000000ffff1a7224 */ /* 0x000fc400078e000d */
[----:B------:R-:W2:Y:S02]  /*65520*/  LDL.LU R12, [R1+0x740] ;  /* 0x00074000010c7983 */ /* 0x000ea40000300800 */
[----:B------:R-:W2:Y:S01]  /*65530*/  LDL.LU R13, [R1+0x744] ;  /* 0x00074400010d7983 */ /* 0x000ea20000300800 */
[----:B------:R-:W2:Y:S01]  /*65540*/  LDL.LU R14, [R1+0x748] ;  /* 0x00074800010e7983 */ /* 0x000ea20000300800 */
[----:B------:R-:W2:Y:S02]  /*65550*/  LDL.LU R15, [R1+0x74c] ;  /* 0x00074c00010f7983 */ /* 0x000ea40000300800 */
[----:B0-----:R-:W-:Y:S02]  /*65560*/  IMAD.MOV.U32 R9, RZ, RZ, R3 ;  /* 0x000000ffff097224 */ /* 0x001fe400078e0003 */
[----:B----4-:R-:W-:Y:S01]  /*65570*/  IMAD.MOV.U32 R8, RZ, RZ, R17 ;  /* 0x000000ffff087224 */ /* 0x010fe200078e0011 */
[----:B--2---:R-:W-:Y:S01]  /*65580*/  STL.64 [R1+0x33c0], R14 ;  /* 0x0033c00e01007387 */ /* 0x004fe20000100a00 */
[----:B------:R0:W-:Y:S02]  /*65590*/  STL.64 [R1+0x33b8], R12 ;  /* 0x0033b80c01007387 */ /* 0x0001e40000100a00 */
[----:B------:R-:W2:Y:S02]  /*655a0*/  LDL.LU R17, [R1+0x34a0] ;  /* 0x0034a00001117983 */ /* 0x000ea40000300800 */
[----:B------:R-:W4:Y:S01]  /*655b0*/  LDL.LU R3, [R1+0x349c] ;  /* 0x00349c0001037983 */ /* 0x000f220000300800 */
[----:B------:R1:W-:Y:S04]  /*655c0*/  STL.64 [R1+0x33c8], R8 ;  /* 0x0033c80801007387 */ /* 0x0003e80000100a00 */
[----:B0-----:R-:W2:Y:S01]  /*655d0*/  LDL.LU R12, [R1+0x760] ;  /* 0x00076000010c7983 */ /* 0x001ea20000300800 */
[----:B------:R-:W2:Y:S02]  /*655e0*/  LDL.LU R13, [R1+0x764] ;  /* 0x00076400010d7983 */ /* 0x000ea40000300800 */
[----:B------:R-:W2:Y:S02]  /*655f0*/  LDL.LU R14, [R1+0x768] ;  /* 0x00076800010e7983 */ /* 0x000ea40000300800 */
[----:B------:R-:W2:Y:S02]  /*65600*/  LDL.LU R15, [R1+0x76c] ;  /* 0x00076c00010f7983 */ /* 0x000ea40000300800 */
[----:B-1----:R-:W-:-:S02]  /*65610*/  IMAD.MOV.U32 R8, RZ, RZ, R2 ;  /* 0x000000ffff087224 */ /* 0x002fc400078e0002 */
[----:B------:R-:W-:Y:S01]  /*65620*/  IMAD.MOV.U32 R9, RZ, RZ, R0 ;  /* 0x000000ffff097224 */ /* 0x000fe200078e0000 */
[----:B--2---:R-:W-:Y:S01]  /*65630*/  STL.64 [R1+0x33d8], R14 ;  /* 0x0033d80e01007387 */ /* 0x004fe20000100a00 */
[----:B------:R0:W-:Y:S02]  /*65640*/  STL.64 [R1+0x33d0], R12 ;  /* 0x0033d00c01007387 */ /* 0x0001e40000100a00 */
[----:B------:R-:W2:Y:S02]  /*65650*/  LDL.LU R2, [R1+0x3498] ;  /* 0x0034980001027983 */ /* 0x000ea40000300800 */
[----:B------:R-:W2:Y:S01]  /*65660*/  LDL.LU R0, [R1+0x3494] ;  /* 0x0034940001007983 */ /* 0x000ea20000300800 */
[----:B------:R3:W-:Y:S04]  /*65670*/  STL.64 [R1+0x33e0], R8 ;  /* 0x0033e00801007387 */ /* 0x0007e80000100a00 */
[----:B0-----:R-:W2:Y:S01]  /*65680*/  LDL.LU R12, [R1+0x770] ;  /* 0x00077000010c7983 */ /* 0x001ea20000300800 */
[----:B------:R-:W2:Y:S02]  /*65690*/  LDL.LU R13, [R1+0x774] ;  /* 0x00077400010d7983 */ /* 0x000ea40000300800 */
[----:B------:R-:W2:Y:S02]  /*656a0*/  LDL.LU R14, [R1+0x778] ;  /* 0x00077800010e7983 */ /* 0x000ea40000300800 */
[----:B------:R-:W2:Y:S02]  /*656b0*/  LDL.LU R15, [R1+0x77c] ;  /* 0x00077c00010f7983 */ /* 0x000ea40000300800 */
[----:B---3--:R-:W-:-:S02]  /*656c0*/  IMAD.MOV.U32 R8, RZ, RZ, R19 ;  /* 0x000000ffff087224 */ /* 0x008fc400078e0013 */
[----:B------:R-:W-:Y:S01]  /*656d0*/  IMAD.MOV.U32 R9, RZ, RZ, R18 ;  /* 0x000000ffff097224 */ /* 0x000fe200078e0012 */
[----:B--2---:R-:W-:Y:S01]  /*656e0*/  STL.64 [R1+0x33f0], R14 ;  /* 0x0033f00e01007387 */ /* 0x004fe20000100a00 */
[----:B------:R-:W-:Y:S03]  /*656f0*/  STL.64 [R1+0x33e8], R12 ;  /* 0x0033e80c01007387 */ /* 0x000fe60000100a00 */
[----:B------:R0:W-:Y:S02]  /*65700*/  STL.64 [R1+0x33f8], R8 ;  /* 0x0033f80801007387 */ /* 0x0001e40000100a00 */
[----:B0-----:R-:W-:Y:S02]  /*65710*/  IMAD.MOV.U32 R8, RZ, RZ, R17 ;  /* 0x000000ffff087224 */ /* 0x001fe400078e0011 */
[----:B------:R-:W-:-:S05]  /*65720*/  IMAD.MOV.U32 R9, RZ, RZ, R16 ;  /* 0x000000ffff097224 */ /* 0x000fca00078e0010 */
[----:B------:R-:W-:Y:S01]  /*65730*/  STL.64 [R1+0x3410], R8 ;  /* 0x0034100801007387 */ /* 0x000fe20000100a00 */
[----:B------:R-:W2:Y:S02]  /*65740*/  LDL.LU R12, [R1+0x780] ;  /* 0x00078000010c7983 */ /* 0x000ea40000300800 */
[----:B------:R-:W2:Y:S02]  /*65750*/  LDL.LU R13, [R1+0x784] ;  /* 0x00078400010d7983 */ /* 0x000ea40000300800 */
[----:B------:R-:W3:Y:S01]  /*65760*/  LDL.LU R14, [R1+0x788] ;  /* 0x00078800010e7983 */ /* 0x000ee20000300800 */
[----:B------:R-:W3:Y:S01]  /*65770*/  LDL.LU R15, [R1+0x78c] ;  /* 0x00078c00010f7983 */ /* 0x000ee20000300800 */
[----:B------:R-:W2:Y:S02]  /*65780*/  LDL.LU R16, [R1+0x7b0] ;  /* 0x0007b00001107983 */ /* 0x000ea40000300800 */
[----:B------:R-:W2:Y:S02]  /*65790*/  LDL.LU R17, [R1+0x7b4] ;  /* 0x0007b40001117983 */ /* 0x000ea40000300800 */
[----:B------:R-:W2:Y:S01]  /*657a0*/  LDL.LU R18, [R1+0x7b8] ;  /* 0x0007b80001127983 */ /* 0x000ea20000300800 */
[----:B------:R-:W2:Y:S04]  /*657b0*/  LDL.LU R19, [R1+0x7bc] ;  /* 0x0007bc0001137983 */ /* 0x000ea80000300800 */
[----:B--2---:R-:W-:Y:S01]  /*657c0*/  STL.64 [R1+0x3440], R18 ;  /* 0x0034401201007387 */ /* 0x004fe20000100a00 */
[----:B------:R0:W-:Y:S03]  /*657d0*/  STL.64 [R1+0x3438], R16 ;  /* 0x0034381001007387 */ /* 0x0001e60000100a00 */
[----:B0-----:R-:W2:Y:S04]  /*657e0*/  LDL.LU.64 R16, [R1+0x1c0] ;  /* 0x0001c00001107983 */ /* 0x001ea80000300a00 */
[----:B--2---:R0:W-:Y:S04]  /*657f0*/  STL.64 [R1+0x3450], R16 ;  /* 0x0034501001007387 */ /* 0x0041e80000100a00 */
[----:B0-----:R-:W2:Y:S01]  /*65800*/  LDL.LU.64 R16, [R1+0x1d0] ;  /* 0x0001d00001107983 */ /* 0x001ea20000300a00 */
[----:B------:R-:W-:-:S03]  /*65810*/  IMAD.MOV.U32 R8, RZ, RZ, R2 ;  /* 0x000000ffff087224 */ /* 0x000fc600078e0002 */
[----:B--2---:R0:W-:Y:S01]  /*65820*/  STL.64 [R1+0x3468], R16 ;  /* 0x0034681001007387 */ /* 0x0041e20000100a00 */
[----:B------:R-:W2:Y:S02]  /*65830*/  LDL.LU R2, [R1+0x3490] ;  /* 0x0034900001027983 */ /* 0x000ea40000300800 */
[----:B------:R-:W2:Y:S02]  /*65840*/  LDL.LU R20, [R1+0x700] ;  /* 0x0007000001147983 */ /* 0x000ea40000300800 */
[----:B------:R-:W2:Y:S01]  /*65850*/  LDL.LU R21, [R1+0x704] ;  /* 0x0007040001157983 */ /* 0x000ea20000300800 */
[----:B------:R-:W2:Y:S01]  /*65860*/  LDL.LU R22, [R1+0x708] ;  /* 0x0007080001167983 */ /* 0x000ea20000300800 */
[----:B------:R-:W2:Y:S03]  /*65870*/  LDL.LU R23, [R1+0x70c] ;  /* 0x00070c0001177983 */ /* 0x000ea60000300800 */
[----:B0-----:R-:W2:Y:S01]  /*65880*/  LDL.LU.64 R16, [R1+0x1e0] ;  /* 0x0001e00001107983 */ /* 0x001ea20000300a00 */
[----:B----4-:R-:W-:-:S03]  /*65890*/  IMAD.MOV.U32 R9, RZ, RZ, R3 ;  /* 0x000000ffff097224 */ /* 0x010fc600078e0003 */
[----:B--2---:R0:W-:Y:S04]  /*658a0*/  STL.64 [R1+0x3480], R16 ;  /* 0x0034801001007387 */ /* 0x0041e80000100a00 */
[----:B0-----:R-:W2:Y:S01]  /*658b0*/  LDL.LU.64 R16, [R1+0x1f0] ;  /* 0x0001f00001107983 */ /* 0x001ea20000300a00 */
[----:B------:R0:W-:Y:S03]  /*658c0*/  STL.64 [R1+0x3448], R8 ;  /* 0x0034480801007387 */ /* 0x0001e60000100a00 */
        /* <DEDUP_REMOVED lines=22> */
[----:B------:R-:W4:Y:S02]  /*65a30*/  LDL.LU R15, [R1+0x79c] ;  /* 0x00079c00010f7983 */ /* 0x000f240000300800 */
[----:B------:R-:W-:Y:S01]  /*65a40*/  IMAD.MOV.U32 R3, RZ, RZ, R17 ;  /* 0x000000ffff037224 */ /* 0x000fe200078e0011 */
[----:B----4-:R-:W-:Y:S01]  /*65a50*/  STL.64 [R1+0x3420], R14 ;  /* 0x0034200e01007387 */ /* 0x010fe20000100a00 */
[----:B---3--:R0:W-:Y:S03]  /*65a60*/  STL.64 [R1+0x3418], R12 ;  /* 0x0034180c01007387 */ /* 0x0081e60000100a00 */
[----:B0-----:R-:W3:Y:S01]  /*65a70*/  LDL.LU R12, [R1+0x7a0] ;  /* 0x0007a000010c7983 */ /* 0x001ee20000300800 */
[----:B------:R-:W3:Y:S02]  /*65a80*/  LDL.LU R13, [R1+0x7a4] ;  /* 0x0007a400010d7983 */ /* 0x000ee40000300800 */
[----:B------:R-:W3:Y:S02]  /*65a90*/  LDL.LU R14, [R1+0x7a8] ;  /* 0x0007a800010e7983 */ /* 0x000ee40000300800 */
[----:B------:R-:W3:Y:S01]  /*65aa0*/  LDL.LU R15, [R1+0x7ac] ;  /* 0x0007ac00010f7983 */ /* 0x000ee20000300800 */
[----:B------:R-:W-:Y:S01]  /*65ab0*/  STL [R1+0x3378], R26 ;  /* 0x0033781a01007387 */ /* 0x000fe20000100800 */
[----:B------:R-:W-:Y:S02]  /*65ac0*/  STL [R1+0x3374], R27 ;  /* 0x0033741b01007387 */ /* 0x000fe40000100800 */
[----:B------:R0:W-:Y:S02]  /*65ad0*/  STL.64 [R1+0x430], R20 ;  /* 0x0004301401007387 */ /* 0x0001e40000100a00 */
[----:B------:R1:W-:Y:S01]  /*65ae0*/  STL.64 [R1+0x438], R22 ;  /* 0x0004381601007387 */ /* 0x0003e20000100a00 */
[----:B0-----:R-:W4:Y:S01]  /*65af0*/  LDL.LU.64 R20, [R1+0x3488] ;  /* 0x0034880001147983 */ /* 0x001f220000300a00 */
[----:B-1----:R-:W-:-:S02]  /*65b00*/  IMAD.MOV.U32 R23, RZ, RZ, R16 ;  /* 0x000000ffff177224 */ /* 0x002fc400078e0010 */
[----:B------:R-:W2:Y:S02]  /*65b10*/  LDL.LU.64 R16, [R1+0x3480] ;  /* 0x0034800001107983 */ /* 0x000ea40000300a00 */
        /* <DEDUP_REMOVED lines=30> */
[----:B----4-:R-:W-:Y:S01]  /*65d00*/  HMMA.16816.F32 R4, R4, R20, R16 ;  /* 0x000000140404723c */ /* 0x010fe20000001810 */
[----:B------:R-:W3:Y:S01]  /*65d10*/  LDL.LU.64 R18, [R1+0x3430] ;  /* 0x0034300001127983 */ /* 0x000ee20000300a00 */
[----:B------:R-:W3:Y:S11]  /*65d20*/  LDL.LU.64 R16, [R1+0x3428] ;  /* 0x0034280001107983 */ /* 0x000ef60000300a00 */
        /* <DEDUP_REMOVED lines=8> */
[----:B------:R1:W-:Y:S03]  /*65db0*/  STL.64 [R1+0x3388], R22 ;  /* 0x0033881601007387 */ /* 0x0003e60000100a00 */
[----:B0-----:R-:W4:Y:S01]  /*65dc0*/  LDL.LU R20, [R1+0x860] ;  /* 0x0008600001147983 */ /* 0x001f220000300800 */
[----:B------:R-:W4:Y:S02]  /*65dd0*/  LDL.LU R21, [R1+0x864] ;  /* 0x0008640001157983 */ /* 0x000f240000300800 */
[----:B-1----:R-:W4:Y:S01]  /*65de0*/  LDL.LU R22, [R1+0x868] ;  /* 0x0008680001167983 */ /* 0x002f220000300800 */
        /* <DEDUP_REMOVED lines=35> */
[----:B------:R-:W4:Y:S01]  /*66020*/  LDL.LU.64 R8, [R1+0x33a8] ;  /* 0x0033a80001087983 */ /* 0x000f220000300a00 */
[----:B---3--:R-:W-:Y:S11]  /*66030*/  HMMA.16816.F32 R12, R16, R24, R12 ;  /* 0x00000018100c723c */ /* 0x008ff6000000180c */
[----:B------:R-:W-:Y:S11]  /*66040*/  @!UPT UIADD3 URZ, URZ, URZ, URZ ;  /* 0x0000003f3f3ff290 */ /* 0x000ff6000fffe03f */
[----:B------:R-:W-:Y:S01]  /*66050*/  @!UPT UIADD3 URZ, URZ, URZ, URZ ;  /* 0x0000003f3f3ff290 */ /* 0x000fe2000fffe03f */
[----:B------:R-:W-:Y:S01]  /*66060*/  STL.64 [R1+0x360], R12 ;  /* 0x0003600c01007387 */ /* 0x000fe20000100a00 */
[----:B------:R0:W-:Y:S03]  /*66070*/  STL.64 [R1+0x368], R14 ;  /* 0x0003680e01007387 */ /* 0x0001e60000100a00 */
[----:B0-----:R-:W3:Y:S01]  /*66080*/  LDL.LU.64 R14, [R1+0x33a0] ;  /* 0x0033a000010e7983 */ /* 0x001ee20000300a00 */
[----:B------:R-:W2:Y:S02]  /*66090*/  LDL.LU.64 R12, [R1+0x3398] ;  /* 0x00339800010c7983 */ /* 0x000ea40000300a00 */
[----:B------:R-:W3:Y:S02]  /*660a0*/  LDL R25, [R1+0xdb4] ;  /* 0x000db40001197983 */ /* 0x000ee40000100800 */
[----:B------:R-:W-:-:S07]  /*660b0*/  IMAD.MOV.U32 R23, RZ, RZ, R2 ;  /* 0x000000ffff177224 */ /* 0x000fce00078e0002 */
[C---:B----4-:R-:W-:Y:S11]  /*660c0*/  HMMA.16816.F32 R20, R16.reuse, R8, R20 ;  /* 0x000000081014723c */ /* 0x050ff60000001814 */
[----:B------:R-:W-:Y:S11]  /*660d0*/  @!UPT UIADD3 URZ, URZ, URZ, URZ ;  /* 0x0000003f3f3ff290 */ /* 0x000ff6000fffe03f */
[----:B------:R-:W-:Y:S02]  /*660e0*/  @!UPT UIADD3 URZ, URZ, URZ, URZ ;  /* 0x0000003f3f3ff290 */ /* 0x000fe4000fffe03f */
[----:B------:R-:W-:Y:S02]  /*660f0*/  IMAD.MOV.U32 R9, RZ, RZ, R22 ;  /* 0x000000ffff097224 */ /* 0x000fe400078e0016 */
[----:B------:R-:W-:Y:S01]  /*66100*/  IMAD.MOV.U32 R8, RZ, RZ, R23 ;  /* 0x000000ffff087224 */ /* 0x000fe200078e0017 */
[----:B--2---:R-:W-:Y:S11]  /*66110*/  HMMA.16816.F32 R4, R16, R12, R4 ;  /* 0x0000000c1004723c */ /* 0x004ff60000001804 */
[----:B------:R-:W-:Y:S11]  /*66120*/  @!UPT UIADD3 URZ, URZ, URZ, URZ ;  /* 0x0000003f3f3ff290 */ /* 0x000ff6000fffe03f */
[----:B------:R-:W-:Y:S01]  /*66130*/  @!UPT UIADD3 URZ, URZ, URZ, URZ ;  /* 0x0000003f3f3ff290 */ /* 0x000fe2000fffe03f */
[----:B------:R-:W-:Y:S01]  /*66140*/  STL.64 [R1+0x350], R4 ;  /* 0x0003500401007387 */ /* 0x000fe20000100a00 */
[----:B------:R-:W-:Y:S02]  /*66150*/  STL [R1+0x358], R6 ;  /* 0x0003580601007387 */ /* 0x000fe40000100800 */
[----:B------:R-:W-:Y:S02]  /*66160*/  IMAD.MOV.U32 R2, RZ, RZ, R7 ;  /* 0x000000ffff027224 */ /* 0x000fe400078e0007 */
[----:B---3--:R-:W0:Y:S04]  /*66170*/  LDSM.16.MT88.4 R4, [R25+0xa080] ;  /* 0x00a080001904783b */ /* 0x008e280000004200 */
[----:B------:R-:W-:Y:S01]  /*66180*/  STL [R1+0x2b60], R2 ;  /* 0x002b600201007387 */ /* 0x000fe20000100800 */
[----:B------:R-:W-:-:S02]  /*66190*/  IMAD.MOV.U32 R13, RZ, RZ, R21 ;  /* 0x000000ffff0d7224 */ /* 0x000fc400078e0015 */
[----:B------:R-:W-:Y:S01]  /*661a0*/  IMAD.MOV.U32 R12, RZ, RZ, R20 ;  /* 0x000000ffff0c7224 */ /* 0x000fe200078e0014 */
[----:B0-----:R-:W-:Y:S01]  /*661b0*/  STL.64 [R1+0x3190], R6 ;  /* 0x0031900601007387 */ /* 0x001fe20000100a00 */
[----:B------:R0:W-:Y:S02]  /*661c0*/  STL.64 [R1+0x3188], R4 ;  /* 0x0031880401007387 */ /* 0x0001e40000100a00 */
[----:B0-----:R-:W-:Y:S02]  /*661d0*/  IMAD.MOV.U32 R4, RZ, RZ, R28 ;  /* 0x000000ffff047224 */ /* 0x001fe400078e001c */
[----:B------:R-:W-:Y:S01]  /*661e0*/  IMAD.MOV.U32 R5, RZ, RZ, R29 ;  /* 0x000000ffff057224 */ /* 0x000fe200078e001d */
[----:B------:R-:W2:Y:S01]  /*661f0*/  LDL.LU R28, [R1+0x3394] ;  /* 0x00339400011c7983 */ /* 0x000ea20000300800 */
[----:B------:R-:W3:Y:S02]  /*66200*/  LDL.LU R29, [R1+0x3390] ;  /* 0x00339000011d7983 */ /* 0x000ee40000300800 */
[----:B------:R-:W4:Y:S02]  /*66210*/  LDL.LU.64 R22, [R1+0x3388] ;  /* 0x0033880001167983 */ /* 0x000f240000300a00 */
[----:B------:R-:W-:Y:S01]  /*66220*/  STL [R1+0x2dec], R13 ;  /* 0x002dec0d01007387 */ /* 0x000fe20000100800 */
[----:B------:R-:W-:Y:S01]  /*66230*/  STL [R1+0x2de8], R12 ;  /* 0x002de80c01007387 */ /* 0x000fe20000100800 */
[----:B------:R0:W-:Y:S03]  /*66240*/  STL.64 [R1+0x3250], R14 ;  /* 0x0032500e01007387 */ /* 0x0001e60000100a00 */
[----:B0-----:R-:W2:Y:S04]  /*66250*/  LDL.64 R14, [R1+0x8] ;  /* 0x00000800010e7983 */ /* 0x001ea80000100a00 */
[----:B--2---:R0:W-:Y:S01]  /*66260*/  STL.64 [R1+0x3268], R14 ;  /* 0x0032680e01007387 */ /* 0x0041e20000100a00 */
[----:B------:R-:W2:Y:S02]  /*66270*/  LDL.LU R12, [R1+0x850] ;  /* 0x00085000010c7983 */ /* 0x000ea40000300800 */
[----:B---3--:R-:W-:-:S02]  /*66280*/  IMAD.MOV.U32 R13, RZ, RZ, R29 ;  /* 0x000000ffff0d7224 */ /* 0x008fc400078e001d */
[----:B0-----:R-:W-:Y:S02]  /*66290*/  IMAD.MOV.U32 R14, RZ, RZ, R28 ;  /* 0x000000ffff0e7224 */ /* 0x001fe400078e001c */
[----:B------:R-:W-:Y:S01]  /*662a0*/  IMAD.MOV.U32 R15, RZ, RZ, R0 ;  /* 0x000000ffff0f7224 */ /* 0x000fe200078e0000 */
[----:B------:R0:W-:Y:S01]  /*662b0*/  STL [R1+0x2b68], R8 ;  /* 0x002b680801007387 */ /* 0x0001e20000100800 */
[----:B------:R1:W-:Y:S02]  /*662c0*/  STL [R1+0x2b64], R9 ;  /* 0x002b640901007387 */ /* 0x0003e40000100800 */
[----:B------:R3:W-:Y:S01]  /*662d0*/  STL.64 [R1+0x3270], R10 ;  /* 0x0032700a01007387 */ /* 0x0007e20000100a00 */
[----:B0-----:R-:W4:Y:S01]  /*662e0*/  LDL.LU R8, [R1+0x8c0] ;  /* 0x0008c00001087983 */ /* 0x001f220000300800 */
[----:B-1----:R-:W4:Y:S03]  /*662f0*/  LDL.LU R9, [R1+0x8c4] ;  /* 0x0008c40001097983 */ /* 0x002f260000300800 */
[----:B---3--:R-:W3:Y:S01]  /*66300*/  LDL.LU R10, [R1+0x8c8] ;  /* 0x0008c800010a7983 */ /* 0x008ee20000300800 */
[----:B------:R-:W3:Y:S01]  /*66310*/  LDL.LU R11, [R1+0x8cc] ;  /* 0x0008cc00010b7983 */ /* 0x000ee20000300800 */
[----:B--2---:R-:W-:Y:S11]  /*66320*/  HMMA.16816.F32 R4, R16, R4, R12 ;  /* 0x000000041004723c */ /* 0x004ff6000000180c */
[----:B------:R-:W-:Y:S11]  /*66330*/  @!UPT UIADD3 URZ, URZ, URZ, URZ ;  /* 0x0000003f3f3ff290 */ /* 0x000ff6000fffe03f */
[----:B------:R-:W-:Y:S02]  /*66340*/  @!UPT UIADD3 URZ, URZ, URZ, URZ ;  /* 0x0000003f3f3ff290 */ /* 0x000fe4000fffe03f */
[----:B------:R-:W-:Y:S02]  /*66350*/  IMAD.MOV.U32 R0, RZ, RZ, R4 ;  /* 0x000000ffff007224 */ /* 0x000fe400078e0004 */
[----:B------:R-:W-:Y:S01]  /*66360*/  IMAD.MOV.U32 R29, RZ, RZ, R5 ;  /* 0x000000ffff1d7224 */ /* 0x000fe200078e0005 */
[----:B------:R-:W2:Y:S01]  /*66370*/  LDL.LU R4, [R1+0x880] ;  /* 0x0008800001047983 */ /* 0x000ea20000300800 */
[----:B------:R-:W-:Y:S02]  /*66380*/  IMAD.MOV.U32 R28, RZ, RZ, R6 ;  /* 0x000000ffff1c7224 */ /* 0x000fe400078e0006 */
[----:B------:R-:W2:Y:S02]  /*66390*/  LDL.LU R5, [R1+0x884] ;  /* 0x0008840001057983 */ /* 0x000ea40000300800 */
[----:B------:R-:W-:Y:S01]  /*663a0*/  IMAD.MOV.U32 R24, RZ, RZ, R7 ;  /* 0x000000ffff187224 */ /* 0x000fe200078e0007 */
[----:B------:R-:W2:Y:S01]  /*663b0*/  LDL.LU R6, [R1+0x888] ;  /* 0x0008880001067983 */ /* 0x000ea20000300800 */
[----:B------:R-:W2:Y:S03]  /*663c0*/  LDL.LU R7, [R1+0x88c] ;  /* 0x00088c0001077983 */ /* 0x000ea60000300800 */
[----:B--2---:R0:W-:Y:S01]  /*663d0*/  STL.64 [R1+0x32a0], R6 ;  /* 0x0032a00601007387 */ /* 0x0041e20000100a00 */
[----:B------:R1:W-:Y:S03]  /*663e0*/  STL.64 [R1+0x3298], R4 ;  /* 0x0032980401007387 */ /* 0x0003e60000100a00 */
[----:B0-----:R-:W2:Y:S04]  /*663f0*/  LDL.64 R6, [R1+0x48] ;  /* 0x0000480001067983 */ /* 0x001ea80000100a00 */
[----:B--2---:R0:W-:Y:S01]  /*66400*/  STL.64 [R1+0x32c0], R6 ;  /* 0x0032c00601007387 */ /* 0x0041e20000100a00 */
[----:B-1----:R-:W2:Y:S02]  /*66410*/  LDL.LU R4, [R1+0x750] ;  /* 0x0007500001047983 */ /* 0x002ea40000300800 */
[----:B------:R-:W2:Y:S01]  /*66420*/  LDL.LU R5, [R1+0x754] ;  /* 0x0007540001057983 */ /* 0x000ea20000300800 */
[----:B0-----:R-:W2:Y:S01]  /*66430*/  LDL.LU R6, [R1+0x758] ;  /* 0x0007580001067983 */ /* 0x001ea20000300800 */
[----:B------:R-:W2:Y:S02]  /*66440*/  LDL.LU R7, [R1+0x75c] ;  /* 0x00075c0001077983 */ /* 0x000ea40000300800 */
[----:B------:R-:W-:-:S02]  /*66450*/  IMAD.MOV.U32 R20, RZ, RZ, R27 ;  /* 0x000000ffff147224 */ /* 0x000fc400078e001b */
        /* <DEDUP_REMOVED lines=10> */
[----:B----4-:R-:W-:-:S02]  /*66500*/  IMAD.MOV.U32 R20, RZ, RZ, R23 ;  /* 0x000000ffff147224 */ /* 0x010fc400078e0017 */
[----:B------:R-:W-:Y:S01]  /*66510*/  IMAD.MOV.U32 R21, RZ, RZ, R26 ;  /* 0x000000ffff157224 */ /* 0x000fe200078e001a */
[----:B--2---:R-:W-:Y:S01]  /*66520*/  STL.64 [R1+0x32f0], R6 ;  /* 0x0032f00601007387 */ /* 0x004fe20000100a00 */
[----:B------:R-:W-:Y:S02]  /*66530*/  STL.64 [R1+0x32e8], R4 ;  /* 0x0032e80401007387 */ /* 0x000fe40000100a00 */
[----:B------:R-:W2:Y:S02]  /*66540*/  LDL.LU R23, [R1+0x337c] ;  /* 0x00337c0001177983 */ /* 0x000ea40000300800 */
[----:B------:R-:W4:Y:S01]  /*66550*/  LDL.LU R26, [R1+0x3378] ;  /* 0x00337800011a7983 */ /* 0x000f220000300800 */
[----:B------:R0:W-:Y:S02]  /*66560*/  STL.64 [R1+0x32f8], R20 ;  /* 0x0032f81401007387 */ /* 0x0001e40000100a00 */
[----:B0-----:R-:W-:Y:S02]  /*66570*/  IMAD.MOV.U32 R20, RZ, RZ, R27 ;  /* 0x000000ffff147224 */ /* 0x001fe400078e001b */
[----:B------:R-:W-:Y:S01]  /*66580*/  IMAD.MOV.U32 R21, RZ, RZ, R22 ;  /* 0x000000ffff157224 */ /* 0x000fe200078e0016 */
[----:B------:R-:W3:Y:S01]  /*66590*/  LDL.LU R27, [R1+0x3374] ;  /* 0x00337400011b7983 */ /* 0x000ee20000300800 */
[----:B------:R-:W3:Y:S03]  /*665a0*/  LDL.LU R22, [R1+0x3370] ;  /* 0x0033700001167983 */ /* 0x000ee60000300800 */
[----:B------:R0:W-:Y:S01]  /*665b0*/  STL.64 [R1+0x3310], R20 ;  /* 0x0033101401007387 */ /* 0x0001e20000100a00 */
[----:B------:R-:W3:Y:S02]  /*665c0*/  LDL.LU R4, [R1+0x800] ;  /* 0x0008000001047983 */ /* 0x000ee40000300800 */
[----:B------:R-:W3:Y:S02]  /*665d0*/  LDL.LU R5, [R1+0x804] ;  /* 0x0008040001057983 */ /* 0x000ee40000300800 */
[----:B------:R-:W3:Y:S01]  /*665e0*/  LDL.LU R6, [R1+0x808] ;  /* 0x0008080001067983 */ /* 0x000ee20000300800 */
[----:B------:R-:W3:Y:S01]  /*665f0*/  LDL.LU R7, [R1+0x80c] ;  /* 0x00080c0001077983 */ /* 0x000ee20000300800 */
[----:B0-----:R-:W-:-:S02]  /*66600*/  IMAD.MOV.U32 R21, RZ, RZ, R3 ;  /* 0x000000ffff157224 */ /* 0x001fc400078e0003 */
[----:B--2---:R-:W-:Y:S02]  /*66610*/  IMAD.MOV.U32 R20, RZ, RZ, R23 ;  /* 0x000000ffff147224 */ /* 0x004fe400078e0017 */
[----:B------:R-:W2:Y:S01]  /*66620*/  LDL.LU R23, [R1+0x336c] ;  /* 0x00336c0001177983 */ /* 0x000ea20000300800 */
[----:B------:R-:W2:Y:S02]  /*66630*/  LDL.LU R3, [R1+0x3368] ;  /* 0x0033680001037983 */ /* 0x000ea40000300800 */
[----:B------:R-:W-:Y:S01]  /*66640*/  STL.64 [R1+0x3328], R20 ;  /* 0x0033281401007387 */ /* 0x000fe20000100a00 */
[----:B---3--:R-:W-:Y:S01]  /*66650*/  STL.64 [R1+0x3308], R6 ;  /* 0x0033080601007387 */ /* 0x008fe20000100a00 */
[----:B------:R0:W-:Y:S03]  /*66660*/  STL.64 [R1+0x3300], R4 ;  /* 0x0033000401007387 */ /* 0x0001e60000100a00 */
[----:B0-----:R-:W3:Y:S01]  /*66670*/  LDL.LU R4, [R1+0x810] ;  /* 0x0008100001047983 */ /* 0x001ee20000300800 */
[----:B------:R-:W3:Y:S02]  /*66680*/  LDL.LU R5, [R1+0x814] ;  /* 0x0008140001057983 */ /* 0x000ee40000300800 */
[----:B------:R-:W2:Y:S02]  /*66690*/  LDL.LU R6, [R1+0x818] ;  /* 0x0008180001067983 */ /* 0x000ea40000300800 */
[----:B------:R-:W2:Y:S02]  /*666a0*/  LDL.LU R7, [R1+0x81c] ;  /* 0x00081c0001077983 */ /* 0x000ea40000300800 */
[----:B------:R-:W-:-:S02]  /*666b0*/  IMAD.MOV.U32 R20, RZ, RZ, R27 ;  /* 0x000000ffff147224 */ /* 0x000fc400078e001b */
[----:B----4-:R-:W-:Y:S01]  /*666c0*/  IMAD.MOV.U32 R21, RZ, RZ, R26 ;  /* 0x000000ffff157224 */ /* 0x010fe200078e001a */
[----:B------:R-:W4:Y:S01]  /*666d0*/  LDL.LU R27, [R1+0x3364] ;  /* 0x00336400011b7983 */ /* 0x000f220000300800 */
[----:B------:R-:W4:Y:S03]  /*666e0*/  LDL.LU R26, [R1+0x3360] ;  /* 0x00336000011a7983 */ /* 0x000f260000300800 */
[----:B------:R-:W-:Y:S04]  /*666f0*/  STL.64 [R1+0x3340], R20 ;  /* 0x0033401401007387 */ /* 0x000fe80000100a00 */
        /* <DEDUP_REMOVED lines=20> */
[----:B0-----:R-:W3:Y:S04]  /*66840*/  LDL.64 R10, [R1+0x28] ;  /* 0x00002800010a7983 */ /* 0x001ee80000100a00 */
[----:B---3--:R0:W-:Y:S04]  /*66850*/  STL.64 [R1+0x3290], R10 ;  /* 0x0032900a01007387 */ /* 0x0081e80000100a00 */
[----:B0-----:R-:W3:Y:S01]  /*66860*/  LDL.64 R10, [R1+0x38] ;  /* 0x00003800010a7983 */ /* 0x001ee20000100a00 */
[----:B------:R-:W-:-:S02]  /*66870*/  IMAD.MOV.U32 R20, RZ, RZ, R23 ;  /* 0x000000ffff147224 */ /* 0x000fc400078e0017 */
[----:B------:R-:W-:Y:S01]  /*66880*/  IMAD.MOV.U32 R21, RZ, RZ, R22 ;  /* 0x000000ffff157224 */ /* 0x000fe200078e0016 */
[----:B---3--:R4:W-:Y:S01]  /*66890*/  STL.64 [R1+0x32a8], R10 ;  /* 0x0032a80a01007387 */ /* 0x0089e20000100a00 */
[----:B------:R-:W3:Y:S02]  /*668a0*/  LDL.LU R8, [R1+0x7e0] ;  /* 0x0007e00001087983 */ /* 0x000ee40000300800 */
[----:B------:R-:W3:Y:S02]  /*668b0*/  LDL.LU R9, [R1+0x7e4] ;  /* 0x0007e40001097983 */ /* 0x000ee40000300800 */
[----:B----4-:R-:W-:Y:S02]  /*668c0*/  IMAD.MOV.U32 R10, RZ, RZ, R26 ;  /* 0x000000ffff0a7224 */ /* 0x010fe400078e001a */
[----:B------:R-:W-:Y:S01]  /*668d0*/  IMAD.MOV.U32 R11, RZ, RZ, R27 ;  /* 0x000000ffff0b7224 */ /* 0x000fe200078e001b */
[----:B------:R-:W4:Y:S01]  /*668e0*/  LDL.LU R26, [R1+0x335c] ;  /* 0x00335c00011a7983 */ /* 0x000f220000300800 */
[----:B------:R-:W4:Y:S02]  /*668f0*/  LDL.LU R27, [R1+0x3358] ;  /* 0x00335800011b7983 */ /* 0x000f240000300800 */
[----:B------:R-:W3:Y:S01]  /*66900*/  LDL.64 R14, [R1+0x18] ;  /* 0x00001800010e7983 */ /* 0x000ee20000100a00 */
[C---:B--2---:R-:W-:Y:S01]  /*66910*/  HMMA.16816.F32 R20, R16.reuse, R20, R4 ;  /* 0x000000141014723c */ /* 0x044fe20000001804 */
[----:B---3--:R0:W-:Y:S01]  /*66920*/  STL.64 [R1+0x3288], R14 ;  /* 0x0032880e01007387 */ /* 0x0081e20000100a00 */
[----:B------:R-:W2:Y:S02]  /*66930*/  LDL.LU R12, [R1+0x8a0] ;  /* 0x0008a000010c7983 */ /* 0x000ea40000300800 */
[----:B------:R-:W2:Y:S01]  /*66940*/  LDL.LU R13, [R1+0x8a4] ;  /* 0x0008a400010d7983 */ /* 0x000ea20000300800 */
[----:B0-----:R-:W2:Y:S01]  /*66950*/  LDL.LU R14, [R1+0x8a8] ;  /* 0x0008a800010e7983 */ /* 0x001ea20000300800 */
[----:B------:R-:W2:Y:S02]  /*66960*/  LDL.LU R15, [R1+0x8ac] ;  /* 0x0008ac00010f7983 */ /* 0x000ea40000300800 */
[----:B------:R0:W-:Y:S02]  /*66970*/  STL [R1+0x2b88], R24 ;  /* 0x002b881801007387 */ /* 0x0001e40000100800 */
[----:B----4-:R-:W-:Y:S01]  /*66980*/  STL.64 [R1+0x3260], R26 ;  /* 0x0032601a01007387 */ /* 0x010fe20000100a00 */
[----:B------:R1:W-:Y:S04]  /*66990*/  STL [R1+0x3258], R25 ;  /* 0x0032581901007387 */ /* 0x0003e80000100800 */
[----:B0-----:R-:W3:Y:S01]  /*669a0*/  LDL.LU R24, [R1+0x8e0] ;  /* 0x0008e00001187983 */ /* 0x001ee20000300800 */
[----:B-1----:R-:W3:Y:S02]  /*669b0*/  LDL.LU R25, [R1+0x8e4] ;  /* 0x0008e40001197983 */ /* 0x002ee40000300800 */
[----:B------:R-:W3:Y:S01]  /*669c0*/  LDL.LU R26, [R1+0x8e8] ;  /* 0x0008e800011a7983 */ /* 0x000ee20000300800 */
[----:B------:R-:W3:Y:S04]  /*669d0*/  LDL.LU R27, [R1+0x8ec] ;  /* 0x0008ec00011b7983 */ /* 0x000ee80000300800 */
[----:B------:R-:W-:Y:S01]  /*669e0*/  STL [R1+0x2b74], R28 ;  /* 0x002b741c01007387 */ /* 0x000fe20000100800 */
[----:B------:R-:W-:Y:S02]  /*669f0*/  STL [R1+0x2b70], R29 ;  /* 0x002b701d01007387 */ /* 0x000fe40000100800 */
[----:B------:R-:W-:Y:S02]  /*66a00*/  STL [R1+0x2b6c], R0 ;  /* 0x002b6c0001007387 */ /* 0x000fe40000100800 */
[----:B------:R-:W4:Y:S01]  /*66a10*/  LDL.LU.64 R6, [R1+0x3350] ;  /* 0x0033500001067983 */ /* 0x000f220000300a00 */
[----:B------:R-:W4:Y:S01]  /*66a20*/  LDL.LU.64 R4, [R1+0x3348] ;  /* 0x0033480001047983 */ /* 0x000f220000300a00 */
        /* <DEDUP_REMOVED lines=38> */
[----:B----4-:R-:W-:Y:S02]  /*66c90*/  HMMA.16816.F32 R16, R16, R20, R4 ;  /* 0x000000141010723c */ /* 0x010fe40000001804 */
[----:B------:R-:W4:Y:S01]  /*66ca0*/  LDL.LU.64 R6, [R1+0x32c0] ;  /* 0x0032c00001067983 */ /* 0x000f220000300a00 */
[----:B-1----:R-:W4:Y:S02]  /*66cb0*/  LDL.LU.64 R22, [R1+0x32b8] ;  /* 0x0032b80001167983 */ /* 0x002f240000300a00 */
[----:B------:R-:W4:Y:S11]  /*66cc0*/  LDL.LU.64 R20, [R1+0x32b0] ;  /* 0x0032b00001147983 */ /* 0x000f360000300a00 */
[----:B------:R-:W-:Y:S07]  /*66cd0*/  @!UPT UIADD3 URZ, URZ, URZ, URZ ;  /* 0x0000003f3f3ff290 */ /* 0x000fee000fffe03f */
        /* <DEDUP_REMOVED lines=22> */
[----:B------:R-:W2:Y:S02]  /*66e40*/  LDL.LU.64 R10, [R1+0x3290] ;  /* 0x00329000010a7983 */ /* 0x000ea40000300a00 */
[----:B--2---:R-:W-:Y:S01]  /*66e50*/  HMMA.16816.F32 R12, R20, R10, R12 ;  /* 0x0000000a140c723c */ /* 0x004fe2000000180c */
[----:B-1----:R-:W-:-:S02]  /*66e60*/  IMAD.MOV.U32 R7, RZ, RZ, R10 ;  /* 0x000000ffff077224 */ /* 0x002fc400078e000a */
[----:B------:R-:W-:Y:S11]  /*66e70*/  IMAD.MOV.U32 R6, RZ, RZ, R11 ;  /* 0x000000ffff067224 */ /* 0x000ff600078e000b */
[----:B------:R-:W-:Y:S09]  /*66e80*/  @!UPT UIADD3 URZ, URZ, URZ, URZ ;  /* 0x0000003f3f3ff290 */ /* 0x000ff2000fffe03f */
[----:B------:R-:W-:Y:S01]  /*66e90*/  STL.64 [R1+0x6b0], R12 ;  /* 0x0006b00c01007387 */ /* 0x000fe20000100a00 */
[----:B------:R0:W-:Y:S03]  /*66ea0*/  STL.64 [R1+0x6b8], R14 ;  /* 0x0006b80e01007387 */ /* 0x0001e60000100a00 */
[----:B0-----:R-:W2:Y:S01]  /*66eb0*/  LDL.LU.64 R14, [R1+0x3288] ;  /* 0x00328800010e7983 */ /* 0x001ea20000300a00 */
[----:B------:R-:W2:Y:S02]  /*66ec0*/  LDL.LU.64 R10, [R1+0x3280] ;  /* 0x00328000010a7983 */ /* 0x000ea40000300a00 */
        /* <DEDUP_REMOVED lines=10> */
[C---:B---3--:R-:W-:Y:S11]  /*66f70*/  HMMA.16816.F32 R24, R20.reuse, R14, R24 ;  /* 0x0000000e1418723c */ /* 0x048ff60000001818 */
[----:B------:R-:W-:Y:S11]  /*66f80*/  @!UPT UIADD3 URZ, URZ, URZ, URZ ;  /* 0x0000003f3f3ff290 */ /* 0x000ff6000fffe03f */
[----:B------:R-:W-:Y:S01]  /*66f90*/  @!UPT UIADD3 URZ, URZ, URZ, URZ ;  /* 0x0000003f3f3ff290 */ /* 0x000fe2000fffe03f */
[----:B------:R-:W-:Y:S01]  /*66fa0*/  STL.64 [R1+0x690], R24 ;  /* 0x0006901801007387 */ /* 0x000fe20000100a00 */
[----:B------:R0:W-:Y:S03]  /*66fb0*/  STL.64 [R1+0x698], R26 ;  /* 0x0006981a01007387 */ /* 0x0001e60000100a00 */
[----:B0-----:R-:W3:Y:S01]  /*66fc0*/  LDL.LU.64 R26, [R1+0x3260] ;  /* 0x00326000011a7983 */ /* 0x001ee20000300a00 */
[----:B------:R-:W4:Y:S02]  /*66fd0*/  LDL.LU R25, [R1+0x3258] ;  /* 0x0032580001197983 */ /* 0x000f240000300800 */
[----:B------:R-:W-:Y:S02]  /*66fe0*/  IMAD.MOV.U32 R29, RZ, RZ, R14 ;  /* 0x000000ffff1d7224 */ /* 0x000fe400078e000e */
[----:B------:R-:W-:Y:S02]  /*66ff0*/  IMAD.MOV.U32 R28, RZ, RZ, R15 ;  /* 0x000000ffff1c7224 */ /* 0x000fe400078e000f */
[----:B------:R-:W2:Y:S01]  /*67000*/  LDL.LU.64 R14, [R1+0x3250] ;  /* 0x00325000010e7983 */ /* 0x000ea20000300a00 */
[----:B---3--:R-:W-:Y:S11]  /*67010*/  HMMA.16816.F32 R16, R20, R26, R16 ;  /* 0x0000001a1410723c */ /* 0x008ff60000001810 */
[----:B------:R-:W-:Y:S11]  /*67020*/  @!UPT UIADD3 URZ, URZ, URZ, URZ ;  /* 0x0000003f3f3ff290 */ /* 0x000ff6000fffe03f */
[----:B------:R-:W-:Y:S01]  /*67030*/  @!UPT UIADD3 URZ, URZ, URZ, URZ ;  /* 0x0000003f3f3ff290 */ /* 0x000fe2000fffe03f */
[----:B------:R-:W-:Y:S01]  /*67040*/  STL.64 [R1+0x680], R16 ;  /* 0x0006801001007387 */ /* 0x000fe20000100a00 */
[----:B------:R-:W-:Y:S02]  /*67050*/  STL.64 [R1+0x688], R18 ;  /* 0x0006881201007387 */ /* 0x000fe40000100a00 */
[----:B------:R-:W-:Y:S02]  /*67060*/  STL.64 [R1+0x3120], R26 ;  /* 0x0031201a01007387 */ /* 0x000fe40000100a00 */
[----:B----4-:R-:W-:Y:S01]  /*67070*/  STL [R1+0x3118], R25 ;  /* 0x0031181901007387 */ /* 0x010fe20000100800 */
[----:B------:R0:W1:Y:S04]  /*67080*/  LDSM.16.MT88.4 R16, [R25+0xa100] ;  /* 0x00a100001910783b */ /* 0x0000680000004200 */
[----:B------:R-:W3:Y:S04]  /*67090*/  LDL.LU R24, [R1+0xa80] ;  /* 0x000a800001187983 */ /* 0x000ee80000300800 */
[----:B0-----:R-:W3:Y:S01]  /*670a0*/  LDL.LU R25, [R1+0xa84] ;  /* 0x000a840001197983 */ /* 0x001ee20000300800 */
[----:B--2---:R-:W-:-:S02]  /*670b0*/  IMAD.MOV.U32 R26, RZ, RZ, R15 ;  /* 0x000000ffff1a7224 */ /* 0x004fc400078e000f */
[----:B------:R-:W2:Y:S02]  /*670c0*/  LDL.LU R15, [R1+0x3248] ;  /* 0x00324800010f7983 */ /* 0x000ea40000300800 */
[----:B------:R-:W-:Y:S02]  /*670d0*/  IMAD.MOV.U32 R27, RZ, RZ, R14 ;  /* 0x000000ffff1b7224 */ /* 0x000fe400078e000e */
[----:B------:R-:W4:Y:S03]  /*670e0*/  LDL.LU R14, [R1+0x3244] ;  /* 0x00324400010e7983 */ /* 0x000f260000300800 */
[----:B------:R0:W-:Y:S02]  /*670f0*/  STL.64 [R1+0x3130], R26 ;  /* 0x0031301a01007387 */ /* 0x0001e40000100a00 */
[----:B0-----:R-:W-:Y:S02]  /*67100*/  IMAD.MOV.U32 R26, RZ, RZ, R9 ;  /* 0x000000ffff1a7224 */ /* 0x001fe400078e0009 */
[----:B------:R-:W-:Y:S01]  /*67110*/  IMAD.MOV.U32 R27, RZ, RZ, R8 ;  /* 0x000000ffff1b7224 */ /* 0x000fe200078e0008 */
[----:B---3--:R-:W-:Y:S04]  /*67120*/  STL.64 [R1+0x3128], R24 ;  /* 0x0031281801007387 */ /* 0x008fe80000100a00 */
[----:B------:R0:W-:Y:S02]  /*67130*/  STL.64 [R1+0x3140], R26 ;  /* 0x0031401a01007387 */ /* 0x0001e40000100a00 */
[----:B0-----:R-:W-:-:S02]  /*67140*/  IMAD.MOV.U32 R26, RZ, RZ, R7 ;  /* 0x000000ffff1a7224 */ /* 0x001fc400078e0007 */
[----:B------:R-:W-:Y:S02]  /*67150*/  IMAD.MOV.U32 R27, RZ, RZ, R6 ;  /* 0x000000ffff1b7224 */ /* 0x000fe400078e0006 */
[----:B--2---:R-:W-:-:S03]  /*67160*/  IMAD.MOV.U32 R24, RZ, RZ, R15 ;  /* 0x000000ffff187224 */ /* 0x004fc600078e000f */
[----:B------:R0:W-:Y:S01]  /*67170*/  STL.64 [R1+0x3158], R26 ;  /* 0x0031581a01007387 */ /* 0x0001e20000100a00 */
[----:B------:R-:W4:Y:S02]  /*67180*/  LDL.LU R15, [R1+0x3240] ;  /* 0x00324000010f7983 */ /* 0x000f240000300800 */
[----:B------:R-:W4:Y:S01]  /*67190*/  LDL.LU R25, [R1+0x954] ;  /* 0x0009540001197983 */ /* 0x000f220000300800 */
[----:B0-----:R-:W4:Y:S01]  /*671a0*/  LDL.LU R26, [R1+0x958] ;  /* 0x00095800011a7983 */ /* 0x001f220000300800 */
[----:B------:R-:W4:Y:S02]  /*671b0*/  LDL.LU R27, [R1+0x95c] ;  /* 0x00095c00011b7983 */ /* 0x000f240000300800 */
[----:B-1----:R0:W-:Y:S02]  /*671c0*/  STL.64 [R1+0x3080], R18 ;  /* 0x0030801201007387 */ /* 0x0021e40000100a00 */
[----:B------:R-:W-:Y:S01]  /*671d0*/  STL.64 [R1+0x3078], R16 ;  /* 0x0030781001007387 */ /* 0x000fe20000100a00 */
[----:B0-----:R-:W2:Y:S04]  /*671e0*/  LDL.64 R18, [R1+0x1b8] ;  /* 0x0001b80001127983 */ /* 0x001ea80000100a00 */
[----:B--2---:R4:W-:Y:S02]  /*671f0*/  STL.64 [R1+0x3198], R18 ;  /* 0x0031981201007387 */ /* 0x0049e40000100a00 */
[----:B----4-:R-:W-:Y:S07]  /*67200*/  HMMA.16816.F32 R16, R20, R14, R24 ;  /* 0x0000000e1410723c */ /* 0x010fee0000001818 */
[----:B------:R-:W-:-:S02]  /*67210*/  IMAD.MOV.U32 R26, RZ, RZ, R5 ;  /* 0x000000ffff1a7224 */ /* 0x000fc400078e0005 */
[----:B------:R-:W-:Y:S11]  /*67220*/  IMAD.MOV.U32 R27, RZ, RZ, R4 ;  /* 0x000000ffff1b7224 */ /* 0x000ff600078e0004 */
[----:B------:R-:W-:Y:S03]  /*67230*/  @!UPT UIADD3 URZ, URZ, URZ, URZ ;  /* 0x0000003f3f3ff290 */ /* 0x000fe6000fffe03f */
[----:B------:R-:W-:Y:S01]  /*67240*/  STL.64 [R1+0x670], R16 ;  /* 0x0006701001007387 */ /* 0x000fe20000100a00 */
[----:B------:R-:W-:Y:S02]  /*67250*/  STL.64 [R1+0x678], R18 ;  /* 0x0006781201007387 */ /* 0x000fe40000100a00 */
[----:B------:R0:W-:Y:S02]  /*67260*/  STL.64 [R1+0x3170], R26 ;  /* 0x0031701a01007387 */ /* 0x0001e40000100a00 */
[----:B------:R1:W-:Y:S01]  /*67270*/  STL.64 [R1+0x3138], R14 ;  /* 0x0031380e01007387 */ /* 0x0003e20000100a00 */
[----:B------:R-:W2:Y:S01]  /*67280*/  LDL.LU R12, [R1+0xa90] ;  /* 0x000a9000010c7983 */ /* 0x000ea20000300800 */
[----:B------:R-:W2:Y:S02]  /*67290*/  LDL.LU R13, [R1+0xa94] ;  /* 0x000a9400010d7983 */ /* 0x000ea40000300800 */
[----:B0-----:R-:W-:Y:S02]  /*672a0*/  IMAD.MOV.U32 R26, RZ, RZ, R2 ;  /* 0x000000ffff1a7224 */ /* 0x001fe400078e0002 */
[----:B------:R-:W-:-:S02]  /*672b0*/  IMAD.MOV.U32 R27, RZ, RZ, R0 ;  /* 0x000000ffff1b7224 */ /* 0x000fc400078e0000 */
[----:B-1----:R-:W-:Y:S02]  /*672c0*/  IMAD.MOV.U32 R14, RZ, RZ, R11 ;  /* 0x000000ffff0e7224 */ /* 0x002fe400078e000b */
[----:B------:R-:W-:Y:S01]  /*672d0*/  IMAD.MOV.U32 R15, RZ, RZ, R10 ;  /* 0x000000ffff0f7224 */ /* 0x000fe200078e000a */
[----:B------:R-:W3:Y:S01]  /*672e0*/  LDL.LU R11, [R1+0x323c] ;  /* 0x00323c00010b7983 */ /* 0x000ee20000300800 */
[----:B------:R-:W4:Y:S02]  /*672f0*/  LDL.LU R10, [R1+0x3238] ;  /* 0x00323800010a7983 */ /* 0x000f240000300800 */
[----:B------:R-:W-:Y:S02]  /*67300*/  STL.64 [R1+0x31a0], R26 ;  /* 0x0031a01a01007387 */ /* 0x000fe40000100a00 */
[----:B------:R-:W2:Y:S01]  /*67310*/  LDL.LU R4, [R1+0xb00] ;  /* 0x000b000001047983 */ /* 0x000ea20000300800 */
[----:B------:R-:W2:Y:S01]  /*67320*/  LDL.LU R5, [R1+0xb04] ;  /* 0x000b040001057983 */ /* 0x000ea20000300800 */
[----:B------:R-:W2:Y:S02]  /*67330*/  LDL.LU R6, [R1+0xb08] ;  /* 0x000b080001067983 */ /* 0x000ea40000300800 */
[----:B------:R-:W2:Y:S02]  /*67340*/  LDL.LU R7, [R1+0xb0c] ;  /* 0x000b0c0001077983 */ /* 0x000ea40000300800 */
[----:B--2---:R0:W-:Y:S01]  /*67350*/  STL.64 [R1+0x31b0], R6 ;  /* 0x0031b00601007387 */ /* 0x0041e20000100a00 */
[----:B------:R-:W-:Y:S02]  /*67360*/  STL.64 [R1+0x31a8], R4 ;  /* 0x0031a80401007387 */ /* 0x000fe40000100a00 */
[----:B------:R-:W2:Y:S02]  /*67370*/  LDL R18, [R1+0x1c8] ;  /* 0x0001c80001127983 */ /* 0x000ea40000100800 */
[----:B------:R-:W2:Y:S02]  /*67380*/  LDL R19, [R1+0x1cc] ;  /* 0x0001cc0001137983 */ /* 0x000ea40000100800 */
[----:B--2---:R1:W-:Y:S01]  /*67390*/  STL.64 [R1+0x31b8], R18 ;  /* 0x0031b81201007387 */ /* 0x0043e20000100a00 */
[----:B0-----:R-:W2:Y:S02]  /*673a0*/  LDL R6, [R1+0x1d8] ;  /* 0x0001d80001067983 */ /* 0x001ea40000100800 */
[----:B------:R-:W2:Y:S02]  /*673b0*/  LDL R7, [R1+0x1dc] ;  /* 0x0001dc0001077983 */ /* 0x000ea40000100800 */
[----:B--2---:R-:W-:Y:S01]  /*673c0*/  STL.64 [R1+0x31c0], R6 ;  /* 0x0031c00601007387 */ /* 0x004fe20000100a00 */
[----:B------:R-:W2:Y:S02]  /*673d0*/  LDL.LU R16, [R1+0xb10] ;  /* 0x000b100001107983 */ /* 0x000ea40000300800 */
[----:B------:R-:W2:Y:S02]  /*673e0*/  LDL.LU R17, [R1+0xb14] ;  /* 0x000b140001117983 */ /* 0x000ea40000300800 */
[----:B-1----:R-:W2:Y:S01]  /*673f0*/  LDL.LU R18, [R1+0xb18] ;  /* 0x000b180001127983 */ /* 0x002ea20000300800 */
[----:B------:R-:W2:Y:S04]  /*67400*/  LDL.LU R19, [R1+0xb1c] ;  /* 0x000b1c0001137983 */ /* 0x000ea80000300800 */
[----:B--2---:R0:W-:Y:S01]  /*67410*/  STL.64 [R1+0x31d0], R18 ;  /* 0x0031d01201007387 */ /* 0x0041e20000100a00 */
[----:B------:R-:W-:Y:S03]  /*67420*/  STL.64 [R1+0x31c8], R16 ;  /* 0x0031c81001007387 */ /* 0x000fe60000100a00 */
[----:B0-----:R-:W2:Y:S04]  /*67430*/  LDL R18, [R1+0x1f8] ;  /* 0x0001f80001127983 */ /* 0x001ea80000100800 */
[----:B------:R-:W2:Y:S04]  /*67440*/  LDL R19, [R1+0x1fc] ;  /* 0x0001fc0001137983 */ /* 0x000ea80000100800 */
[----:B--2---:R-:W-:Y:S01]  /*67450*/  STL.64 [R1+0x31e0], R18 ;  /* 0x0031e01201007387 */ /* 0x004fe20000100a00 */
[----:B------:R-:W2:Y:S03]  /*67460*/  LDL.64 R6, [R1+0x1e8] ;  /* 0x0001e80001067983 */ /* 0x000ea60000100a00 */
[----:B--2---:R0:W-:Y:S01]  /*67470*/  STL.64 [R1+0x31d8], R6 ;  /* 0x0031d80601007387 */ /* 0x0041e20000100a00 */
[----:B------:R-:W2:Y:S02]  /*67480*/  LDL.LU R4, [R1+0xac0] ;  /* 0x000ac00001047983 */ /* 0x000ea40000300800 */
[----:B------:R-:W2:Y:S01]  /*67490*/  LDL.LU R5, [R1+0xac4] ;  /* 0x000ac40001057983 */ /* 0x000ea20000300800 */
[----:B0-----:R-:W2:Y:S01]  /*674a0*/  LDL.LU R6, [R1+0xac8] ;  /* 0x000ac80001067983 */ /* 0x001ea20000300800 */
[----:B------:R-:W2:Y:S03]  /*674b0*/  LDL.LU R7, [R1+0xacc] ;  /* 0x000acc0001077983 */ /* 0x000ea60000300800 */
[----:B--2---:R-:W-:Y:S01]  /*674c0*/  STL.64 [R1+0x31f0], R6 ;  /* 0x0031f00601007387 */ /* 0x004fe20000100a00 */
[----:B------:R0:W-:Y:S02]  /*674d0*/  STL.64 [R1+0x31e8], R4 ;  /* 0x0031e80401007387 */ /* 0x0001e40000100a00 */
[----:B------:R-:W2:Y:S02]  /*674e0*/  LDL R18, [R1+0x208] ;  /* 0x0002080001127983 */ /* 0x000ea40000100800 */
[----:B------:R-:W2:Y:S02]  /*674f0*/  LDL R19, [R1+0x20c] ;  /* 0x00020c0001137983 */ /* 0x000ea40000100800 */
[----:B--2---:R1:W-:Y:S01]  /*67500*/  STL.64 [R1+0x31f8], R18 ;  /* 0x0031f81201007387 */ /* 0x0043e20000100a00 */
[----:B0-----:R-:W2:Y:S02]  /*67510*/  LDL.LU R4, [R1+0xaa0] ;  /* 0x000aa00001047983 */ /* 0x001ea40000300800 */
[----:B------:R-:W2:Y:S02]  /*67520*/  LDL.LU R5, [R1+0xaa4] ;  /* 0x000aa40001057983 */ /* 0x000ea40000300800 */
[----:B------:R-:W2:Y:S01]  /*67530*/  LDL.LU R6, [R1+0xaa8] ;  /* 0x000aa80001067983 */ /* 0x000ea20000300800 */
[----:B------:R-:W2:Y:S04]  /*67540*/  LDL.LU R7, [R1+0xaac] ;  /* 0x000aac0001077983 */ /* 0x000ea80000300800 */
[----:B--2---:R-:W-:Y:S01]  /*67550*/  STL.64 [R1+0x3208], R6 ;  /* 0x0032080601007387 */ /* 0x004fe20000100a00 */
[----:B------:R-:W-:Y:S02]  /*67560*/  STL.64 [R1+0x3200], R4 ;  /* 0x0032000401007387 */ /* 0x000fe40000100a00 */
[----:B-1----:R-:W2:Y:S02]  /*67570*/  LDL R18, [R1+0x218] ;  /* 0x0002180001127983 */ /* 0x002ea40000100800 */
[----:B------:R-:W2:Y:S02]  /*67580*/  LDL R19, [R1+0x21c] ;  /* 0x00021c0001137983 */ /* 0x000ea40000100800 */
[----:B--2---:R0:W-:Y:S04]  /*67590*/  STL.64 [R1+0x3210], R18 ;  /* 0x0032101201007387 */ /* 0x0041e80000100a00 */
[----:B0-----:R-:W2:Y:S04]  /*675a0*/  LDL.64 R18, [R1+0x58] ;  /* 0x0000580001127983 */ /* 0x001ea80000100a00 */
[----:B--2---:R0:W-:Y:S01]  /*675b0*/  STL.64 [R1+0x3228], R18 ;  /* 0x0032281201007387 */ /* 0x0041e20000100a00 */
[----:B------:R-:W2:Y:S02]  /*675c0*/  LDL.LU R16, [R1+0x970] ;  /* 0x0009700001107983 */ /* 0x000ea40000300800 */
[----:B------:R-:W2:Y:S01]  /*675d0*/  LDL.LU R17, [R1+0x974] ;  /* 0x0009740001117983 */ /* 0x000ea20000300800 */
        /* <DEDUP_REMOVED lines=16> */
[----:B------:R-:W-:Y:S01]  /*676e0*/  STL.64 [R1+0x3150], R14 ;  /* 0x0031500e01007387 */ /* 0x000fe20000100a00 */
[----:B------:R0:W-:Y:S03]  /*676f0*/  STL.64 [R1+0x3148], R12 ;  /* 0x0031480c01007387 */ /* 0x0001e60000100a00 */
[----:B0-----:R-:W2:Y:S01]  /*67700*/  LDL.LU R12, [R1+0xab0] ;  /* 0x000ab000010c7983 */ /* 0x001ea20000300800 */
[----:B------:R-:W2:Y:S02]  /*67710*/  LDL.LU R13, [R1+0xab4] ;  /* 0x000ab400010d7983 */ /* 0x000ea40000300800 */
[----:B------:R-:W2:Y:S02]  /*67720*/  LDL.LU R14, [R1+0xab8] ;  /* 0x000ab800010e7983 */ /* 0x000ea40000300800 */
[----:B------:R-:W2:Y:S02]  /*67730*/  LDL.LU R15, [R1+0xabc] ;  /* 0x000abc00010f7983 */ /* 0x000ea40000300800 */
[----:B--2---:R4:W-:Y:S01]  /*67740*/  STL.64 [R1+0x3168], R14 ;  /* 0x0031680e01007387 */ /* 0x0049e20000100a00 */
[----:B------:R0:W-:Y:S02]  /*67750*/  STL.64 [R1+0x3160], R12 ;  /* 0x0031600c01007387 */ /* 0x0001e40000100a00 */
[----:B----4-:R-:W-:Y:S01]  /*67760*/  IMAD.MOV.U32 R14, RZ, RZ, R10 ;  /* 0x000000ffff0e7224 */ /* 0x010fe200078e000a */
[----:B0-----:R-:W2:Y:S01]  /*67770*/  LDL.LU R12, [R1+0xad0] ;  /* 0x000ad000010c7983 */ /* 0x001ea20000300800 */
[----:B------:R-:W2:Y:S02]  /*67780*/  LDL.LU R13, [R1+0xad4] ;  /* 0x000ad400010d7983 */ /* 0x000ea40000300800 */
[----:B------:R-:W4:Y:S02]  /*67790*/  LDL.LU R10, [R1+0x3234] ;  /* 0x00323400010a7983 */ /* 0x000f240000300800 */
[----:B---3--:R-:W-:-:S02]  /*677a0*/  IMAD.MOV.U32 R15, RZ, RZ, R11 ;  /* 0x000000ffff0f7224 */ /* 0x008fc400078e000b */
[----:B------:R-:W4:Y:S03]  /*677b0*/  LDL.LU R11, [R1+0x3230] ;  /* 0x00323000010b7983 */ /* 0x000f260000300800 */
[----:B------:R-:W-:Y:S01]  /*677c0*/  STL.64 [R1+0x3180], R14 ;  /* 0x0031800e01007387 */ /* 0x000fe20000100a00 */
[C---:B----4-:R-:W-:Y:S01]  /*677d0*/  HMMA.16816.F32 R16, R20.reuse, R10, R16 ;  /* 0x0000000a1410723c */ /* 0x050fe20000001810 */
[----:B--2---:R0:W-:Y:S04]  /*677e0*/  STL.64 [R1+0x3178], R12 ;  /* 0x0031780c01007387 */ /* 0x0041e80000100a00 */
        /* <DEDUP_REMOVED lines=8> */
[----:B------:R0:W-:Y:S02]  /*67870*/  STL.64 [R1+0x3110], R10 ;  /* 0x0031100a01007387 */ /* 0x0001e40000100a00 */
[----:B------:R-:W4:Y:S02]  /*67880*/  LDL.LU R8, [R1+0xae0] ;  /* 0x000ae00001087983 */ /* 0x000f240000300800 */
[----:B------:R-:W4:Y:S01]  /*67890*/  LDL.LU R9, [R1+0xae4] ;  /* 0x000ae40001097983 */ /* 0x000f220000300800 */
[----:B0-----:R-:W4:Y:S01]  /*678a0*/  LDL.LU R10, [R1+0xae8] ;  /* 0x000ae800010a7983 */ /* 0x001f220000300800 */
[----:B------:R-:W4:Y:S01]  /*678b0*/  LDL.LU R11, [R1+0xaec] ;  /* 0x000aec00010b7983 */ /* 0x000f220000300800 */
        /* <DEDUP_REMOVED lines=24> */
[----:B------:R-:W4:Y:S11]  /*67a40*/  LDL.LU.64 R6, [R1+0x31d8] ;  /* 0x0031d80001067983 */ /* 0x000f360000300a00 */
[----:B------:R-:W-:Y:S10]  /*67a50*/  @!UPT UIADD3 URZ, URZ, URZ, URZ ;  /* 0x0000003f3f3ff290 */ /* 0x000ff4000fffe03f */
[----:B------:R-:W-:Y:S01]  /*67a60*/  STL.64 [R1+0x620], R16 ;  /* 0x0006201001007387 */ /* 0x000fe20000100a00 */
[----:B------:R0:W-:Y:S03]  /*67a70*/  STL.64 [R1+0x628], R18 ;  /* 0x0006281201007387 */ /* 0x0001e60000100a00 */
[----:B0-----:R-:W3:Y:S01]  /*67a80*/  LDL.LU.64 R18, [R1+0x31d0] ;  /* 0x0031d00001127983 */ /* 0x001ee20000300a00 */
[----:B------:R-:W3:Y:S01]  /*67a90*/  LDL.LU.64 R16, [R1+0x31c8] ;  /* 0x0031c80001107983 */ /* 0x000ee20000300a00 */
[C---:B----4-:R-:W-:Y:S11]  /*67aa0*/  HMMA.16816.F32 R8, R20.reuse, R6, R8 ;  /* 0x000000061408723c */ /* 0x050ff60000001808 */
[----:B------:R-:W-:Y:S11]  /*67ab0*/  @!UPT UIADD3 URZ, URZ, URZ, URZ ;  /* 0x0000003f3f3ff290 */ /* 0x000ff6000fffe03f */
[----:B------:R-:W-:Y:S01]  /*67ac0*/  @!UPT UIADD3 URZ, URZ, URZ, URZ ;  /* 0x0000003f3f3ff290 */ /* 0x000fe2000fffe03f */
[----:B------:R0:W-:Y:S01]  /*67ad0*/  STL.64 [R1+0x750], R8 ;  /* 0x0007500801007387 */ /* 0x0001e20000100a00 */
[----:B------:R-:W-:Y:S02]  /*67ae0*/  STL.64 [R1+0x758], R10 ;  /* 0x0007580a01007387 */ /* 0x000fe40000100a00 */
[----:B0-----:R-:W-:Y:S02]  /*67af0*/  IMAD.MOV.U32 R9, RZ, RZ, R6 ;  /* 0x000000ffff097224 */ /* 0x001fe400078e0006 */
[----:B------:R-:W-:Y:S02]  /*67b00*/  IMAD.MOV.U32 R8, RZ, RZ, R7 ;  /* 0x000000ffff087224 */ /* 0x000fe400078e0007 */
[----:B------:R-:W3:Y:S02]  /*67b10*/  LDL.LU.64 R6, [R1+0x31c0] ;  /* 0x0031c00001067983 */ /* 0x000ee40000300a00 */
[C---:B---3--:R-:W-:Y:S02]  /*67b20*/  HMMA.16816.F32 R4, R20.reuse, R6, R16 ;  /* 0x000000061404723c */ /* 0x048fe40000001810 */
[----:B------:R-:W3:Y:S11]  /*67b30*/  LDL.LU.64 R18, [R1+0x31b8] ;  /* 0x0031b80001127983 */ /* 0x000ef60000300a00 */
[----:B------:R-:W-:Y:S10]  /*67b40*/  @!UPT UIADD3 URZ, URZ, URZ, URZ ;  /* 0x0000003f3f3ff290 */ /* 0x000ff4000fffe03f */
[----:B------:R-:W-:Y:S01]  /*67b50*/  STL.64 [R1+0x760], R4 ;  /* 0x0007600401007387 */ /* 0x000fe20000100a00 */
[----:B------:R0:W-:Y:S03]  /*67b60*/  STL.64 [R1+0x768], R6 ;  /* 0x0007680601007387 */ /* 0x0001e60000100a00 */
[----:B0-----:R-:W4:Y:S01]  /*67b70*/  LDL.LU.64 R6, [R1+0x31b0] ;  /* 0x0031b00001067983 */ /* 0x001f220000300a00 */
[----:B------:R-:W4:Y:S01]  /*67b80*/  LDL.LU.64 R4, [R1+0x31a8] ;  /* 0x0031a80001047983 */ /* 0x000f220000300a00 */
[C---:B---3--:R-:W-:Y:S02]  /*67b90*/  HMMA.16816.F32 R16, R20.reuse, R18, R24 ;  /* 0x000000121410723c */ /* 0x048fe40000001818 */
[----:B------:R-:W2:Y:S11]  /*67ba0*/  LDL.LU.64 R26, [R1+0x31a0] ;  /* 0x0031a000011a7983 */ /* 0x000eb60000300a00 */
[----:B------:R-:W-:Y:S10]  /*67bb0*/  @!UPT UIADD3 URZ, URZ, URZ, URZ ;  /* 0x0000003f3f3ff290 */ /* 0x000ff4000fffe03f */
[----:B------:R-:W-:Y:S01]  /*67bc0*/  STL.64 [R1+0x780], R16 ;  /* 0x0007801001007387 */ /* 0x000fe20000100a00 */
[----:B------:R0:W-:Y:S03]  /*67bd0*/  STL.64 [R1+0x788], R18 ;  /* 0x0007881201007387 */ /* 0x0001e60000100a00 */
[----:B0-----:R-:W4:Y:S02]  /*67be0*/  LDL.LU.64 R18, [R1+0x3198] ;  /* 0x0031980001127983 */ /* 0x001f240000300a00 */
[----:B----4-:R-:W-:Y:S02]  /*67bf0*/  HMMA.16816.F32 R20, R20, R18, R4 ;  /* 0x000000121414723c */ /* 0x010fe40000001804 */
[----:B------:R-:W2:Y:S01]  /*67c00*/  LDL.LU.64 R6, [R1+0x3190] ;  /* 0x0031900001067983 */ /* 0x000ea20000300a00 */
[----:B------:R-:W2:Y:S11]  /*67c10*/  LDL.LU.64 R4, [R1+0x3188] ;  /* 0x0031880001047983 */ /* 0x000eb60000300a00 */
[----:B------:R-:W-:Y:S09]  /*67c20*/  @!UPT UIADD3 URZ, URZ, URZ, URZ ;  /* 0x0000003f3f3ff290 */ /* 0x000ff2000fffe03f */
[----:B------:R0:W-:Y:S01]  /*67c30*/  STL.64 [R1+0x770], R20 ;  /* 0x0007701401007387 */ /* 0x0001e20000100a00 */
[----:B------:R1:W-:Y:S03]  /*67c40*/  STL.64 [R1+0x778], R22 ;  /* 0x0007781601007387 */ /* 0x0003e60000100a00 */
[----:B0-----:R-:W3:Y:S01]  /*67c50*/  LDL.LU R20, [R1+0xa70] ;  /* 0x000a700001147983 */ /* 0x001ee20000300800 */
[----:B------:R-:W3:Y:S02]  /*67c60*/  LDL.LU R21, [R1+0xa74] ;  /* 0x000a740001157983 */ /* 0x000ee40000300800 */
[----:B-1----:R-:W3:Y:S02]  /*67c70*/  LDL.LU R22, [R1+0xa78] ;  /* 0x000a780001167983 */ /* 0x002ee40000300800 */
[----:B------:R-:W3:Y:S01]  /*67c80*/  LDL.LU R23, [R1+0xa7c] ;  /* 0x000a7c0001177983 */ /* 0x000ee20000300800 */
[----:B------:R-:W-:Y:S01]  /*67c90*/  STL.64 [R1+0x3088], R18 ;  /* 0x0030881201007387 */ /* 0x000fe20000100a00 */
        /* <DEDUP_REMOVED lines=22> */
[----:B------:R-:W2:Y:S11]  /*67e00*/  LDL.LU.64 R14, [R1+0x3138] ;  /* 0x00313800010e7983 */ /* 0x000eb60000300a00 */
[----:B------:R-:W-:Y:S10]  /*67e10*/  @!UPT UIADD3 URZ, URZ, URZ, URZ ;  /* 0x0000003f3f3ff290 */ /* 0x000ff4000fffe03f */
[----:B------:R-:W-:Y:S01]  /*67e20*/  STL.64 [R1+0xb70], R24 ;  /* 0x000b701801007387 */ /* 0x000fe20000100a00 */
[----:B------:R0:W-:Y:S03]  /*67e30*/  STL.64 [R1+0xb78], R26 ;  /* 0x000b781a01007387 */ /* 0x0001e60000100a00 */
[----:B0-----:R-:W4:Y:S01]  /*67e40*/  LDL.LU.64 R26, [R1+0x3130] ;  /* 0x00313000011a7983 */ /* 0x001f220000300a00 */
[----:B------:R-:W4:Y:S02]  /*67e50*/  LDL.LU.64 R24, [R1+0x3128] ;  /* 0x0031280001187983 */ /* 0x000f240000300a00 */
[----:B------:R-:W-:Y:S02]  /*67e60*/  IMAD.MOV.U32 R18, RZ, RZ, R29 ;  /* 0x000000ffff127224 */ /* 0x000fe400078e001d */
[----:B------:R-:W-:-:S07]  /*67e70*/  IMAD.MOV.U32 R19, RZ, RZ, R28 ;  /* 0x000000ffff137224 */ /* 0x000fce00078e001c */
[C---:B----4-:R-:W-:Y:S01]  /*67e80*/  HMMA.16816.F32 R16, R4.reuse, R18, R24 ;  /* 0x000000120410723c */ /* 0x050fe20000001818 */
[----:B------:R-:W3:Y:S01]  /*67e90*/  LDL.LU.64 R26, [R1+0x3120] ;  /* 0x00312000011a7983 */ /* 0x000ee20000300a00 */
[----:B------:R-:W4:Y:S11]  /*67ea0*/  LDL.LU R25, [R1+0x3118] ;  /* 0x0031180001197983 */ /* 0x000f360000300800 */
[----:B------:R-:W-:Y:S10]  /*67eb0*/  @!UPT UIADD3 URZ, URZ, URZ, URZ ;  /* 0x0000003f3f3ff290 */ /* 0x000ff4000fffe03f */
[----:B------:R-:W-:Y:S01]  /*67ec0*/  STL.64 [R1+0xb60], R16 ;  /* 0x000b601001007387 */ /* 0x000fe20000100a00 */
[----:B------:R0:W-:Y:S03]  /*67ed0*/  STL.64 [R1+0xb68], R18 ;  /* 0x000b681201007387 */ /* 0x0001e60000100a00 */
[----:B0-----:R-:W2:Y:S01]  /*67ee0*/  LDL.64 R18, [R1+0x1d8] ;  /* 0x0001d80001127983 */ /* 0x001ea20000100a00 */
[----:B---3--:R-:W-:Y:S03]  /*67ef0*/  HMMA.16816.F32 R20, R4, R26, R20 ;  /* 0x0000001a0414723c */ /* 0x008fe60000001814 */
[----:B--2---:R-:W-:Y:S11]  /*67f00*/  STL.64 [R1+0x3098], R18 ;  /* 0x0030981201007387 */ /* 0x004ff60000100a00 */
[----:B------:R-:W-:Y:S09]  /*67f10*/  @!UPT UIADD3 URZ, URZ, URZ, URZ ;  /* 0x0000003f3f3ff290 */ /* 0x000ff2000fffe03f */
[----:B------:R-:W-:Y:S02]  /*67f20*/  STL.64 [R1+0xb50], R20 ;  /* 0x000b501401007387 */ /* 0x000fe40000100a00 */
[----:B------:R-:W-:Y:S02]  /*67f30*/  STL.64 [R1+0xb58], R22 ;  /* 0x000b581601007387 */ /* 0x000fe40000100a00 */
[----:B----4-:R-:W0:Y:S04]  /*67f40*/  LDSM.16.MT88.4 R20, [R25+0xa180] ;  /* 0x00a180001914783b */ /* 0x010e280000004200 */
[----:B0-----:R0:W-:Y:S01]  /*67f50*/  STL.64 [R1+0x2f40], R22 ;  /* 0x002f401601007387 */ /* 0x0011e20000100a00 */
[----:B------:R1:W-:Y:S03]  /*67f60*/  STL.64 [R1+0x2f38], R20 ;  /* 0x002f381401007387 */ /* 0x0003e60000100a00 */
[----:B0-----:R-:W2:Y:S04]  /*67f70*/  LDL.64 R22, [R1+0x1c8] ;  /* 0x0001c80001167983 */ /* 0x001ea80000100a00 */
[----:B--2---:R0:W-:Y:S01]  /*67f80*/  STL.64 [R1+0x3090], R22 ;  /* 0x0030901601007387 */ /* 0x0041e20000100a00 */
[----:B-1----:R-:W2:Y:S02]  /*67f90*/  LDL.LU R20, [R1+0x9f0] ;  /* 0x0009f00001147983 */ /* 0x002ea40000300800 */
        /* <DEDUP_REMOVED lines=9> */
[----:B--2---:R0:W-:Y:S04]  /*68030*/  STL.64 [R1+0x30c8], R18 ;  /* 0x0030c81201007387 */ /* 0x0041e80000100a00 */
[----:B0-----:R-:W2:Y:S04]  /*68040*/  LDL.64 R18, [R1+0x208] ;  /* 0x0002080001127983 */ /* 0x001ea80000100a00 */
[----:B--2---:R0:W-:Y:S01]  /*68050*/  STL.64 [R1+0x30e0], R18 ;  /* 0x0030e01201007387 */ /* 0x0041e20000100a00 */
[----:B------:R-:W2:Y:S02]  /*68060*/  LDL.LU R16, [R1+0xa30] ;  /* 0x000a300001107983 */ /* 0x000ea40000300800 */
[----:B------:R-:W2:Y:S01]  /*68070*/  LDL.LU R17, [R1+0xa34] ;  /* 0x000a340001117983 */ /* 0x000ea20000300800 */
[----:B0-----:R-:W3:Y:S01]  /*68080*/  LDL.LU R18, [R1+0xa38] ;  /* 0x000a380001127983 */ /* 0x001ee20000300800 */
[----:B------:R-:W3:Y:S03]  /*68090*/  LDL.LU R19, [R1+0xa3c] ;  /* 0x000a3c0001137983 */ /* 0x000ee60000300800 */
[----:B---3--:R0:W-:Y:S01]  /*680a0*/  STL.64 [R1+0x30f0], R18 ;  /* 0x0030f01201007387 */ /* 0x0081e20000100a00 */
[----:B--2---:R1:W-:Y:S02]  /*680b0*/  STL.64 [R1+0x30e8], R16 ;  /* 0x0030e81001007387 */ /* 0x0043e40000100a00 */
[----:B------:R-:W2:Y:S02]  /*680c0*/  LDL.LU R8, [R1+0xa60] ;  /* 0x000a600001087983 */ /* 0x000ea40000300800 */
[----:B------:R-:W2:Y:S01]  /*680d0*/  LDL.LU R9, [R1+0xa64] ;  /* 0x000a640001097983 */ /* 0x000ea20000300800 */
[----:B------:R-:W2:Y:S01]  /*680e0*/  LDL.LU R10, [R1+0xa68] ;  /* 0x000a6800010a7983 */ /* 0x000ea20000300800 */
[----:B------:R-:W2:Y:S02]  /*680f0*/  LDL.LU R11, [R1+0xa6c] ;  /* 0x000a6c00010b7983 */ /* 0x000ea40000300800 */
[----:B0-----:R-:W-:-:S02]  /*68100*/  IMAD.MOV.U32 R18, RZ, RZ, R2 ;  /* 0x000000ffff127224 */ /* 0x001fc400078e0002 */
[----:B------:R-:W-:-:S05]  /*68110*/  IMAD.MOV.U32 R19, RZ, RZ, R0 ;  /* 0x000000ffff137224 */ /* 0x000fca00078e0000 */
[----:B------:R0:W-:Y:S01]  /*68120*/  STL.64 [R1+0x3108], R18 ;  /* 0x0031081201007387 */ /* 0x0001e20000100a00 */
[----:B-1----:R-:W3:Y:S02]  /*68130*/  LDL.LU R16, [R1+0xa50] ;  /* 0x000a500001107983 */ /* 0x002ee40000300800 */
        /* <DEDUP_REMOVED lines=12> */
[----:B------:R-:W4:Y:S01]  /*68200*/  LDL.LU R23, [R1+0xa1c] ;  /* 0x000a1c0001177983 */ /* 0x000f220000300800 */
[C---:B------:R-:W-:Y:S01]  /*68210*/  HMMA.16816.F32 R8, R4.reuse, R14, R8 ;  /* 0x0000000e0408723c */ /* 0x040fe20000001808 */
        /* <DEDUP_REMOVED lines=12> */
[----:B------:R0:W-:Y:S01]  /*682e0*/  STL [R1+0x2df8], R25 ;  /* 0x002df81901007387 */ /* 0x0001e20000100800 */
[----:B------:R1:W-:Y:S02]  /*682f0*/  STL.64 [R1+0x3060], R26 ;  /* 0x0030601a01007387 */ /* 0x0003e40000100a00 */
[----:B------:R-:W4:Y:S01]  /*68300*/  LDL.LU R24, [R1+0x9e0] ;  /* 0x0009e00001187983 */ /* 0x000f220000300800 */
[----:B0-----:R-:W4:Y:S01]  /*68310*/  LDL.LU R25, [R1+0x9e4] ;  /* 0x0009e40001197983 */ /* 0x001f220000300800 */
[----:B-1----:R-:W4:Y:S02]  /*68320*/  LDL.LU R26, [R1+0x9e8] ;  /* 0x0009e800011a7983 */ /* 0x002f240000300800 */
[----:B------:R-:W4:Y:S02]  /*68330*/  LDL.LU R27, [R1+0x9ec] ;  /* 0x0009ec00011b7983 */ /* 0x000f240000300800 */
[----:B------:R-:W-:Y:S01]  /*68340*/  STL.64 [R1+0xb40], R8 ;  /* 0x000b400801007387 */ /* 0x000fe20000100a00 */
[----:B------:R0:W-:Y:S04]  /*68350*/  STL.64 [R1+0xb48], R10 ;  /* 0x000b480a01007387 */ /* 0x0001e80000100a00 */
[----:B0-----:R-:W3:Y:S02]  /*68360*/  LDL.LU.64 R10, [R1+0x3110] ;  /* 0x00311000010a7983 */ /* 0x001ee40000300a00 */
[C---:B---3--:R-:W-:Y:S11]  /*68370*/  HMMA.16816.F32 R16, R4.reuse, R10, R16 ;  /* 0x0000000a0410723c */ /* 0x048ff60000001810 */
[----:B------:R-:W-:Y:S11]  /*68380*/  @!UPT UIADD3 URZ, URZ, URZ, URZ ;  /* 0x0000003f3f3ff290 */ /* 0x000ff6000fffe03f */
[----:B------:R-:W-:Y:S01]  /*68390*/  @!UPT UIADD3 URZ, URZ, URZ, URZ ;  /* 0x0000003f3f3ff290 */ /* 0x000fe2000fffe03f */
[----:B------:R-:W-:Y:S01]  /*683a0*/  STL.64 [R1+0xb30], R16 ;  /* 0x000b301001007387 */ /* 0x000fe20000100a00 */
[----:B------:R0:W-:Y:S03]  /*683b0*/  STL.64 [R1+0xb38], R18 ;  /* 0x000b381201007387 */ /* 0x0001e60000100a00 */
[----:B0-----:R-:W2:Y:S01]  /*683c0*/  LDL.LU.64 R18, [R1+0x3108] ;  /* 0x0031080001127983 */ /* 0x001ea20000300a00 */
[----:B------:R-:W-:Y:S02]  /*683d0*/  STL [R1+0x3024], R10 ;  /* 0x0030240a01007387 */ /* 0x000fe40000100800 */
[----:B------:R0:W-:Y:S02]  /*683e0*/  STL [R1+0x3020], R11 ;  /* 0x0030200b01007387 */ /* 0x0001e40000100800 */
[----:B0-----:R-:W3:Y:S01]  /*683f0*/  LDL.64 R10, [R1+0x218] ;  /* 0x00021800010a7983 */ /* 0x001ee20000100a00 */
[C---:B--2---:R-:W-:Y:S03]  /*68400*/  HMMA.16816.F32 R16, R4.reuse, R18, R20 ;  /* 0x000000120410723c */ /* 0x044fe60000001814 */
[----:B------:R-:W2:Y:S01]  /*68410*/  LDL.LU.64 R22, [R1+0x3100] ;  /* 0x0031000001167983 */ /* 0x000ea20000300a00 */
[----:B------:R-:W2:Y:S11]  /*68420*/  LDL.LU.64 R20, [R1+0x30f8] ;  /* 0x0030f80001147983 */ /* 0x000eb60000300a00 */
[----:B------:R-:W-:Y:S08]  /*68430*/  @!UPT UIADD3 URZ, URZ, URZ, URZ ;  /* 0x0000003f3f3ff290 */ /* 0x000ff0000fffe03f */
        /* <DEDUP_REMOVED lines=10> */
[----:B------:R-:W-:Y:S02]  /*684e0*/  IMAD.MOV.U32 R12, RZ, RZ, R11 ;  /* 0x000000ffff0c7224 */ /* 0x000fe400078e000b */
[----:B------:R-:W-:Y:S02]  /*684f0*/  IMAD.MOV.U32 R13, RZ, RZ, R10 ;  /* 0x000000ffff0d7224 */ /* 0x000fe400078e000a */
[----:B------:R-:W3:Y:S01]  /*68500*/  LDL.LU R8, [R1+0x9d0] ;  /* 0x0009d00001087983 */ /* 0x000ee20000300800 */
[----:B------:R-:W3:Y:S01]  /*68510*/  LDL.LU R9, [R1+0x9d4] ;  /* 0x0009d40001097983 */ /* 0x000ee20000300800 */
[----:B------:R-:W3:Y:S02]  /*68520*/  LDL.LU R10, [R1+0x9d8] ;  /* 0x0009d800010a7983 */ /* 0x000ee40000300800 */
[----:B------:R-:W3:Y:S02]  /*68530*/  LDL.LU R11, [R1+0x9dc] ;  /* 0x0009dc00010b7983 */ /* 0x000ee40000300800 */
        /* <DEDUP_REMOVED lines=30> */
[----:B0-----:R-:W2:Y:S02]  /*68720*/  LDL.LU.64 R18, [R1+0x3098] ;  /* 0x0030980001127983 */ /* 0x001ea40000300a00 */
[C---:B--2---:R-:W-:Y:S11]  /*68730*/  HMMA.16816.F32 R20, R4.reuse, R18, R20 ;  /* 0x000000120414723c */ /* 0x044ff60000001814 */
[----:B------:R-:W-:Y:S11]  /*68740*/  @!UPT UIADD3 URZ, URZ, URZ, URZ ;  /* 0x0000003f3f3ff290 */ /* 0x000ff6000fffe03f */
[----:B------:R-:W-:Y:S01]  /*68750*/  @!UPT UIADD3 URZ, URZ, URZ, URZ ;  /* 0x0000003f3f3ff290 */ /* 0x000fe2000fffe03f */
[----:B------:R-:W-:Y:S01]  /*68760*/  STL.64 [R1+0xad0], R20 ;  /* 0x000ad01401007387 */ /* 0x000fe20000100a00 */
[----:B------:R0:W-:Y:S03]  /*68770*/  STL.64 [R1+0xad8], R22 ;  /* 0x000ad81601007387 */ /* 0x0001e60000100a00 */
[----:B0-----:R-:W4:Y:S01]  /*68780*/  LDL.LU.64 R22, [R1+0x3090] ;  /* 0x0030900001167983 */ /* 0x001f220000300a00 */
[----:B------:R-:W-:Y:S02]  /*68790*/  IMAD.MOV.U32 R28, RZ, RZ, R18 ;  /* 0x000000ffff1c7224 */ /* 0x000fe400078e0012 */
[----:B------:R-:W-:Y:S02]  /*687a0*/  IMAD.MOV.U32 R29, RZ, RZ, R19 ;  /* 0x000000ffff1d7224 */ /* 0x000fe400078e0013 */
[----:B------:R-:W3:Y:S01]  /*687b0*/  LDL.LU.64 R18, [R1+0x3088] ;  /* 0x0030880001127983 */ /* 0x000ee20000300a00 */
[C---:B----4-:R-:W-:Y:S11]  /*687c0*/  HMMA.16816.F32 R24, R4.reuse, R22, R24 ;  /* 0x000000160418723c */ /* 0x050ff60000001818 */
[----:B------:R-:W-:Y:S11]  /*687d0*/  @!UPT UIADD3 URZ, URZ, URZ, URZ ;  /* 0x0000003f3f3ff290 */ /* 0x000ff6000fffe03f */
[----:B------:R-:W-:Y:S01]  /*687e0*/  @!UPT UIADD3 URZ, URZ, URZ, URZ ;  /* 0x0000003f3f3ff290 */ /* 0x000fe2000fffe03f */
[----:B------:R0:W-:Y:S01]  /*687f0*/  STL.64 [R1+0xac0], R24 ;  /* 0x000ac01801007387 */ /* 0x0001e20000100a00 */
[----:B------:R1:W-:Y:S03]  /*68800*/  STL.64 [R1+0xac8], R26 ;  /* 0x000ac81a01007387 */ /* 0x0003e60000100a00 */
[----:B0-----:R-:W2:Y:S01]  /*68810*/  LDL.LU R24, [R1+0x980] ;  /* 0x0009800001187983 */ /* 0x001ea20000300800 */
[----:B------:R-:W2:Y:S02]  /*68820*/  LDL.LU R25, [R1+0x984] ;  /* 0x0009840001197983 */ /* 0x000ea40000300800 */
[----:B-1----:R-:W4:Y:S02]  /*68830*/  LDL.LU R26, [R1+0x988] ;  /* 0x00098800011a7983 */ /* 0x002f240000300800 */
[----:B------:R-:W4:Y:S01]  /*68840*/  LDL.LU R27, [R1+0x98c] ;  /* 0x00098c00011b7983 */ /* 0x000f220000300800 */
[----:B---3--:R-:W-:Y:S01]  /*68850*/  HMMA.16816.F32 R4, R4, R18, R8 ;  /* 0x000000120404723c */ /* 0x008fe20000001808 */
[----:B------:R-:W3:Y:S01]  /*68860*/  LDL.LU R20, [R1+0x9a0] ;  /* 0x0009a00001147983 */ /* 0x000ee20000300800 */
[----:B------:R-:W-:-:S02]  /*68870*/  IMAD.MOV.U32 R13, RZ, RZ, R22 ;  /* 0x000000ffff0d7224 */ /* 0x000fc400078e0016 */
[----:B------:R-:W3:Y:S02]  /*68880*/  LDL.LU R21, [R1+0x9a4] ;  /* 0x0009a40001157983 */ /* 0x000ee40000300800 */
[----:B------:R-:W-:Y:S01]  /*68890*/  IMAD.MOV.U32 R12, RZ, RZ, R23 ;  /* 0x000000ffff0c7224 */ /* 0x000fe200078e0017 */
[----:B------:R-:W3:Y:S01]  /*688a0*/  LDL.LU R22, [R1+0x9a8] ;  /* 0x0009a80001167983 */ /* 0x000ee20000300800 */
[----:B------:R-:W3:Y:S02]  /*688b0*/  LDL.LU R23, [R1+0x9ac] ;  /* 0x0009ac0001177983 */ /* 0x000ee40000300800 */
[----:B------:R-:W-:Y:S02]  /*688c0*/  IMAD.MOV.U32 R10, RZ, RZ, R18 ;  /* 0x000000ffff0a7224 */ /* 0x000fe400078e0012 */
[----:B------:R-:W-:Y:S01]  /*688d0*/  IMAD.MOV.U32 R11, RZ, RZ, R19 ;  /* 0x000000ffff0b7224 */ /* 0x000fe200078e0013 */
[----:B----4-:R0:W-:Y:S01]  /*688e0*/  STL.64 [R1+0x3070], R26 ;  /* 0x0030701a01007387 */ /* 0x0101e20000100a00 */
[----:B--2---:R-:W-:Y:S03]  /*688f0*/  STL.64 [R1+0x3068], R24 ;  /* 0x0030681801007387 */ /* 0x004fe60000100a00 */
[----:B0-----:R-:W3:Y:S01]  /*68900*/  LDL.64 R26, [R1+0x38] ;  /* 0x00003800011a7983 */ /* 0x001ee20000100a00 */
[----:B------:R0:W-:Y:S02]  /*68910*/  STL.64 [R1+0x3030], R14 ;  /* 0x0030300e01007387 */ /* 0x0001e40000100a00 */
[----:B------:R-:W-:Y:S01]  /*68920*/  STL.64 [R1+0x3028], R12 ;  /* 0x0030280c01007387 */ /* 0x000fe20000100a00 */
[----:B0-----:R-:W2:Y:S02]  /*68930*/  LDL.64 R14, [R1+0x48] ;  /* 0x00004800010e7983 */ /* 0x001ea40000100a00 */
[----:B------:R0:W-:Y:S02]  /*68940*/  STL.64 [R1+0xab0], R4 ;  /* 0x000ab00401007387 */ /* 0x0001e40000100a00 */
[----:B------:R1:W-:Y:S02]  /*68950*/  STL.64 [R1+0xab8], R6 ;  /* 0x000ab80601007387 */ /* 0x0003e40000100a00 */
[----:B------:R-:W2:Y:S01]  /*68960*/  LDL.LU.64 R18, [R1+0x3080] ;  /* 0x0030800001127983 */ /* 0x000ea20000300a00 */
[----:B------:R-:W2:Y:S04]  /*68970*/  LDL.LU.64 R16, [R1+0x3078] ;  /* 0x0030780001107983 */ /* 0x000ea80000300a00 */
[----:B0-----:R-:W2:Y:S01]  /*68980*/  LDL.LU R4, [R1+0x9c0] ;  /* 0x0009c00001047983 */ /* 0x001ea20000300800 */
[----:B------:R-:W2:Y:S02]  /*68990*/  LDL.LU R5, [R1+0x9c4] ;  /* 0x0009c40001057983 */ /* 0x000ea40000300800 */
[----:B-1----:R-:W2:Y:S02]  /*689a0*/  LDL.LU R6, [R1+0x9c8] ;  /* 0x0009c80001067983 */ /* 0x002ea40000300800 */
[----:B------:R-:W2:Y:S01]  /*689b0*/  LDL.LU R7, [R1+0x9cc] ;  /* 0x0009cc0001077983 */ /* 0x000ea20000300800 */
[----:B------:R0:W-:Y:S01]  /*689c0*/  STL.64 [R1+0x3038], R10 ;  /* 0x0030380a01007387 */ /* 0x0001e20000100a00 */
[----:B--2---:R-:W-:Y:S11]  /*689d0*/  HMMA.16816.F32 R4, R16, R14, R4 ;  /* 0x0000000e1004723c */ /* 0x004ff60000001804 */
[----:B------:R-:W-:Y:S11]  /*689e0*/  @!UPT UIADD3 URZ, URZ, URZ, URZ ;  /* 0x0000003f3f3ff290 */ /* 0x000ff6000fffe03f */
[----:B------:R-:W-:Y:S01]  /*689f0*/  @!UPT UIADD3 URZ, URZ, URZ, URZ ;  /* 0x0000003f3f3ff290 */ /* 0x000fe2000fffe03f */
[----:B------:R-:W-:Y:S01]  /*68a00*/  STL.64 [R1+0xca0], R4 ;  /* 0x000ca00401007387 */ /* 0x000fe20000100a00 */
[----:B------:R-:W-:Y:S02]  /*68a10*/  STL.64 [R1+0xca8], R6 ;  /* 0x000ca80601007387 */ /* 0x000fe40000100a00 */
[----:B------:R-:W2:Y:S02]  /*68a20*/  LDL.LU R8, [R1+0x940] ;  /* 0x0009400001087983 */ /* 0x000ea40000300800 */
[----:B------:R-:W2:Y:S01]  /*68a30*/  LDL.LU R9, [R1+0x944] ;  /* 0x0009440001097983 */ /* 0x000ea20000300800 */
[----:B0-----:R-:W4:Y:S01]  /*68a40*/  LDL.LU R10, [R1+0x948] ;  /* 0x00094800010a7983 */ /* 0x001f220000300800 */
[----:B------:R-:W4:Y:S03]  /*68a50*/  LDL.LU R11, [R1+0x94c] ;  /* 0x00094c00010b7983 */ /* 0x000f260000300800 */
[----:B----4-:R0:W-:Y:S01]  /*68a60*/  STL.64 [R1+0x3048], R10 ;  /* 0x0030480a01007387 */ /* 0x0101e20000100a00 */
[----:B--2---:R-:W-:Y:S03]  /*68a70*/  STL.64 [R1+0x3040], R8 ;  /* 0x0030400801007387 */ /* 0x004fe60000100a00 */
[----:B0-----:R-:W2:Y:S01]  /*68a80*/  LDL.64 R10, [R1+0x18] ;  /* 0x00001800010a7983 */ /* 0x001ea20000100a00 */
[----:B------:R-:W-:-:S02]  /*68a90*/  IMAD.MOV.U32 R2, RZ, RZ, R14 ;  /* 0x000000ffff027224 */ /* 0x000fc400078e000e */
[----:B------:R-:W-:Y:S01]  /*68aa0*/  IMAD.MOV.U32 R0, RZ, RZ, R15 ;  /* 0x000000ffff007224 */ /* 0x000fe200078e000f */
[----:B---3--:R-:W-:Y:S01]  /*68ab0*/  HMMA.16816.F32 R20, R16, R26, R20 ;  /* 0x0000001a1014723c */ /* 0x008fe20000001814 */
[----:B--2---:R0:W-:Y:S01]  /*68ac0*/  STL.64 [R1+0x3058], R10 ;  /* 0x0030580a01007387 */ /* 0x0041e20000100a00 */
[----:B------:R-:W2:Y:S03]  /*68ad0*/  LDL.64 R14, [R1+0x8] ;  /* 0x00000800010e7983 */ /* 0x000ea60000100a00 */
[----:B0-----:R-:W3:Y:S04]  /*68ae0*/  LDL.64 R10, [R1+0x28] ;  /* 0x00002800010a7983 */ /* 0x001ee80000100a00 */
[----:B--2---:R0:W-:Y:S01]  /*68af0*/  STL.64 [R1+0x3050], R14 ;  /* 0x0030500e01007387 */ /* 0x0041e20000100a00 */
[----:B------:R-:W2:Y:S02]  /*68b00*/  LDL.LU R12, [R1+0x960] ;  /* 0x00096000010c7983 */ /* 0x000ea40000300800 */
[----:B------:R-:W2:Y:S01]  /*68b10*/  LDL.LU R13, [R1+0x964] ;  /* 0x00096400010d7983 */ /* 0x000ea20000300800 */
[----:B0-----:R-:W2:Y:S01]  /*68b20*/  LDL.LU R14, [R1+0x968] ;  /* 0x00096800010e7983 */ /* 0x001ea20000300800 */
[----:B------:R-:W2:Y:S02]  /*68b30*/  LDL.LU R15, [R1+0x96c] ;  /* 0x00096c00010f7983 */ /* 0x000ea40000300800 */
[----:B------:R-:W4:Y:S02]  /*68b40*/  LDL.LU R4, [R1+0x930] ;  /* 0x0009300001047983 */ /* 0x000f240000300800 */
[----:B------:R-:W4:Y:S01]  /*68b50*/  LDL.LU R5, [R1+0x934] ;  /* 0x0009340001057983 */ /* 0x000f220000300800 */
[----:B------:R-:W4:Y:S01]  /*68b60*/  LDL.LU R6, [R1+0x938] ;  /* 0x0009380001067983 */ /* 0x000f220000300800 */
[----:B------:R-:W4:Y:S03]  /*68b70*/  LDL.LU R7, [R1+0x93c] ;  /* 0x00093c0001077983 */ /* 0x000f260000300800 */
[----:B------:R0:W-:Y:S02]  /*68b80*/  STL.64 [R1+0xc90], R20 ;  /* 0x000c901401007387 */ /* 0x0001e40000100a00 */
[----:B------:R-:W-:Y:S02]  /*68b90*/  STL.64 [R1+0xc98], R22 ;  /* 0x000c981601007387 */ /* 0x000fe40000100a00 */
[----:B0-----:R-:W-:-:S02]  /*68ba0*/  IMAD.MOV.U32 R21, RZ, RZ, R26 ;  /* 0x000000ffff157224 */ /* 0x001fc400078e001a */
[----:B------:R-:W-:Y:S02]  /*68bb0*/  IMAD.MOV.U32 R20, RZ, RZ, R27 ;  /* 0x000000ffff147224 */ /* 0x000fe400078e001b */
[----:B------:R-:W3:Y:S01]  /*68bc0*/  LDL.LU.64 R26, [R1+0x3070] ;  /* 0x00307000011a7983 */ /* 0x000ee20000300a00 */
[----:B------:R-:W3:Y:S02]  /*68bd0*/  LDL.LU.64 R24, [R1+0x3068] ;  /* 0x0030680001187983 */ /* 0x000ee40000300a00 */
[C---:B---3--:R-:W-:Y:S11]  /*68be0*/  HMMA.16816.F32 R24, R16.reuse, R10, R24 ;  /* 0x0000000a1018723c */ /* 0x048ff60000001818 */
        /* <DEDUP_REMOVED lines=19> */
[----:B0-----:R-:W3:Y:S01]  /*68d20*/  LDL.LU R20, [R1+0x8f0] ;  /* 0x0008f00001147983 */ /* 0x001ee20000300800 */
[----:B------:R-:W3:Y:S02]  /*68d30*/  LDL.LU R21, [R1+0x8f4] ;  /* 0x0008f40001157983 */ /* 0x000ee40000300800 */
[----:B------:R-:W2:Y:S02]  /*68d40*/  LDL.LU R22, [R1+0x8f8] ;  /* 0x0008f80001167983 */ /* 0x000ea40000300800 */
[----:B------:R-:W2:Y:S02]  /*68d50*/  LDL.LU R23, [R1+0x8fc] ;  /* 0x0008fc0001177983 */ /* 0x000ea40000300800 */
[----:B--2---:R-:W-:Y:S01]  /*68d60*/  STL.64 [R1+0x3008], R22 ;  /* 0x0030081601007387 */ /* 0x004fe20000100a00 */
[----:B---3--:R0:W-:Y:S03]  /*68d70*/  STL.64 [R1+0x3000], R20 ;  /* 0x0030001401007387 */ /* 0x0081e60000100a00 */
[----:B0-----:R-:W2:Y:S01]  /*68d80*/  LDL.LU R20, [R1+0x900] ;  /* 0x0009000001147983 */ /* 0x001ea20000300800 */
[----:B------:R-:W2:Y:S02]  /*68d90*/  LDL.LU R21, [R1+0x904] ;  /* 0x0009040001157983 */ /* 0x000ea40000300800 */
[----:B------:R-:W3:Y:S02]  /*68da0*/  LDL.LU R22, [R1+0x908] ;  /* 0x0009080001167983 */ /* 0x000ee40000300800 */
[----:B------:R-:W3:Y:S01]  /*68db0*/  LDL.LU R23, [R1+0x90c] ;  /* 0x00090c0001177983 */ /* 0x000ee20000300800 */
[C---:B------:R-:W-:Y:S08]  /*68dc0*/  HMMA.16816.F32 R8, R16.reuse, R14, R8 ;  /* 0x0000000e1008723c */ /* 0x040ff00000001808 */
[----:B----4-:R-:W-:Y:S01]  /*68dd0*/  HMMA.16816.F32 R4, R16, R26, R4 ;  /* 0x0000001a1004723c */ /* 0x010fe20000001804 */
[----:B---3--:R-:W-:Y:S01]  /*68de0*/  STL.64 [R1+0x3018], R22 ;  /* 0x0030181601007387 */ /* 0x008fe20000100a00 */
[----:B--2---:R0:W-:Y:S03]  /*68df0*/  STL.64 [R1+0x3010], R20 ;  /* 0x0030101401007387 */ /* 0x0041e60000100a00 */
[----:B0-----:R-:W2:Y:S01]  /*68e00*/  LDL.LU R20, [R1+0x920] ;  /* 0x0009200001147983 */ /* 0x001ea20000300800 */
[----:B------:R-:W2:Y:S02]  /*68e10*/  LDL.LU R21, [R1+0x924] ;  /* 0x0009240001157983 */ /* 0x000ea40000300800 */
[----:B------:R-:W2:Y:S02]  /*68e20*/  LDL.LU R22, [R1+0x928] ;  /* 0x0009280001167983 */ /* 0x000ea40000300800 */
[----:B------:R-:W2:Y:S05]  /*68e30*/  LDL.LU R23, [R1+0x92c] ;  /* 0x00092c0001177983 */ /* 0x000eaa0000300800 */
[----:B------:R0:W-:Y:S01]  /*68e40*/  STL.64 [R1+0xc60], R8 ;  /* 0x000c600801007387 */ /* 0x0001e20000100a00 */
[----:B------:R1:W-:Y:S02]  /*68e50*/  STL.64 [R1+0xc68], R10 ;  /* 0x000c680a01007387 */ /* 0x0003e40000100a00 */
[----:B0-----:R-:W-:Y:S01]  /*68e60*/  IMAD.MOV.U32 R9, RZ, RZ, R14 ;  /* 0x000000ffff097224 */ /* 0x001fe200078e000e */
[----:B-1----:R-:W3:Y:S01]  /*68e70*/  LDL.LU.64 R10, [R1+0x3038] ;  /* 0x00303800010a7983 */ /* 0x002ee20000300a00 */
[----:B------:R-:W-:-:S02]  /*68e80*/  IMAD.MOV.U32 R8, RZ, RZ, R15 ;  /* 0x000000ffff087224 */ /* 0x000fc400078e000f */
[----:B------:R-:W2:Y:S02]  /*68e90*/  LDL.LU.64 R14, [R1+0x3030] ;  /* 0x00303000010e7983 */ /* 0x000ea40000300a00 */
[----:B------:R-:W4:Y:S01]  /*68ea0*/  LDL.LU.64 R12, [R1+0x3028] ;  /* 0x00302800010c7983 */ /* 0x000f220000300a00 */
[----:B------:R-:W-:Y:S01]  /*68eb0*/  STL.64 [R1+0x2ee0], R26 ;  /* 0x002ee01a01007387 */ /* 0x000fe20000100a00 */
[----:B------:R-:W-:Y:S02]  /*68ec0*/  STL.64 [R1+0xc50], R4 ;  /* 0x000c500401007387 */ /* 0x000fe40000100a00 */
[----:B------:R-:W-:Y:S02]  /*68ed0*/  STL.64 [R1+0xc58], R6 ;  /* 0x000c580601007387 */ /* 0x000fe40000100a00 */
[----:B------:R-:W0:Y:S04]  /*68ee0*/  LDSM.16.MT88.4 R4, [R3+0xa000] ;  /* 0x00a000000304783b */ /* 0x000e280000004200 */
[----:B0-----:R3:W-:Y:S01]  /*68ef0*/  STL.64 [R1+0x2e78], R6 ;  /* 0x002e780601007387 */ /* 0x0017e20000100a00 */
[----:B------:R-:W-:Y:S01]  /*68f00*/  STL.64 [R1+0x2e70], R4 ;  /* 0x002e700401007387 */ /* 0x000fe20000100a00 */
[----:B--2---:R-:W-:Y:S01]  /*68f10*/  HMMA.16816.F32 R20, R16, R14, R20 ;  /* 0x0000000e1014723c */ /* 0x004fe20000001814 */
[----:B---3--:R-:W-:-:S02]  /*68f20*/  IMAD.MOV.U32 R6, RZ, RZ, R10 ;  /* 0x000000ffff067224 */ /* 0x008fc400078e000a */
[----:B------:R-:W-:Y:S01]  /*68f30*/  IMAD.MOV.U32 R7, RZ, RZ, R11 ;  /* 0x000000ffff077224 */ /* 0x000fe200078e000b */
[----:B------:R-:W2:Y:S01]  /*68f40*/  LDL.LU R10, [R1+0x3024] ;  /* 0x00302400010a7983 */ /* 0x000ea20000300800 */
[----:B------:R-:W2:Y:S03]  /*68f50*/  LDL.LU R11, [R1+0x3020] ;  /* 0x00302000010b7983 */ /* 0x000ea60000300800 */
[----:B------:R0:W-:Y:S04]  /*68f60*/  STL.64 [R1+0x2f48], R6 ;  /* 0x002f480601007387 */ /* 0x0001e80000100a00 */
[----:B0-----:R-:W3:Y:S04]  /*68f70*/  LDL R6, [R1+0x58] ;  /* 0x0000580001067983 */ /* 0x001ee80000100800 */
[----:B------:R-:W3:Y:S07]  /*68f80*/  LDL R7, [R1+0x5c] ;  /* 0x00005c0001077983 */ /* 0x000eee0000100800 */
[----:B------:R-:W-:Y:S02]  /*68f90*/  STL.64 [R1+0xc40], R20 ;  /* 0x000c401401007387 */ /* 0x000fe40000100a00 */
[----:B------:R0:W-:Y:S02]  /*68fa0*/  STL.64 [R1+0xc48], R22 ;  /* 0x000c481601007387 */ /* 0x0001e40000100a00 */
[----:B0-----:R-:W2:Y:S01]  /*68fb0*/  LDL.LU.64 R22, [R1+0x3018] ;  /* 0x0030180001167983 */ /* 0x001ea20000300a00 */
[----:B------:R-:W2:Y:S02]  /*68fc0*/  LDL.LU.64 R20, [R1+0x3010] ;  /* 0x0030100001147983 */ /* 0x000ea40000300a00 */
[----:B------:R-:W-:Y:S01]  /*68fd0*/  STL.64 [R1+0x2ed8], R14 ;  /* 0x002ed80e01007387 */ /* 0x000fe20000100a00 */
[C---:B--2---:R-:W-:Y:S11]  /*68fe0*/  HMMA.16816.F32 R20, R16.reuse, R10, R20 ;  /* 0x0000000a1014723c */ /* 0x044ff60000001814 */
[----:B------:R-:W-:Y:S11]  /*68ff0*/  @!UPT UIADD3 URZ, URZ, URZ, URZ ;  /* 0x0000003f3f3ff290 */ /* 0x000ff6000fffe03f */
[----:B------:R-:W-:Y:S01]  /*69000*/  @!UPT UIADD3 URZ, URZ, URZ, URZ ;  /* 0x0000003f3f3ff290 */ /* 0x000fe2000fffe03f */
[----:B------:R-:W-:Y:S01]  /*69010*/  STL.64 [R1+0xc30], R20 ;  /* 0x000c301401007387 */ /* 0x000fe20000100a00 */
[----:B------:R0:W-:Y:S03]  /*69020*/  STL.64 [R1+0xc38], R22 ;  /* 0x000c381601007387 */ /* 0x0001e60000100a00 */
[----:B0-----:R-:W3:Y:S01]  /*69030*/  LDL.LU.64 R22, [R1+0x3008] ;  /* 0x0030080001167983 */ /* 0x001ee20000300a00 */
[----:B------:R-:W3:Y:S02]  /*69040*/  LDL.LU.64 R20, [R1+0x3000] ;  /* 0x0030000001147983 */ /* 0x000ee40000300a00 */
[----:B------:R0:W-:Y:S02]  /*69050*/  STL.64 [R1+0x2ee8], R10 ;  /* 0x002ee80a01007387 */ /* 0x0001e40000100a00 */
[----:B------:R-:W-:Y:S02]  /*69060*/  IMAD.MOV.U32 R26, RZ, RZ, R9 ;  /* 0x000000ffff1a7224 */ /* 0x000fe400078e0009 */
[----:B------:R-:W-:Y:S01]  /*69070*/  IMAD.MOV.U32 R27, RZ, RZ, R8 ;  /* 0x000000ffff1b7224 */ /* 0x000fe200078e0008 */
[----:B---3--:R-:W-:Y:S01]  /*69080*/  HMMA.16816.F32 R4, R16, R6, R20 ;  /* 0x000000061004723c */ /* 0x008fe20000001814 */
[----:B------:R-:W2:Y:S01]  /*69090*/  LDL.LU.64 R22, [R1+0x2ff8] ;  /* 0x002ff80001167983 */ /* 0x000ea20000300a00 */
[----:B------:R-:W3:Y:S11]  /*690a0*/  LDL.LU.64 R20, [R1+0x2ff0] ;  /* 0x002ff00001147983 */ /* 0x000ef60000300a00 */
[----:B------:R-:W-:Y:S10]  /*690b0*/  @!UPT UIADD3 URZ, URZ, URZ, URZ ;  /* 0x0000003f3f3ff290 */ /* 0x000ff4000fffe03f */
[----:B------:R-:W-:Y:S01]  /*690c0*/  STL.64 [R1+0xc20], R4 ;  /* 0x000c200401007387 */ /* 0x000fe20000100a00 */
[----:B------:R-:W-:Y:S02]  /*690d0*/  STL.64 [R1+0xc28], R6 ;  /* 0x000c280601007387 */ /* 0x000fe40000100a00 */
[----:B------:R2:W-:Y:S02]  /*690e0*/  STL.64 [R1+0x2ef0], R26 ;  /* 0x002ef01a01007387 */ /* 0x0005e40000100a00 */
[----:B------:R-:W3:Y:S01]  /*690f0*/  LDL.LU R8, [R1+0x540] ;  /* 0x0005400001087983 */ /* 0x000ee20000300800 */
[----:B------:R-:W3:Y:S01]  /*69100*/  LDL.LU R9, [R1+0x544] ;  /* 0x0005440001097983 */ /* 0x000ee20000300800 */
[----:B0-----:R-:W3:Y:S02]  /*69110*/  LDL.LU R10, [R1+0x548] ;  /* 0x00054800010a7983 */ /* 0x001ee40000300800 */
[----:B------:R-:W3:Y:S02]  /*69120*/  LDL.LU R11, [R1+0x54c] ;  /* 0x00054c00010b7983 */ /* 0x000ee40000300800 */
[----:B--2---:R-:W-:-:S02]  /*69130*/  IMAD.MOV.U32 R26, RZ, RZ, R23 ;  /* 0x000000ffff1a7224 */ /* 0x004fc400078e0017 */
[----:B------:R-:W-:Y:S01]  /*69140*/  IMAD.MOV.U32 R27, RZ, RZ, R22 ;  /* 0x000000ffff1b7224 */ /* 0x000fe200078e0016 */
[----:B---3--:R-:W-:Y:S01]  /*69150*/  STL.64 [R1+0x2f00], R10 ;  /* 0x002f000a01007387 */ /* 0x008fe20000100a00 */
[----:B------:R-:W-:Y:S03]  /*69160*/  STL.64 [R1+0x2ef8], R8 ;  /* 0x002ef80801007387 */ /* 0x000fe60000100a00 */
[----:B------:R0:W-:Y:S02]  /*69170*/  STL.64 [R1+0x2f08], R26 ;  /* 0x002f081a01007387 */ /* 0x0001e40000100a00 */
[----:B0-----:R-:W-:Y:S02]  /*69180*/  IMAD.MOV.U32 R27, RZ, RZ, R20 ;  /* 0x000000ffff1b7224 */ /* 0x001fe400078e0014 */
[----:B------:R-:W-:Y:S01]  /*69190*/  IMAD.MOV.U32 R26, RZ, RZ, R21 ;  /* 0x000000ffff1a7224 */ /* 0x000fe200078e0015 */
[----:B------:R-:W2:Y:S01]  /*691a0*/  LDL.LU R20, [R1+0x590] ;  /* 0x0005900001147983 */ /* 0x000ea20000300800 */
[----:B------:R-:W2:Y:S02]  /*691b0*/  LDL.LU R21, [R1+0x594] ;  /* 0x0005940001157983 */ /* 0x000ea40000300800 */
[----:B------:R-:W3:Y:S02]  /*691c0*/  LDL.LU R22, [R1+0x598] ;  /* 0x0005980001167983 */ /* 0x000ee40000300800 */
[----:B------:R-:W3:Y:S02]  /*691d0*/  LDL.LU R23, [R1+0x59c] ;  /* 0x00059c0001177983 */ /* 0x000ee40000300800 */
[----:B----4-:R-:W-:-:S02]  /*691e0*/  IMAD.MOV.U32 R6, RZ, RZ, R13 ;  /* 0x000000ffff067224 */ /* 0x010fc400078e000d */
[----:B------:R-:W-:Y:S01]  /*691f0*/  IMAD.MOV.U32 R7, RZ, RZ, R12 ;  /* 0x000000ffff077224 */ /* 0x000fe200078e000c */
[----:B---3--:R-:W-:Y:S01]  /*69200*/  STL.64 [R1+0x2f58], R22 ;  /* 0x002f581601007387 */ /* 0x008fe20000100a00 */
[----:B--2---:R-:W-:Y:S02]  /*69210*/  STL.64 [R1+0x2f50], R20 ;  /* 0x002f501401007387 */ /* 0x004fe40000100a00 */
[----:B------:R-:W2:Y:S02]  /*69220*/  LDL.LU R13, [R1+0x2fec] ;  /* 0x002fec00010d7983 */ /* 0x000ea40000300800 */
[----:B------:R-:W3:Y:S01]  /*69230*/  LDL.LU R12, [R1+0x2fe8] ;  /* 0x002fe800010c7983 */ /* 0x000ee20000300800 */
[----:B------:R0:W-:Y:S02]  /*69240*/  STL.64 [R1+0x2f60], R6 ;  /* 0x002f600601007387 */ /* 0x0001e40000100a00 */
[----:B0-----:R-:W-:Y:S02]  /*69250*/  IMAD.MOV.U32 R6, RZ, RZ, R28 ;  /* 0x000000ffff067224 */ /* 0x001fe400078e001c */
[----:B------:R-:W-:Y:S01]  /*69260*/  IMAD.MOV.U32 R7, RZ, RZ, R29 ;  /* 0x000000ffff077224 */ /* 0x000fe200078e001d */
[----:B------:R-:W4:Y:S01]  /*69270*/  LDL.LU R28, [R1+0x2fe4] ;  /* 0x002fe400011c7983 */ /* 0x000f220000300800 */
[----:B------:R-:W2:Y:S03]  /*69280*/  LDL.LU R29, [R1+0x2fe0] ;  /* 0x002fe000011d7983 */ /* 0x000ea60000300800 */
[----:B------:R0:W-:Y:S01]  /*69290*/  STL.64 [R1+0x2f78], R6 ;  /* 0x002f780601007387 */ /* 0x0001e20000100a00 */
[----:B------:R-:W2:Y:S02]  /*692a0*/  LDL.LU R20, [R1+0x5a0] ;  /* 0x0005a00001147983 */ /* 0x000ea40000300800 */
[----:B------:R-:W2:Y:S02]  /*692b0*/  LDL.LU R21, [R1+0x5a4] ;  /* 0x0005a40001157983 */ /* 0x000ea40000300800 */
[----:B------:R-:W2:Y:S01]  /*692c0*/  LDL.LU R22, [R1+0x5a8] ;  /* 0x0005a80001167983 */ /* 0x000ea20000300800 */
[----:B------:R-:W2:Y:S04]  /*692d0*/  LDL.LU R23, [R1+0x5ac] ;  /* 0x0005ac0001177983 */ /* 0x000ea80000300800 */
[----:B0-----:R-:W2:Y:S04]  /*692e0*/  LDL.64 R6, [R1+0x1e8] ;  /* 0x0001e80001067983 */ /* 0x001ea80000100a00 */
[----:B--2---:R-:W-:Y:S01]  /*692f0*/  STL.64 [R1+0x2f90], R6 ;  /* 0x002f900601007387 */ /* 0x004fe20000100a00 */
[----:B------:R-:W-:Y:S02]  /*69300*/  STL.64 [R1+0x2f70], R22 ;  /* 0x002f701601007387 */ /* 0x000fe40000100a00 */
[----:B------:R0:W-:Y:S02]  /*69310*/  STL.64 [R1+0x2f68], R20 ;  /* 0x002f681401007387 */ /* 0x0001e40000100a00 */
[----:B0-----:R-:W2:Y:S01]  /*69320*/  LDL.LU R20, [R1+0x7d0] ;  /* 0x0007d00001147983 */ /* 0x001ea20000300800 */
[----:B------:R-:W2:Y:S02]  /*69330*/  LDL.LU R21, [R1+0x7d4] ;  /* 0x0007d40001157983 */ /* 0x000ea40000300800 */
[----:B------:R-:W2:Y:S02]  /*69340*/  LDL.LU R22, [R1+0x7d8] ;  /* 0x0007d80001167983 */ /* 0x000ea40000300800 */
[----:B------:R-:W2:Y:S02]  /*69350*/  LDL.LU R23, [R1+0x7dc] ;  /* 0x0007dc0001177983 */ /* 0x000ea40000300800 */
[----:B---3--:R-:W-:-:S02]  /*69360*/  IMAD.MOV.U32 R6, RZ, RZ, R12 ;  /* 0x000000ffff067224 */ /* 0x008fc400078e000c */
[----:B------:R-:W-:Y:S01]  /*69370*/  IMAD.MOV.U32 R7, RZ, RZ, R13 ;  /* 0x000000ffff077224 */ /* 0x000fe200078e000d */
[----:B------:R-:W3:Y:S01]  /*69380*/  LDL.LU R12, [R1+0x2fdc] ;  /* 0x002fdc00010c7983 */ /* 0x000ee20000300800 */
[----:B------:R-:W3:Y:S03]  /*69390*/  LDL.LU R13, [R1+0x2fd8] ;  /* 0x002fd800010d7983 */ /* 0x000ee60000300800 */
[----:B------:R-:W-:Y:S04]  /*693a0*/  STL.64 [R1+0x2fa8], R6 ;  /* 0x002fa80601007387 */ /* 0x000fe80000100a00 */
[----:B--2---:R-:W-:Y:S01]  /*693b0*/  STL.64 [R1+0x2f88], R22 ;  /* 0x002f881601007387 */ /* 0x004fe20000100a00 */
[----:B------:R0:W-:Y:S03]  /*693c0*/  STL.64 [R1+0x2f80], R20 ;  /* 0x002f801401007387 */ /* 0x0001e60000100a00 */
[----:B0-----:R-:W2:Y:S01]  /*693d0*/  LDL.LU R20, [R1+0x870] ;  /* 0x0008700001147983 */ /* 0x001ea20000300800 */
[----:B------:R-:W2:Y:S02]  /*693e0*/  LDL.LU R21, [R1+0x874] ;  /* 0x0008740001157983 */ /* 0x000ea40000300800 */
[----:B------:R-:W2:Y:S02]  /*693f0*/  LDL.LU R22, [R1+0x878] ;  /* 0x0008780001167983 */ /* 0x000ea40000300800 */
[----:B------:R-:W2:Y:S02]  /*69400*/  LDL.LU R23, [R1+0x87c] ;  /* 0x00087c0001177983 */ /* 0x000ea40000300800 */
[----:B------:R-:W-:-:S02]  /*69410*/  IMAD.MOV.U32 R6, RZ, RZ, R29 ;  /* 0x000000ffff067224 */ /* 0x000fc400078e001d */
[----:B----4-:R-:W-:-:S05]  /*69420*/  IMAD.MOV.U32 R7, RZ, RZ, R28 ;  /* 0x000000ffff077224 */ /* 0x010fca00078e001c */
[----:B------:R-:W-:Y:S04]  /*69430*/  STL.64 [R1+0x2fc0], R6 ;  /* 0x002fc00601007387 */ /* 0x000fe80000100a00 */
        /* <DEDUP_REMOVED lines=19> */
[----:B------:R-:W4:Y:S02]  /*69570*/  LDL.LU R8, [R1+0x550] ;  /* 0x0005500001087983 */ /* 0x000f240000300800 */
[----:B------:R-:W4:Y:S02]  /*69580*/  LDL.LU R9, [R1+0x554] ;  /* 0x0005540001097983 */ /* 0x000f240000300800 */
[----:B------:R-:W2:Y:S01]  /*69590*/  LDL.LU R10, [R1+0x558] ;  /* 0x00055800010a7983 */ /* 0x000ea20000300800 */
[----:B------:R-:W2:Y:S01]  /*695a0*/  LDL.LU R11, [R1+0x55c] ;  /* 0x00055c00010b7983 */ /* 0x000ea20000300800 */
[----:B---3--:R-:W-:-:S02]  /*695b0*/  IMAD.MOV.U32 R6, RZ, RZ, R13 ;  /* 0x000000ffff067224 */ /* 0x008fc400078e000d */
[----:B------:R-:W-:Y:S01]  /*695c0*/  IMAD.MOV.U32 R7, RZ, RZ, R12 ;  /* 0x000000ffff077224 */ /* 0x000fe200078e000c */
[----:B--2---:R-:W-:Y:S01]  /*695d0*/  STL.64 [R1+0x2f18], R10 ;  /* 0x002f180a01007387 */ /* 0x004fe20000100a00 */
[----:B----4-:R0:W-:Y:S03]  /*695e0*/  STL.64 [R1+0x2f10], R8 ;  /* 0x002f100801007387 */ /* 0x0101e60000100a00 */
        /* <DEDUP_REMOVED lines=15> */
[----:B------:R-:W4:Y:S01]  /*696e0*/  LDL.LU.64 R22, [R1+0x2fd0] ;  /* 0x002fd00001167983 */ /* 0x000f220000300a00 */
[----:B------:R-:W4:Y:S05]  /*696f0*/  LDL.LU.64 R20, [R1+0x2fc8] ;  /* 0x002fc80001147983 */ /* 0x000f2a0000300a00 */
        /* <DEDUP_REMOVED lines=16> */
[----:B0-----:R-:W4:Y:S01]  /*69800*/  LDL.LU.64 R6, [R1+0x2f90] ;  /* 0x002f900001067983 */ /* 0x001f220000300a00 */
[----:B------:R-:W-:Y:S02]  /*69810*/  IMAD.MOV.U32 R26, RZ, RZ, R2 ;  /* 0x000000ffff1a7224 */ /* 0x000fe400078e0002 */
[----:B------:R-:W-:Y:S01]  /*69820*/  IMAD.MOV.U32 R27, RZ, RZ, R0 ;  /* 0x000000ffff1b7224 */ /* 0x000fe200078e0000 */
[C---:B----4-:R-:W-:Y:S01]  /*69830*/  HMMA.16816.F32 R20, R16.reuse, R6, R20 ;  /* 0x000000061014723c */ /* 0x050fe20000001814 */
[----:B------:R-:W-:Y:S02]  /*69840*/  IMAD.MOV.U32 R2, RZ, RZ, R6 ;  /* 0x000000ffff027224 */ /* 0x000fe400078e0006 */
[----:B------:R-:W-:Y:S11]  /*69850*/  IMAD.MOV.U32 R0, RZ, RZ, R7 ;  /* 0x000000ffff007224 */ /* 0x000ff600078e0007 */
[----:B------:R-:W-:Y:S09]  /*69860*/  @!UPT UIADD3 URZ, URZ, URZ, URZ ;  /* 0x0000003f3f3ff290 */ /* 0x000ff2000fffe03f */
[----:B------:R-:W-:Y:S01]  /*69870*/  STL.64 [R1+0xbe0], R20 ;  /* 0x000be01401007387 */ /* 0x000fe20000100a00 */
[----:B------:R0:W-:Y:S03]  /*69880*/  STL.64 [R1+0xbe8], R22 ;  /* 0x000be81601007387 */ /* 0x0001e60000100a00 */
[----:B0-----:R-:W4:Y:S01]  /*69890*/  LDL.LU.64 R22, [R1+0x2f88] ;  /* 0x002f880001167983 */ /* 0x001f220000300a00 */
[----:B------:R-:W4:Y:S02]  /*698a0*/  LDL.LU.64 R20, [R1+0x2f80] ;  /* 0x002f800001147983 */ /* 0x000f240000300a00 */
[----:B------:R-:W4:Y:S02]  /*698b0*/  LDL.LU.64 R6, [R1+0x2f78] ;  /* 0x002f780001067983 */ /* 0x000f240000300a00 */
[C---:B----4-:R-:W-:Y:S01]  /*698c0*/  HMMA.16816.F32 R4, R16.reuse, R6, R20 ;  /* 0x000000061004723c */ /* 0x050fe20000001814 */
[----:B------:R-:W4:Y:S01]  /*698d0*/  LDL.LU.64 R22, [R1+0x2f70] ;  /* 0x002f700001167983 */ /* 0x000f220000300a00 */
[----:B------:R-:W4:Y:S11]  /*698e0*/  LDL.LU.64 R20, [R1+0x2f68] ;  /* 0x002f680001147983 */ /* 0x000f360000300a00 */
[----:B------:R-:W-:Y:S10]  /*698f0*/  @!UPT UIADD3 URZ, URZ, URZ, URZ ;  /* 0x0000003f3f3ff290 */ /* 0x000ff4000fffe03f */
        /* <DEDUP_REMOVED lines=10> */
[----:B----4-:R-:W-:Y:S02]  /*699a0*/  HMMA.16816.F32 R16, R16, R6, R20 ;  /* 0x000000061010723c */ /* 0x010fe40000001814 */
[----:B------:R-:W2:Y:S01]  /*699b0*/  LDL.LU.64 R22, [R1+0x2f40] ;  /* 0x002f400001167983 */ /* 0x000ea20000300a00 */
[----:B------:R-:W2:Y:S11]  /*699c0*/  LDL.LU.64 R20, [R1+0x2f38] ;  /* 0x002f380001147983 */ /* 0x000eb60000300a00 */
[----:B------:R-:W-:Y:S09]  /*699d0*/  @!UPT UIADD3 URZ, URZ, URZ, URZ ;  /* 0x0000003f3f3ff290 */ /* 0x000ff2000fffe03f */
[----:B------:R-:W-:Y:S01]  /*699e0*/  STL.64 [R1+0xbb0], R16 ;  /* 0x000bb01001007387 */ /* 0x000fe20000100a00 */
[----:B------:R0:W-:Y:S02]  /*699f0*/  STL.64 [R1+0xbb8], R18 ;  /* 0x000bb81201007387 */ /* 0x0001e40000100a00 */
[----:B0-----:R-:W-:Y:S02]  /*69a00*/  IMAD.MOV.U32 R18, RZ, RZ, R25 ;  /* 0x000000ffff127224 */ /* 0x001fe400078e0019 */
[----:B------:R-:W-:Y:S01]  /*69a10*/  IMAD.MOV.U32 R19, RZ, RZ, R24 ;  /* 0x000000ffff137224 */ /* 0x000fe200078e0018 */
[----:B------:R0:W-:Y:S01]  /*69a20*/  STL.64 [R1+0x2e90], R6 ;  /* 0x002e900601007387 */ /* 0x0001e20000100a00 */
[----:B------:R-:W4:Y:S02]  /*69a30*/  LDL.LU R4, [R1+0x560] ;  /* 0x0005600001047983 */ /* 0x000f240000300800 */
[----:B------:R-:W4:Y:S01]  /*69a40*/  LDL.LU R5, [R1+0x564] ;  /* 0x0005640001057983 */ /* 0x000f220000300800 */
[----:B0-----:R-:W4:Y:S01]  /*69a50*/  LDL.LU R6, [R1+0x568] ;  /* 0x0005680001067983 */ /* 0x001f220000300800 */
[----:B------:R-:W4:Y:S01]  /*69a60*/  LDL.LU R7, [R1+0x56c] ;  /* 0x00056c0001077983 */ /* 0x000f220000300800 */
[C---:B--2---:R-:W-:Y:S02]  /*69a70*/  HMMA.16816.F32 R24, R20.reuse, R26, R8 ;  /* 0x0000001a1418723c */ /* 0x044fe40000001808 */
[----:B------:R-:W2:Y:S01]  /*69a80*/  LDL.LU.64 R10, [R1+0x2f30] ;  /* 0x002f3000010a7983 */ /* 0x000ea20000300a00 */
[----:B------:R-:W2:Y:S11]  /*69a90*/  LDL.LU.64 R8, [R1+0x2f28] ;  /* 0x002f280001087983 */ /* 0x000eb60000300a00 */
[----:B------:R-:W-:Y:S09]  /*69aa0*/  @!UPT UIADD3 URZ, URZ, URZ, URZ ;  /* 0x0000003f3f3ff290 */ /* 0x000ff2000fffe03f */
[----:B------:R-:W-:Y:S01]  /*69ab0*/  STL.64 [R1+0xda0], R24 ;  /* 0x000da01801007387 */ /* 0x000fe20000100a00 */
[----:B------:R0:W-:Y:S03]  /*69ac0*/  STL.64 [R1+0xda8], R26 ;  /* 0x000da81a01007387 */ /* 0x0001e60000100a00 */
[----:B0-----:R-:W2:Y:S01]  /*69ad0*/  LDL.LU.64 R26, [R1+0x2f20] ;  /* 0x002f2000011a7983 */ /* 0x001ea20000300a00 */
[C---:B----4-:R-:W-:Y:S08]  /*69ae0*/  HMMA.16816.F32 R4, R20.reuse, R18, R4 ;  /* 0x000000121404723c */ /* 0x050ff00000001804 */
[----:B--2---:R-:W-:Y:S01]  /*69af0*/  HMMA.16816.F32 R24, R20, R26, R8 ;  /* 0x0000001a1418723c */ /* 0x004fe20000001808 */
[----:B------:R-:W2:Y:S01]  /*69b00*/  LDL.LU.64 R10, [R1+0x2f18] ;  /* 0x002f1800010a7983 */ /* 0x000ea20000300a00 */
[----:B------:R-:W2:Y:S11]  /*69b10*/  LDL.LU.64 R8, [R1+0x2f10] ;  /* 0x002f100001087983 */ /* 0x000eb60000300a00 */
[----:B------:R-:W-:Y:S10]  /*69b20*/  @!UPT UIADD3 URZ, URZ, URZ, URZ ;  /* 0x0000003f3f3ff290 */ /* 0x000ff4000fffe03f */
[----:B------:R-:W-:Y:S01]  /*69b30*/  STL.64 [R1+0xd90], R24 ;  /* 0x000d901801007387 */ /* 0x000fe20000100a00 */
[----:B------:R0:W-:Y:S03]  /*69b40*/  STL.64 [R1+0xd98], R26 ;  /* 0x000d981a01007387 */ /* 0x0001e60000100a00 */
[----:B0-----:R-:W2:Y:S01]  /*69b50*/  LDL.LU.64 R26, [R1+0x2f08] ;  /* 0x002f0800011a7983 */ /* 0x001ea20000300a00 */
[----:B------:R-:W4:Y:S02]  /*69b60*/  LDL.LU R16, [R1+0x520] ;  /* 0x0005200001107983 */ /* 0x000f240000300800 */
[----:B------:R-:W-:Y:S02]  /*69b70*/  STL.64 [R1+0xd80], R4 ;  /* 0x000d800401007387 */ /* 0x000fe40000100a00 */
[----:B------:R0:W-:Y:S01]  /*69b80*/  STL.64 [R1+0xd88], R6 ;  /* 0x000d880601007387 */ /* 0x0001e20000100a00 */
[----:B------:R-:W4:Y:S01]  /*69b90*/  LDL.LU R17, [R1+0x524] ;  /* 0x0005240001117983 */ /* 0x000f220000300800 */
[----:B------:R-:W4:Y:S02]  /*69ba0*/  LDL.LU R18, [R1+0x528] ;  /* 0x0005280001127983 */ /* 0x000f240000300800 */
[----:B------:R-:W4:Y:S02]  /*69bb0*/  LDL.LU R19, [R1+0x52c] ;  /* 0x00052c0001137983 */ /* 0x000f240000300800 */
[----:B0-----:R-:W-:-:S02]  /*69bc0*/  IMAD.MOV.U32 R6, RZ, RZ, R2 ;  /* 0x000000ffff067224 */ /* 0x001fc400078e0002 */
[----:B------:R-:W-:-:S05]  /*69bd0*/  IMAD.MOV.U32 R7, RZ, RZ, R0 ;  /* 0x000000ffff077224 */ /* 0x000fca00078e0000 */
[----:B------:R0:W-:Y:S04]  /*69be0*/  STL.64 [R1+0x2ea0], R6 ;  /* 0x002ea00601007387 */ /* 0x0001e80000100a00 */
[----:B0-----:R-:W2:Y:S04]  /*69bf0*/  LDL.64 R6, [R1+0x208] ;  /* 0x0002080001067983 */ /* 0x001ea80000100a00 */
[----:B--2---:R0:W-:Y:S04]  /*69c00*/  STL.64 [R1+0x2eb0], R6 ;  /* 0x002eb00601007387 */ /* 0x0041e80000100a00 */
[----:B0-----:R-:W2:Y:S01]  /*69c10*/  LDL.64 R6, [R1+0x218] ;  /* 0x0002180001067983 */ /* 0x001ea20000100a00 */
[C---:B------:R-:W-:Y:S03]  /*69c20*/  HMMA.16816.F32 R24, R20.reuse, R26, R8 ;  /* 0x0000001a1418723c */ /* 0x040fe60000001808 */
[----:B--2---:R0:W-:Y:S04]  /*69c30*/  STL.64 [R1+0x2eb8], R6 ;  /* 0x002eb80601007387 */ /* 0x0041e80000100a00 */
[----:B0-----:R-:W2:Y:S04]  /*69c40*/  LDL.64 R6, [R1+0x58] ;  /* 0x0000580001067983 */ /* 0x001ea80000100a00 */
[----:B--2---:R0:W-:Y:S01]  /*69c50*/  STL.64 [R1+0x2ed0], R6 ;  /* 0x002ed00601007387 */ /* 0x0041e20000100a00 */
[----:B------:R-:W2:Y:S02]  /*69c60*/  LDL.LU R4, [R1+0x510] ;  /* 0x0005100001047983 */ /* 0x000ea40000300800 */
[----:B------:R-:W2:Y:S01]  /*69c70*/  LDL.LU R5, [R1+0x514] ;  /* 0x0005140001057983 */ /* 0x000ea20000300800 */
[----:B0-----:R-:W2:Y:S01]  /*69c80*/  LDL.LU R6, [R1+0x518] ;  /* 0x0005180001067983 */ /* 0x001ea20000300800 */
[----:B------:R-:W2:Y:S02]  /*69c90*/  LDL.LU R7, [R1+0x51c] ;  /* 0x00051c0001077983 */ /* 0x000ea40000300800 */
[----:B------:R-:W2:Y:S02]  /*69ca0*/  LDL.LU.64 R10, [R1+0x2f00] ;  /* 0x002f0000010a7983 */ /* 0x000ea40000300a00 */
[----:B------:R-:W2:Y:S03]  /*69cb0*/  LDL.LU.64 R8, [R1+0x2ef8] ;  /* 0x002ef80001087983 */ /* 0x000ea60000300a00 */
        /* <DEDUP_REMOVED lines=14> */
[----:B0-----:R-:W4:Y:S01]  /*69da0*/  LDL.LU.64 R14, [R1+0x2ed8] ;  /* 0x002ed800010e7983 */ /* 0x001f220000300a00 */
[----:B------:R-:W-:Y:S02]  /*69db0*/  STL [R1+0x2e04], R26 ;  /* 0x002e041a01007387 */ /* 0x000fe40000100800 */
[----:B------:R0:W-:Y:S02]  /*69dc0*/  STL [R1+0x2e00], R27 ;  /* 0x002e001b01007387 */ /* 0x0001e40000100800 */
[----:B0-----:R-:W3:Y:S01]  /*69dd0*/  LDL.64 R26, [R1+0x1f8] ;  /* 0x0001f800011a7983 */ /* 0x001ee20000100a00 */
[C---:B--2---:R-:W-:Y:S03]  /*69de0*/  HMMA.16816.F32 R4, R20.reuse, R10, R4 ;  /* 0x0000000a1404723c */ /* 0x044fe60000001804 */
[----:B---3--:R0:W-:Y:S01]  /*69df0*/  STL.64 [R1+0x2ea8], R26 ;  /* 0x002ea81a01007387 */ /* 0x0081e20000100a00 */
[----:B------:R-:W2:Y:S02]  /*69e00*/  LDL.LU R24, [R1+0xa0] ;  /* 0x0000a00001187983 */ /* 0x000ea40000300800 */
[----:B------:R-:W2:Y:S01]  /*69e10*/  LDL.LU R25, [R1+0xa4] ;  /* 0x0000a40001197983 */ /* 0x000ea20000300800 */
[----:B0-----:R-:W3:Y:S01]  /*69e20*/  LDL.LU R26, [R1+0xa8] ;  /* 0x0000a800011a7983 */ /* 0x001ee20000300800 */
[----:B------:R-:W3:Y:S01]  /*69e30*/  LDL.LU R27, [R1+0xac] ;  /* 0x0000ac00011b7983 */ /* 0x000ee20000300800 */
[C---:B----4-:R-:W-:Y:S02]  /*69e40*/  HMMA.16816.F32 R16, R20.reuse, R14, R16 ;  /* 0x0000000e1410723c */ /* 0x050fe40000001810 */
[----:B---3--:R-:W-:Y:S01]  /*69e50*/  STL.64 [R1+0x2ec8], R26 ;  /* 0x002ec81a01007387 */ /* 0x008fe20000100a00 */
[----:B--2---:R0:W-:Y:S03]  /*69e60*/  STL.64 [R1+0x2ec0], R24 ;  /* 0x002ec01801007387 */ /* 0x0041e60000100a00 */
[----:B0-----:R-:W2:Y:S01]  /*69e70*/  LDL.LU R24, [R1+0x500] ;  /* 0x0005000001187983 */ /* 0x001ea20000300800 */
[----:B------:R-:W2:Y:S02]  /*69e80*/  LDL.LU R25, [R1+0x504] ;  /* 0x0005040001197983 */ /* 0x000ea40000300800 */
[----:B------:R-:W2:Y:S02]  /*69e90*/  LDL.LU R26, [R1+0x508] ;  /* 0x00050800011a7983 */ /* 0x000ea40000300800 */
[----:B------:R-:W2:Y:S11]  /*69ea0*/  LDL.LU R27, [R1+0x50c] ;  /* 0x00050c00011b7983 */ /* 0x000eb60000300800 */
[----:B------:R-:W-:Y:S01]  /*69eb0*/  @!UPT UIADD3 URZ, URZ, URZ, URZ ;  /* 0x0000003f3f3ff290 */ /* 0x000fe2000fffe03f */
[----:B------:R-:W-:Y:S01]  /*69ec0*/  STL.64 [R1+0xd40], R16 ;  /* 0x000d401001007387 */ /* 0x000fe20000100a00 */
[----:B------:R0:W-:Y:S03]  /*69ed0*/  STL.64 [R1+0xd48], R18 ;  /* 0x000d481201007387 */ /* 0x0001e60000100a00 */
[----:B0-----:R-:W3:Y:S01]  /*69ee0*/  LDL.64 R18, [R1+0x1d8] ;  /* 0x0001d80001127983 */ /* 0x001ee20000100a00 */
[----:B------:R0:W-:Y:S02]  /*69ef0*/  STL [R1+0x2df4], R14 ;  /* 0x002df40e01007387 */ /* 0x0001e40000100800 */
[----:B------:R1:W-:Y:S02]  /*69f00*/  STL [R1+0x2df0], R15 ;  /* 0x002df00f01007387 */ /* 0x0003e40000100800 */
[----:B------:R-:W4:Y:S01]  /*69f10*/  LDL.LU R12, [R1+0x4f0] ;  /* 0x0004f000010c7983 */ /* 0x000f220000300800 */
[----:B------:R-:W4:Y:S04]  /*69f20*/  LDL.LU R13, [R1+0x4f4] ;  /* 0x0004f400010d7983 */ /* 0x000f280000300800 */
[----:B0-----:R-:W4:Y:S01]  /*69f30*/  LDL.LU R14, [R1+0x4f8] ;  /* 0x0004f800010e7983 */ /* 0x001f220000300800 */
[----:B-1----:R-:W4:Y:S02]  /*69f40*/  LDL.LU R15, [R1+0x4fc] ;  /* 0x0004fc00010f7983 */ /* 0x002f240000300800 */
[----:B------:R-:W-:Y:S02]  /*69f50*/  STL.64 [R1+0xd30], R4 ;  /* 0x000d300401007387 */ /* 0x000fe40000100a00 */
[----:B------:R0:W-:Y:S02]  /*69f60*/  STL.64 [R1+0xd38], R6 ;  /* 0x000d380601007387 */ /* 0x0001e40000100a00 */
[----:B0-----:R-:W2:Y:S01]  /*69f70*/  LDL.LU.64 R6, [R1+0x2ed0] ;  /* 0x002ed00001067983 */ /* 0x001ea20000300a00 */
[----:B------:R0:W-:Y:S02]  /*69f80*/  STL [R1+0x2e08], R10 ;  /* 0x002e080a01007387 */ /* 0x0001e40000100800 */
[----:B------:R1:W-:Y:S02]  /*69f90*/  STL [R1+0x2dfc], R11 ;  /* 0x002dfc0b01007387 */ /* 0x0003e40000100800 */
[----:B------:R-:W3:Y:S01]  /*69fa0*/  LDL.LU R8, [R1+0x90] ;  /* 0x0000900001087983 */ /* 0x000ee20000300800 */
[----:B------:R-:W3:Y:S04]  /*69fb0*/  LDL.LU R9, [R1+0x94] ;  /* 0x0000940001097983 */ /* 0x000ee80000300800 */
[----:B0-----:R-:W3:Y:S01]  /*69fc0*/  LDL.LU R10, [R1+0x98] ;  /* 0x00009800010a7983 */ /* 0x001ee20000300800 */
[----:B-1----:R-:W3:Y:S01]  /*69fd0*/  LDL.LU R11, [R1+0x9c] ;  /* 0x00009c00010b7983 */ /* 0x002ee20000300800 */
        /* <DEDUP_REMOVED lines=8> */
[----:B------:R-:W4:Y:S02]  /*6a060*/  LDL.LU.64 R6, [R1+0x2eb8] ;  /* 0x002eb80001067983 */ /* 0x000f240000300a00 */
[----:B------:R-:W-:Y:S01]  /*6a070*/  STL [R1+0x2e0c], R2 ;  /* 0x002e0c0201007387 */ /* 0x000fe20000100800 */
[C---:B----4-:R-:W-:Y:S11]  /*6a080*/  HMMA.16816.F32 R12, R20.reuse, R6, R12 ;  /* 0x00000006140c723c */ /* 0x050ff6000000180c */
[----:B------:R-:W-:Y:S11]  /*6a090*/  @!UPT UIADD3 URZ, URZ, URZ, URZ ;  /* 0x0000003f3f3ff290 */ /* 0x000ff6000fffe03f */
[----:B------:R-:W-:Y:S01]  /*6a0a0*/  @!UPT UIADD3 URZ, URZ, URZ, URZ ;  /* 0x0000003f3f3ff290 */ /* 0x000fe2000fffe03f */
[----:B------:R0:W-:Y:S01]  /*6a0b0*/  STL.64 [R1+0xd10], R12 ;  /* 0x000d100c01007387 */ /* 0x0001e20000100a00 */
[----:B------:R-:W-:Y:S02]  /*6a0c0*/  STL.64 [R1+0xd18], R14 ;  /* 0x000d180e01007387 */ /* 0x000fe40000100a00 */
[----:B0-----:R-:W-:Y:S02]  /*6a0d0*/  IMAD.MOV.U32 R13, RZ, RZ, R6 ;  /* 0x000000ffff0d7224 */ /* 0x001fe400078e0006 */
[----:B------:R-:W-:Y:S02]  /*6a0e0*/  IMAD.MOV.U32 R12, RZ, RZ, R7 ;  /* 0x000000ffff0c7224 */ /* 0x000fe400078e0007 */
[----:B------:R-:W2:Y:S02]  /*6a0f0*/  LDL.LU.64 R6, [R1+0x2eb0] ;  /* 0x002eb00001067983 */ /* 0x000ea40000300a00 */
[C---:B--2---:R-:W-:Y:S11]  /*6a100*/  HMMA.16816.F32 R24, R20.reuse, R6, R24 ;  /* 0x000000061418723c */ /* 0x044ff60000001818 */
[----:B------:R-:W-:Y:S11]  /*6a110*/  @!UPT UIADD3 URZ, URZ, URZ, URZ ;  /* 0x0000003f3f3ff290 */ /* 0x000ff6000fffe03f */
[----:B------:R-:W-:Y:S01]  /*6a120*/  @!UPT UIADD3 URZ, URZ, URZ, URZ ;  /* 0x0000003f3f3ff290 */ /* 0x000fe2000fffe03f */
[----:B------:R-:W-:Y:S01]  /*6a130*/  STL.64 [R1+0xd00], R24 ;  /* 0x000d001801007387 */ /* 0x000fe20000100a00 */
[----:B------:R0:W-:Y:S03]  /*6a140*/  STL.64 [R1+0xd08], R26 ;  /* 0x000d081a01007387 */ /* 0x0001e60000100a00 */
[----:B0-----:R-:W3:Y:S01]  /*6a150*/  LDL.LU.64 R26, [R1+0x2ea8] ;  /* 0x002ea800011a7983 */ /* 0x001ee20000300a00 */
[----:B------:R-:W-:Y:S02]  /*6a160*/  IMAD.MOV.U32 R14, RZ, RZ, R6 ;  /* 0x000000ffff0e7224 */ /* 0x000fe400078e0006 */
[----:B------:R-:W-:Y:S02]  /*6a170*/  IMAD.MOV.U32 R15, RZ, RZ, R7 ;  /* 0x000000ffff0f7224 */ /* 0x000fe400078e0007 */
[----:B------:R-:W2:Y:S03]  /*6a180*/  LDL.LU.64 R6, [R1+0x2ea0] ;  /* 0x002ea00001067983 */ /* 0x000ea60000300a00 */
[----:B------:R-:W-:Y:S02]  /*6a190*/  STL.64 [R1+0x2e18], R14 ;  /* 0x002e180e01007387 */ /* 0x000fe40000100a00 */
[----:B------:R3:W-:Y:S02]  /*6a1a0*/  STL.64 [R1+0x2e10], R12 ;  /* 0x002e100c01007387 */ /* 0x0007e40000100a00 */
[C---:B---3--:R-:W-:Y:S07]  /*6a1b0*/  HMMA.16816.F32 R12, R20.reuse, R26, R8 ;  /* 0x0000001a140c723c */ /* 0x048fee0000001808 */
[----:B------:R-:W-:Y:S11]  /*6a1c0*/  IMAD.MOV.U32 R11, RZ, RZ, R26 ;  /* 0x000000ffff0b7224 */ /* 0x000ff600078e001a */
[----:B------:R-:W-:Y:S05]  /*6a1d0*/  @!UPT UIADD3 URZ, URZ, URZ, URZ ;  /* 0x0000003f3f3ff290 */ /* 0x000fea000fffe03f */
[----:B------:R-:W-:Y:S01]  /*6a1e0*/  STL.64 [R1+0xcf0], R12 ;  /* 0x000cf00c01007387 */ /* 0x000fe20000100a00 */
[----:B------:R-:W-:Y:S02]  /*6a1f0*/  STL.64 [R1+0xcf8], R14 ;  /* 0x000cf80e01007387 */ /* 0x000fe40000100a00 */
[----:B------:R0:W-:Y:S02]  /*6a200*/  STL [R1+0x2e98], R11 ;  /* 0x002e980b01007387 */ /* 0x0001e40000100800 */
[----:B------:R-:W2:Y:S01]  /*6a210*/  LDL.LU R8, [R1+0x80] ;  /* 0x0000800001087983 */ /* 0x000ea20000300800 */
[----:B------:R-:W2:Y:S01]  /*6a220*/  LDL.LU R9, [R1+0x84] ;  /* 0x0000840001097983 */ /* 0x000ea20000300800 */
[----:B------:R-:W2:Y:S03]  /*6a230*/  LDL.LU R10, [R1+0x88] ;  /* 0x00008800010a7983 */ /* 0x000ea60000300800 */
[----:B0-----:R-:W2:Y:S01]  /*6a240*/  LDL.LU R11, [R1+0x8c] ;  /* 0x00008c00010b7983 */ /* 0x001ea20000300800 */
[----:B------:R-:W3:Y:S01]  /*6a250*/  LDL.64 R14, [R1+0x8] ;  /* 0x00000800010e7983 */ /* 0x000ee20000100a00 */
[----:B--2---:R-:W-:Y:S02]  /*6a260*/  HMMA.16816.F32 R4, R20, R6, R8 ;  /* 0x000000061404723c */ /* 0x004fe40000001808 */
[----:B---3--:R0:W-:Y:S01]  /*6a270*/  STL.64 [R1+0x2e30], R14 ;  /* 0x002e300e01007387 */ /* 0x0081e20000100a00 */
[----:B------:R-:W2:Y:S11]  /*6a280*/  LDL.LU R8, [R1+0x130] ;  /* 0x0001300001087983 */ /* 0x000eb60000300800 */
[----:B------:R-:W-:Y:S09]  /*6a290*/  @!UPT UIADD3 URZ, URZ, URZ, URZ ;  /* 0x0000003f3f3ff290 */ /* 0x000ff2000fffe03f */
[----:B------:R-:W-:Y:S01]  /*6a2a0*/  STL.64 [R1+0xce0], R4 ;  /* 0x000ce00401007387 */ /* 0x000fe20000100a00 */
[----:B------:R1:W-:Y:S02]  /*6a2b0*/  STL.64 [R1+0xce8], R6 ;  /* 0x000ce80601007387 */ /* 0x0003e40000100a00 */
[----:B------:R-:W2:Y:S02]  /*6a2c0*/  LDL.LU R9, [R1+0x134] ;  /* 0x0001340001097983 */ /* 0x000ea40000300800 */
[----:B------:R-:W2:Y:S01]  /*6a2d0*/  LDL.LU R10, [R1+0x138] ;  /* 0x00013800010a7983 */ /* 0x000ea20000300800 */
[----:B------:R-:W2:Y:S01]  /*6a2e0*/  LDL.LU R11, [R1+0x13c] ;  /* 0x00013c00010b7983 */ /* 0x000ea20000300800 */
[----:B0-----:R-:W3:Y:S03]  /*6a2f0*/  LDL.64 R14, [R1+0x18] ;  /* 0x00001800010e7983 */ /* 0x001ee60000100a00 */
[----:B-1----:R-:W2:Y:S04]  /*6a300*/  LDL.64 R6, [R1+0x1c8] ;  /* 0x0001c80001067983 */ /* 0x002ea80000100a00 */
[----:B---3--:R0:W-:Y:S01]  /*6a310*/  STL.64 [R1+0x2e48], R14 ;  /* 0x002e480e01007387 */ /* 0x0081e20000100a00 */
[----:B------:R-:W3:Y:S02]  /*6a320*/  LDL.LU R12, [R1+0x70] ;  /* 0x00007000010c7983 */ /* 0x000ee40000300800 */
[----:B------:R-:W3:Y:S01]  /*6a330*/  LDL.LU R13, [R1+0x74] ;  /* 0x00007400010d7983 */ /* 0x000ee20000300800 */
[----:B0-----:R-:W3:Y:S01]  /*6a340*/  LDL.LU R14, [R1+0x78] ;  /* 0x00007800010e7983 */ /* 0x001ee20000300800 */
[----:B------:R-:W3:Y:S02]  /*6a350*/  LDL.LU R15, [R1+0x7c] ;  /* 0x00007c00010f7983 */ /* 0x000ee40000300800 */
[----:B------:R-:W-:-:S02]  /*6a360*/  IMAD.MOV.U32 R25, RZ, RZ, R27 ;  /* 0x000000ffff197224 */ /* 0x000fc400078e001b */
[----:B------:R-:W-:Y:S02]  /*6a370*/  IMAD.MOV.U32 R26, RZ, RZ, R18 ;  /* 0x000000ffff1a7224 */ /* 0x000fe400078e0012 */
[----:B------:R-:W-:Y:S01]  /*6a380*/  IMAD.MOV.U32 R27, RZ, RZ, R19 ;  /* 0x000000ffff1b7224 */ /* 0x000fe200078e0013 */
[C---:B---3--:R-:W-:Y:S01]  /*6a390*/  HMMA.16816.F32 R12, R20.reuse, R18, R12 ;  /* 0x00000012140c723c */ /* 0x048fe2000000180c */
[----:B------:R-:W0:Y:S11]  /*6a3a0*/  LDSM.16.MT88.4 R16, [R3+0xa080] ;  /* 0x00a080000310783b */ /* 0x000e360000004200 */
[----:B------:R-:W-:Y:S11]  /*6a3b0*/  @!UPT UIADD3 URZ, URZ, URZ, URZ ;  /* 0x0000003f3f3ff290 */ /* 0x000ff6000fffe03f */
[----:B------:R-:W-:Y:S01]  /*6a3c0*/  STL.64 [R1+0xcd0], R12 ;  /* 0x000cd00c01007387 */ /* 0x000fe20000100a00 */
[----:B------:R-:W-:Y:S02]  /*6a3d0*/  STL.64 [R1+0xcd8], R14 ;  /* 0x000cd80e01007387 */ /* 0x000fe40000100a00 */
[----:B------:R1:W-:Y:S02]  /*6a3e0*/  STL.64 [R1+0x2e58], R26 ;  /* 0x002e581a01007387 */ /* 0x0003e40000100a00 */
[----:B------:R3:W-:Y:S01]  /*6a3f0*/  STL [R1+0x2e50], R25 ;  /* 0x002e501901007387 */ /* 0x0007e20000100800 */
[----:B-1----:R-:W4:Y:S04]  /*6a400*/  LDL.64 R26, [R1+0x38] ;  /* 0x00003800011a7983 */ /* 0x002f280000100a00 */
[----:B----4-:R1:W-:Y:S01]  /*6a410*/  STL.64 [R1+0x2e68], R26 ;  /* 0x002e681a01007387 */ /* 0x0103e20000100a00 */
[----:B------:R-:W4:Y:S02]  /*6a420*/  LDL.LU R24, [R1+0x120] ;  /* 0x0001200001187983 */ /* 0x000f240000300800 */
[----:B---3--:R-:W4:Y:S01]  /*6a430*/  LDL.LU R25, [R1+0x124] ;  /* 0x0001240001197983 */ /* 0x008f220000300800 */
[----:B-1----:R-:W3:Y:S01]  /*6a440*/  LDL.LU R26, [R1+0x128] ;  /* 0x00012800011a7983 */ /* 0x002ee20000300800 */
[----:B------:R-:W3:Y:S01]  /*6a450*/  LDL.LU R27, [R1+0x12c] ;  /* 0x00012c00011b7983 */ /* 0x000ee20000300800 */
[----:B--2---:R-:W-:Y:S02]  /*6a460*/  HMMA.16816.F32 R8, R20, R6, R8 ;  /* 0x000000061408723c */ /* 0x004fe40000001808 */
[----:B---3--:R-:W-:Y:S01]  /*6a470*/  STL.64 [R1+0x2e88], R26 ;  /* 0x002e881a01007387 */ /* 0x008fe20000100a00 */
[----:B----4-:R1:W-:Y:S03]  /*6a480*/  STL.64 [R1+0x2e80], R24 ;  /* 0x002e801801007387 */ /* 0x0103e60000100a00 */
[----:B-1----:R-:W2:Y:S01]  /*6a490*/  LDL.LU R24, [R1+0x60] ;  /* 0x0000600001187983 */ /* 0x002ea20000300800 */
[----:B------:R-:W2:Y:S02]  /*6a4a0*/  LDL.LU R25, [R1+0x64] ;  /* 0x0000640001197983 */ /* 0x000ea40000300800 */
[----:B------:R-:W2:Y:S02]  /*6a4b0*/  LDL.LU R26, [R1+0x68] ;  /* 0x00006800011a7983 */ /* 0x000ea40000300800 */
[----:B------:R-:W2:Y:S01]  /*6a4c0*/  LDL.LU R27, [R1+0x6c] ;  /* 0x00006c00011b7983 */ /* 0x000ea20000300800 */
[----:B------:R-:W3:Y:S01]  /*6a4d0*/  LDL.64 R14, [R1+0x28] ;  /* 0x00002800010e7983 */ /* 0x000ee20000100a00 */
[----:B------:R-:W-:-:S03]  /*6a4e0*/  IMAD.MOV.U32 R2, RZ, RZ, R6 ;  /* 0x000000ffff027224 */ /* 0x000fc600078e0006 */
[----:B---3--:R1:W-:Y:S01]  /*6a4f0*/  STL.64 [R1+0x2e60], R14 ;  /* 0x002e600e01007387 */ /* 0x0083e20000100a00 */
[----:B------:R-:W3:Y:S02]  /*6a500*/  LDL.LU R12, [R1+0x110] ;  /* 0x00011000010c7983 */ /* 0x000ee40000300800 */
[----:B------:R-:W3:Y:S01]  /*6a510*/  LDL.LU R13, [R1+0x114] ;  /* 0x00011400010d7983 */ /* 0x000ee20000300800 */
[----:B-1----:R-:W3:Y:S01]  /*6a520*/  LDL.LU R14, [R1+0x118] ;  /* 0x00011800010e7983 */ /* 0x002ee20000300800 */
[----:B------:R-:W3:Y:S02]  /*6a530*/  LDL.LU R15, [R1+0x11c] ;  /* 0x00011c00010f7983 */ /* 0x000ee40000300800 */
[----:B0-----:R0:W-:Y:S02]  /*6a540*/  STL [R1+0x2d34], R16 ;  /* 0x002d341001007387 */ /* 0x0011e40000100800 */
[----:B------:R1:W-:Y:S01]  /*6a550*/  STL [R1+0x2d30], R17 ;  /* 0x002d301101007387 */ /* 0x0003e20000100800 */
[----:B------:R4:W-:Y:S01]  /*6a560*/  STL [R1+0x2d2c], R18 ;  /* 0x002d2c1201007387 */ /* 0x0009e20000100800 */
[----:B------:R2:W-:Y:S03]  /*6a570*/  STL [R1+0x2d28], R19 ;  /* 0x002d281301007387 */ /* 0x0005e60000100800 */
[----:B0-----:R-:W3:Y:S01]  /*6a580*/  LDL.LU R16, [R1+0x100] ;  /* 0x0001000001107983 */ /* 0x001ee20000300800 */
[----:B-1----:R-:W3:Y:S02]  /*6a590*/  LDL.LU R17, [R1+0x104] ;  /* 0x0001040001117983 */ /* 0x002ee40000300800 */
[----:B----4-:R-:W4:Y:S02]  /*6a5a0*/  LDL.LU R18, [R1+0x108] ;  /* 0x0001080001127983 */ /* 0x010f240000300800 */
[----:B--2---:R-:W4:Y:S01]  /*6a5b0*/  LDL.LU R19, [R1+0x10c] ;  /* 0x00010c0001137983 */ /* 0x004f220000300800 */
[----:B------:R-:W-:Y:S01]  /*6a5c0*/  STL.64 [R1+0xcc0], R8 ;  /* 0x000cc00801007387 */ /* 0x000fe20000100a00 */
[----:B------:R0:W-:Y:S03]  /*6a5d0*/  STL.64 [R1+0xcc8], R10 ;  /* 0x000cc80a01007387 */ /* 0x0001e60000100a00 */
[----:B0-----:R-:W2:Y:S01]  /*6a5e0*/  LDL.LU R11, [R1+0x2e98] ;  /* 0x002e9800010b7983 */ /* 0x001ea20000300800 */
[----:B------:R-:W-:-:S02]  /*6a5f0*/  IMAD.MOV.U32 R10, RZ, RZ, R7 ;  /* 0x000000ffff0a7224 */ /* 0x000fc400078e0007 */
[----:B------:R-:W2:Y:S02]  /*6a600*/  LDL.LU.64 R6, [R1+0x2e90] ;  /* 0x002e900001067983 */ /* 0x000ea40000300a00 */
[----:B--2---:R-:W-:Y:S01]  /*6a610*/  HMMA.16816.F32 R20, R20, R6, R24 ;  /* 0x000000061414723c */ /* 0x004fe20000001818 */
[----:B------:R-:W2:Y:S01]  /*6a620*/  LDL.LU.64 R26, [R1+0x2e88] ;  /* 0x002e8800011a7983 */ /* 0x000ea20000300a00 */
[----:B------:R-:W2:Y:S02]  /*6a630*/  LDL.LU.64 R24, [R1+0x2e80] ;  /* 0x002e800001187983 */ /* 0x000ea40000300a00 */
[----:B------:R-:W2:Y:S02]  /*6a640*/  LDL.LU.64 R6, [R1+0x2e78] ;  /* 0x002e780001067983 */ /* 0x000ea40000300a00 */
[----:B------:R-:W2:Y:S11]  /*6a650*/  LDL.LU.64 R4, [R1+0x2e70] ;  /* 0x002e700001047983 */ /* 0x000eb60000300a00 */
[----:B------:R-:W-:Y:S06]  /*6a660*/  @!UPT UIADD3 URZ, URZ, URZ, URZ ;  /* 0x0000003f3f3ff290 */ /* 0x000fec000fffe03f */
[----:B------:R-:W-:Y:S01]  /*6a670*/  STL.64 [R1+0xcb0], R20 ;  /* 0x000cb01401007387 */ /* 0x000fe20000100a00 */
[----:B------:R0:W-:Y:S03]  /*6a680*/  STL.64 [R1+0xcb8], R22 ;  /* 0x000cb81601007387 */ /* 0x0001e60000100a00 */
[----:B0-----:R-:W2:Y:S02]  /*6a690*/  LDL.64 R22, [R1+0x48] ;  /* 0x0000480001167983 */ /* 0x001ea40000100a00 */
[C---:B--2---:R-:W-:Y:S01]  /*6a6a0*/  HMMA.16816.F32 R24, R4.reuse, R22, R24 ;  /* 0x000000160418723c */ /* 0x044fe20000001818 */
[----:B------:R-:W-:Y:S02]  /*6a6b0*/  IMAD.MOV.U32 R9, RZ, RZ, R22 ;  /* 0x000000ffff097224 */ /* 0x000fe400078e0016 */
[----:B------:R-:W-:Y:S11]  /*6a6c0*/  IMAD.MOV.U32 R8, RZ, RZ, R23 ;  /* 0x000000ffff087224 */ /* 0x000ff600078e0017 */
[----:B------:R-:W-:Y:S09]  /*6a6d0*/  @!UPT UIADD3 URZ, URZ, URZ, URZ ;  /* 0x0000003f3f3ff290 */ /* 0x000ff2000fffe03f */
[----:B------:R-:W-:Y:S01]  /*6a6e0*/  STL.64 [R1+0x600], R24 ;  /* 0x0006001801007387 */ /* 0x000fe20000100a00 */
[----:B------:R0:W-:Y:S03]  /*6a6f0*/  STL.64 [R1+0x608], R26 ;  /* 0x0006081a01007387 */ /* 0x0001e60000100a00 */
[----:B0-----:R-:W3:Y:S01]  /*6a700*/  LDL.LU.64 R26, [R1+0x2e68] ;  /* 0x002e6800011a7983 */ /* 0x001ee20000300a00 */
[----:B------:R-:W2:Y:S02]  /*6a710*/  LDL.LU R20, [R1+0xd0] ;  /* 0x0000d00001147983 */ /* 0x000ea40000300800 */
        /* <DEDUP_REMOVED lines=15> */
[----:B------:R-:W2:Y:S01]  /*6a810*/  LDL.LU R23, [R1+0xfc] ;  /* 0x0000fc0001177983 */ /* 0x000ea20000300800 */
[----:B------:R-:W-:Y:S11]  /*6a820*/  STL [R1+0x2d38], R9 ;  /* 0x002d380901007387 */ /* 0x000ff60000100800 */
[----:B------:R-:W-:Y:S01]  /*6a830*/  @!UPT UIADD3 URZ, URZ, URZ, URZ ;  /* 0x0000003f3f3ff290 */ /* 0x000fe2000fffe03f */
[----:B------:R-:W-:Y:S02]  /*6a840*/  STL.64 [R1+0x5f0], R12 ;  /* 0x0005f00c01007387 */ /* 0x000fe40000100a00 */
[----:B------:R0:W-:Y:S02]  /*6a850*/  STL.64 [R1+0x5f8], R14 ;  /* 0x0005f80e01007387 */ /* 0x0001e40000100a00 */
[----:B0-----:R-:W4:Y:S01]  /*6a860*/  LDL.LU.64 R14, [R1+0x2e60] ;  /* 0x002e6000010e7983 */ /* 0x001f220000300a00 */
[----:B------:R-:W-:Y:S02]  /*6a870*/  IMAD.MOV.U32 R28, RZ, RZ, R26 ;  /* 0x000000ffff1c7224 */ /* 0x000fe400078e001a */
[----:B------:R-:W-:Y:S02]  /*6a880*/  IMAD.MOV.U32 R24, RZ, RZ, R27 ;  /* 0x000000ffff187224 */ /* 0x000fe400078e001b */
[----:B------:R-:W3:Y:S01]  /*6a890*/  LDL.LU.64 R26, [R1+0x2e58] ;  /* 0x002e5800011a7983 */ /* 0x000ee20000300a00 */
[----:B------:R-:W2:Y:S01]  /*6a8a0*/  LDL.LU R25, [R1+0x2e50] ;  /* 0x002e500001197983 */ /* 0x000ea20000300800 */
[C---:B----4-:R-:W-:Y:S01]  /*6a8b0*/  HMMA.16816.F32 R16, R4.reuse, R14, R16 ;  /* 0x0000000e0410723c */ /* 0x050fe20000001810 */
[----:B------:R-:W-:Y:S11]  /*6a8c0*/  IMAD.MOV.U32 R29, RZ, RZ, R15 ;  /* 0x000000ffff1d7224 */ /* 0x000ff600078e000f */
[----:B------:R-:W-:Y:S11]  /*6a8d0*/  @!UPT UIADD3 URZ, URZ, URZ, URZ ;  /* 0x0000003f3f3ff290 */ /* 0x000ff6000fffe03f */
[----:B------:R-:W-:Y:S01]  /*6a8e0*/  STL.64 [R1+0x5e0], R16 ;  /* 0x0005e01001007387 */ /* 0x000fe20000100a00 */
[----:B------:R0:W-:Y:S02]  /*6a8f0*/  STL.64 [R1+0x5e8], R18 ;  /* 0x0005e81201007387 */ /* 0x0001e40000100a00 */
[----:B0-----:R-:W-:Y:S02]  /*6a900*/  IMAD.MOV.U32 R19, RZ, RZ, R14 ;  /* 0x000000ffff137224 */ /* 0x001fe400078e000e */
        /* <DEDUP_REMOVED lines=19> */
[----:B------:R-:W2:Y:S01]  /*6aa40*/  LDL.LU.64 R12, [R1+0x2e10] ;  /* 0x002e1000010c7983 */ /* 0x000ea20000300a00 */
[----:B------:R0:W-:Y:S01]  /*6aa50*/  STL.64 [R1+0x2d48], R18 ;  /* 0x002d481201007387 */ /* 0x0001e20000100a00 */
[----:B------:R-:W-:Y:S02]  /*6aa60*/  STL.64 [R1+0x2d40], R16 ;  /* 0x002d401001007387 */ /* 0x000fe40000100a00 */
[----:B0-----:R-:W-:-:S02]  /*6aa70*/  IMAD.MOV.U32 R18, RZ, RZ, R2 ;  /* 0x000000ffff127224 */ /* 0x001fc400078e0002 */
[----:B------:R-:W-:Y:S01]  /*6aa80*/  IMAD.MOV.U32 R19, RZ, RZ, R10 ;  /* 0x000000ffff137224 */ /* 0x000fe200078e000a */
[----:B------:R-:W2:Y:S01]  /*6aa90*/  LDL.LU R2, [R1+0x2e0c] ;  /* 0x002e0c0001027983 */ /* 0x000ea20000300800 */
[----:B------:R-:W2:Y:S03]  /*6aaa0*/  LDL.LU R10, [R1+0x2e08] ;  /* 0x002e0800010a7983 */ /* 0x000ea60000300800 */
[----:B------:R3:W-:Y:S02]  /*6aab0*/  STL.64 [R1+0x2d58], R18 ;  /* 0x002d581201007387 */ /* 0x0007e40000100a00 */
[----:B---3--:R-:W-:Y:S02]  /*6aac0*/  IMAD.MOV.U32 R18, RZ, RZ, R26 ;  /* 0x000000ffff127224 */ /* 0x008fe400078e001a */
[----:B------:R-:W-:Y:S01]  /*6aad0*/  IMAD.MOV.U32 R19, RZ, RZ, R27 ;  /* 0x000000ffff137224 */ /* 0x000fe200078e001b */
[----:B------:R-:W2:Y:S01]  /*6aae0*/  LDL.LU R26, [R1+0x2e04] ;  /* 0x002e0400011a7983 */ /* 0x000ea20000300800 */
[----:B------:R-:W2:Y:S03]  /*6aaf0*/  LDL.LU R27, [R1+0x2e00] ;  /* 0x002e0000011b7983 */ /* 0x000ea60000300800 */
[----:B------:R0:W-:Y:S01]  /*6ab00*/  STL.64 [R1+0x2d70], R18 ;  /* 0x002d701201007387 */ /* 0x0001e20000100a00 */
[----:B------:R-:W3:Y:S02]  /*6ab10*/  LDL.LU R16, [R1+0x260] ;  /* 0x0002600001107983 */ /* 0x000ee40000300800 */
[----:B------:R-:W3:Y:S01]  /*6ab20*/  LDL.LU R17, [R1+0x264] ;  /* 0x0002640001117983 */ /* 0x000ee20000300800 */
[----:B0-----:R-:W2:Y:S01]  /*6ab30*/  LDL.LU R18, [R1+0x268] ;  /* 0x0002680001127983 */ /* 0x001ea20000300800 */
[----:B------:R-:W2:Y:S03]  /*6ab40*/  LDL.LU R19, [R1+0x26c] ;  /* 0x00026c0001137983 */ /* 0x000ea60000300800 */
[----:B--2---:R0:W-:Y:S01]  /*6ab50*/  STL.64 [R1+0x2d80], R18 ;  /* 0x002d801201007387 */ /* 0x0041e20000100a00 */
[----:B---3--:R-:W-:Y:S02]  /*6ab60*/  STL.64 [R1+0x2d78], R16 ;  /* 0x002d781001007387 */ /* 0x008fe40000100a00 */
[----:B0-----:R-:W-:-:S02]  /*6ab70*/  IMAD.MOV.U32 R18, RZ, RZ, R11 ;  /* 0x000000ffff127224 */ /* 0x001fc400078e000b */
[----:B------:R-:W-:Y:S01]  /*6ab80*/  IMAD.MOV.U32 R19, RZ, RZ, R25 ;  /* 0x000000ffff137224 */ /* 0x000fe200078e0019 */
[----:B------:R-:W2:Y:S01]  /*6ab90*/  LDL.LU R11, [R1+0x2dfc] ;  /* 0x002dfc00010b7983 */ /* 0x000ea20000300800 */
[----:B------:R-:W3:Y:S01]  /*6aba0*/  LDL.LU R25, [R1+0x2df8] ;  /* 0x002df80001197983 */ /* 0x000ee20000300800 */
[----:B------:R-:W-:Y:S02]  /*6abb0*/  HMMA.16816.F32 R20, R4, R26, R20 ;  /* 0x0000001a0414723c */ /* 0x000fe40000001814 */
[----:B------:R4:W-:Y:S02]  /*6abc0*/  STL.64 [R1+0x2d98], R18 ;  /* 0x002d981201007387 */ /* 0x0009e40000100a00 */
[----:B----4-:R-:W-:Y:S02]  /*6abd0*/  IMAD.MOV.U32 R18, RZ, RZ, R14 ;  /* 0x000000ffff127224 */ /* 0x010fe400078e000e */
[----:B------:R-:W-:Y:S01]  /*6abe0*/  IMAD.MOV.U32 R19, RZ, RZ, R15 ;  /* 0x000000ffff137224 */ /* 0x000fe200078e000f */
[----:B------:R-:W4:Y:S11]  /*6abf0*/  LDL.LU R14, [R1+0x2df4] ;  /* 0x002df400010e7983 */ /* 0x000f360000300800 */
[----:B------:R-:W-:Y:S05]  /*6ac00*/  @!UPT UIADD3 URZ, URZ, URZ, URZ ;  /* 0x0000003f3f3ff290 */ /* 0x000fea000fffe03f */
[----:B------:R-:W-:Y:S01]  /*6ac10*/  STL.64 [R1+0x5b0], R20 ;  /* 0x0005b01401007387 */ /* 0x000fe20000100a00 */
[----:B------:R-:W-:Y:S02]  /*6ac20*/  STL.64 [R1+0x5b8], R22 ;  /* 0x0005b81601007387 */ /* 0x000fe40000100a00 */
[----:B------:R-:W4:Y:S02]  /*6ac30*/  LDL.LU R15, [R1+0x2df0] ;  /* 0x002df000010f7983 */ /* 0x000f240000300800 */
[----:B------:R0:W-:Y:S02]  /*6ac40*/  STL.64 [R1+0x2db0], R18 ;  /* 0x002db01201007387 */ /* 0x0001e40000100a00 */
[----:B0-----:R-:W-:Y:S02]  /*6ac50*/  IMAD.MOV.U32 R18, RZ, RZ, R13 ;  /* 0x000000ffff127224 */ /* 0x001fe400078e000d */
[----:B------:R-:W-:Y:S01]  /*6ac60*/  IMAD.MOV.U32 R19, RZ, RZ, R12 ;  /* 0x000000ffff137224 */ /* 0x000fe200078e000c */
[----:B------:R-:W2:Y:S01]  /*6ac70*/  LDL.LU R13, [R1+0x2dec] ;  /* 0x002dec00010d7983 */ /* 0x000ea20000300800 */
[----:B------:R-:W2:Y:S03]  /*6ac80*/  LDL.LU R12, [R1+0x2de8] ;  /* 0x002de800010c7983 */ /* 0x000ea60000300800 */
        /* <DEDUP_REMOVED lines=9> */
[----:B------:R-:W-:Y:S01]  /*6ad20*/  IMAD.MOV.U32 R19, RZ, RZ, R0 ;  /* 0x000000ffff137224 */ /* 0x000fe200078e0000 */
[----:B------:R-:W4:Y:S01]  /*6ad30*/  LDL.LU R20, [R1+0xc0] ;  /* 0x0000c00001147983 */ /* 0x000f220000300800 */
[----:B------:R-:W4:Y:S02]  /*6ad40*/  LDL.LU R21, [R1+0xc4] ;  /* 0x0000c40001157983 */ /* 0x000f240000300800 */
[----:B------:R-:W4:Y:S02]  /*6ad50*/  LDL.LU R22, [R1+0xc8] ;  /* 0x0000c80001167983 */ /* 0x000f240000300800 */
[----:B------:R-:W4:Y:S01]  /*6ad60*/  LDL.LU R23, [R1+0xcc] ;  /* 0x0000cc0001177983 */ /* 0x000f220000300800 */
[----:B------:R-:W-:Y:S04]  /*6ad70*/  STL.64 [R1+0x2de0], R18 ;  /* 0x002de01201007387 */ /* 0x000fe80000100a00 */
[----:B--2---:R-:W-:Y:S01]  /*6ad80*/  STL.64 [R1+0x2d68], R26 ;  /* 0x002d681a01007387 */ /* 0x004fe20000100a00 */
[----:B---3--:R0:W-:Y:S03]  /*6ad90*/  STL.64 [R1+0x2d60], R24 ;  /* 0x002d601801007387 */ /* 0x0081e60000100a00 */
        /* <DEDUP_REMOVED lines=34> */
[----:B------:R0:W-:Y:S01]  /*6afc0*/  STL.64 [R1+0x2ca0], R14 ;  /* 0x002ca00e01007387 */ /* 0x0001e20000100a00 */
[----:B------:R-:W-:Y:S02]  /*6afd0*/  STL.64 [R1+0x2c98], R12 ;  /* 0x002c980c01007387 */ /* 0x000fe40000100a00 */
[----:B------:R-:W-:Y:S02]  /*6afe0*/  STL.64 [R1+0x5a0], R20 ;  /* 0x0005a01401007387 */ /* 0x000fe40000100a00 */
[----:B------:R-:W-:Y:S02]  /*6aff0*/  STL.64 [R1+0x5a8], R22 ;  /* 0x0005a81601007387 */ /* 0x000fe40000100a00 */
[----:B------:R-:W1:Y:S04]  /*6b000*/  LDSM.16.MT88.4 R20, [R3+0xa100] ;  /* 0x00a100000314783b */ /* 0x000e680000004200 */
[----:B0-----:R-:W3:Y:S04]  /*6b010*/  LDL.64 R14, [R1+0x1b8] ;  /* 0x0001b800010e7983 */ /* 0x001ee80000100a00 */
[----:B-1----:R0:W-:Y:S01]  /*6b020*/  STL.64 [R1+0x2c30], R22 ;  /* 0x002c301601007387 */ /* 0x0021e20000100a00 */
[----:B------:R-:W-:Y:S03]  /*6b030*/  STL.64 [R1+0x2c28], R20 ;  /* 0x002c281401007387 */ /* 0x000fe60000100a00 */
[----:B0-----:R-:W4:Y:S01]  /*6b040*/  LDL.64 R22, [R1+0x1e8] ;  /* 0x0001e80001167983 */ /* 0x001f220000100a00 */
[----:B------:R-:W-:Y:S02]  /*6b050*/  STL.64 [R1+0x590], R16 ;  /* 0x0005901001007387 */ /* 0x000fe40000100a00 */
[----:B------:R0:W-:Y:S02]  /*6b060*/  STL.64 [R1+0x598], R18 ;  /* 0x0005981201007387 */ /* 0x0001e40000100a00 */
[----:B0-----:R-:W2:Y:S01]  /*6b070*/  LDL.LU.64 R18, [R1+0x2de0] ;  /* 0x002de00001127983 */ /* 0x001ea20000300a00 */
[----:B------:R-:W-:Y:S01]  /*6b080*/  STL.64 [R1+0x2c90], R10 ;  /* 0x002c900a01007387 */ /* 0x000fe20000100a00 */
        /* <DEDUP_REMOVED lines=36> */
[----:B------:R-:W3:Y:S02]  /*6b2d0*/  LDL.LU R20, [R1+0xb0] ;  /* 0x0000b00001147983 */ /* 0x000ee40000300800 */
[----:B------:R-:W3:Y:S01]  /*6b2e0*/  LDL.LU R21, [R1+0xb4] ;  /* 0x0000b40001157983 */ /* 0x000ee20000300800 */
[----:B0-----:R-:W3:Y:S01]  /*6b2f0*/  LDL.LU R22, [R1+0xb8] ;  /* 0x0000b80001167983 */ /* 0x001ee20000300800 */
[----:B------:R-:W3:Y:S01]  /*6b300*/  LDL.LU R23, [R1+0xbc] ;  /* 0x0000bc0001177983 */ /* 0x000ee20000300800 */
        /* <DEDUP_REMOVED lines=8> */
[----:B------:R-:W2:Y:S11]  /*6b390*/  LDL.LU R24, [R1+0x2d50] ;  /* 0x002d500001187983 */ /* 0x000eb60000300800 */
[----:B------:R-:W-:Y:S10]  /*6b3a0*/  @!UPT UIADD3 URZ, URZ, URZ, URZ ;  /* 0x0000003f3f3ff290 */ /* 0x000ff4000fffe03f */
[----:B------:R-:W-:Y:S01]  /*6b3b0*/  STL.64 [R1+0x520], R16 ;  /* 0x0005201001007387 */ /* 0x000fe20000100a00 */
[----:B------:R0:W-:Y:S03]  /*6b3c0*/  STL.64 [R1+0x528], R18 ;  /* 0x0005281201007387 */ /* 0x0001e60000100a00 */
[----:B0-----:R-:W4:Y:S01]  /*6b3d0*/  LDL.LU.64 R18, [R1+0x2d48] ;  /* 0x002d480001127983 */ /* 0x001f220000300a00 */
[----:B------:R-:W2:Y:S01]  /*6b3e0*/  LDL.LU.64 R16, [R1+0x2d40] ;  /* 0x002d400001107983 */ /* 0x000ea20000300a00 */
[----:B---3--:R-:W-:Y:S01]  /*6b3f0*/  HMMA.16816.F32 R4, R4, R14, R20 ;  /* 0x0000000e0404723c */ /* 0x008fe20000001814 */
[----:B------:R-:W-:Y:S02]  /*6b400*/  IMAD.MOV.U32 R26, RZ, RZ, R9 ;  /* 0x000000ffff1a7224 */ /* 0x000fe400078e0009 */
[----:B------:R-:W-:Y:S02]  /*6b410*/  IMAD.MOV.U32 R2, RZ, RZ, R14 ;  /* 0x000000ffff027224 */ /* 0x000fe400078e000e */
[----:B------:R-:W-:Y:S11]  /*6b420*/  IMAD.MOV.U32 R0, RZ, RZ, R15 ;  /* 0x000000ffff007224 */ /* 0x000ff600078e000f */
[----:B------:R-:W-:Y:S07]  /*6b430*/  @!UPT UIADD3 URZ, URZ, URZ, URZ ;  /* 0x0000003f3f3ff290 */ /* 0x000fee000fffe03f */
[----:B------:R-:W-:Y:S01]  /*6b440*/  STL.64 [R1+0x510], R4 ;  /* 0x0005100401007387 */ /* 0x000fe20000100a00 */
[----:B------:R-:W-:Y:S02]  /*6b450*/  STL.64 [R1+0x518], R6 ;  /* 0x0005180601007387 */ /* 0x000fe40000100a00 */
[----:B------:R-:W3:Y:S02]  /*6b460*/  LDL.LU R9, [R1+0x2d38] ;  /* 0x002d380001097983 */ /* 0x000ee40000300800 */
[----:B------:R-:W0:Y:S04]  /*6b470*/  LDSM.16.MT88.4 R4, [R3+0xa180] ;  /* 0x00a180000304783b */ /* 0x000e280000004200 */
[----:B--2---:R-:W-:Y:S02]  /*6b480*/  IMAD.MOV.U32 R27, RZ, RZ, R16 ;  /* 0x000000ffff1b7224 */ /* 0x004fe400078e0010 */
[----:B------:R-:W2:Y:S03]  /*6b490*/  LDL.LU R16, [R1+0x2d34] ;  /* 0x002d340001107983 */ /* 0x000ea60000300800 */
[----:B------:R1:W-:Y:S02]  /*6b4a0*/  STL.64 [R1+0x2cc8], R26 ;  /* 0x002cc81a01007387 */ /* 0x0003e40000100a00 */
[----:B------:R-:W2:Y:S02]  /*6b4b0*/  LDL.LU R12, [R1+0x170] ;  /* 0x00017000010c7983 */ /* 0x000ea40000300800 */
[----:B------:R-:W2:Y:S01]  /*6b4c0*/  LDL.LU R13, [R1+0x174] ;  /* 0x00017400010d7983 */ /* 0x000ea20000300800 */
[----:B------:R-:W2:Y:S01]  /*6b4d0*/  LDL.LU R14, [R1+0x178] ;  /* 0x00017800010e7983 */ /* 0x000ea20000300800 */
[----:B------:R-:W2:Y:S02]  /*6b4e0*/  LDL.LU R15, [R1+0x17c] ;  /* 0x00017c00010f7983 */ /* 0x000ea40000300800 */
[----:B-1----:R-:W-:-:S02]  /*6b4f0*/  IMAD.MOV.U32 R26, RZ, RZ, R17 ;  /* 0x000000ffff1a7224 */ /* 0x002fc400078e0011 */
[----:B----4-:R-:W-:Y:S01]  /*6b500*/  IMAD.MOV.U32 R27, RZ, RZ, R18 ;  /* 0x000000ffff1b7224 */ /* 0x010fe200078e0012 */
[----:B------:R-:W4:Y:S01]  /*6b510*/  LDL.LU R17, [R1+0x2d30] ;  /* 0x002d300001117983 */ /* 0x000f220000300800 */
[----:B------:R-:W4:Y:S03]  /*6b520*/  LDL.LU R18, [R1+0x2d2c] ;  /* 0x002d2c0001127983 */ /* 0x000f260000300800 */
[----:B------:R-:W-:Y:S04]  /*6b530*/  STL.64 [R1+0x2ce0], R26 ;  /* 0x002ce01a01007387 */ /* 0x000fe80000100a00 */
[----:B--2---:R-:W-:Y:S01]  /*6b540*/  STL.64 [R1+0x2cc0], R14 ;  /* 0x002cc00e01007387 */ /* 0x004fe20000100a00 */
[----:B------:R1:W-:Y:S03]  /*6b550*/  STL.64 [R1+0x2cb8], R12 ;  /* 0x002cb80c01007387 */ /* 0x0003e60000100a00 */
[----:B-1----:R-:W2:Y:S01]  /*6b560*/  LDL.LU R12, [R1+0x180] ;  /* 0x00018000010c7983 */ /* 0x002ea20000300800 */
[----:B------:R-:W2:Y:S02]  /*6b570*/  LDL.LU R13, [R1+0x184] ;  /* 0x00018400010d7983 */ /* 0x000ea40000300800 */
[----:B------:R-:W2:Y:S02]  /*6b580*/  LDL.LU R14, [R1+0x188] ;  /* 0x00018800010e7983 */ /* 0x000ea40000300800 */
[----:B------:R-:W2:Y:S02]  /*6b590*/  LDL.LU R15, [R1+0x18c] ;  /* 0x00018c00010f7983 */ /* 0x000ea40000300800 */
[----:B------:R-:W-:-:S02]  /*6b5a0*/  IMAD.MOV.U32 R26, RZ, RZ, R19 ;  /* 0x000000ffff1a7224 */ /* 0x000fc400078e0013 */
[----:B------:R-:W-:Y:S01]  /*6b5b0*/  IMAD.MOV.U32 R27, RZ, RZ, R29 ;  /* 0x000000ffff1b7224 */ /* 0x000fe200078e001d */
[----:B------:R-:W4:Y:S04]  /*6b5c0*/  LDL.LU R19, [R1+0x2d28] ;  /* 0x002d280001137983 */ /* 0x000f280000300800 */
        /* <DEDUP_REMOVED lines=8> */
[----:B------:R-:W-:-:S05]  /*6b650*/  IMAD.MOV.U32 R27, RZ, RZ, R24 ;  /* 0x000000ffff1b7224 */ /* 0x000fca00078e0018 */
[----:B------:R-:W-:Y:S04]  /*6b660*/  STL.64 [R1+0x2d10], R26 ;  /* 0x002d101a01007387 */ /* 0x000fe80000100a00 */
[----:B--2---:R-:W-:Y:S01]  /*6b670*/  STL.64 [R1+0x2cf0], R14 ;  /* 0x002cf00e01007387 */ /* 0x004fe20000100a00 */
[----:B------:R1:W-:Y:S03]  /*6b680*/  STL.64 [R1+0x2ce8], R12 ;  /* 0x002ce80c01007387 */ /* 0x0003e60000100a00 */
[----:B-1----:R-:W2:Y:S01]  /*6b690*/  LDL.LU R12, [R1+0x1a0] ;  /* 0x0001a000010c7983 */ /* 0x002ea20000300800 */
[----:B------:R-:W2:Y:S02]  /*6b6a0*/  LDL.LU R13, [R1+0x1a4] ;  /* 0x0001a400010d7983 */ /* 0x000ea40000300800 */
[----:B------:R-:W2:Y:S02]  /*6b6b0*/  LDL R14, [R1+0x1a8] ;  /* 0x0001a800010e7983 */ /* 0x000ea40000100800 */
[----:B------:R-:W2:Y:S02]  /*6b6c0*/  LDL R15, [R1+0x1ac] ;  /* 0x0001ac00010f7983 */ /* 0x000ea40000100800 */
[----:B--2---:R-:W-:Y:S01]  /*6b6d0*/  STL.64 [R1+0x2d08], R14 ;  /* 0x002d080e01007387 */ /* 0x004fe20000100a00 */
[----:B------:R1:W-:Y:S03]  /*6b6e0*/  STL.64 [R1+0x2d00], R12 ;  /* 0x002d000c01007387 */ /* 0x0003e60000100a00 */
[----:B-1----:R-:W2:Y:S01]  /*6b6f0*/  LDL.LU R12, [R1+0x220] ;  /* 0x00022000010c7983 */ /* 0x002ea20000300800 */
[----:B------:R-:W2:Y:S02]  /*6b700*/  LDL.LU R13, [R1+0x224] ;  /* 0x00022400010d7983 */ /* 0x000ea40000300800 */
[----:B------:R-:W2:Y:S02]  /*6b710*/  LDL.LU R14, [R1+0x228] ;  /* 0x00022800010e7983 */ /* 0x000ea40000300800 */
[----:B------:R-:W2:Y:S02]  /*6b720*/  LDL.LU R15, [R1+0x22c] ;  /* 0x00022c00010f7983 */ /* 0x000ea40000300800 */
[----:B------:R-:W-:-:S02]  /*6b730*/  IMAD.MOV.U32 R27, RZ, RZ, R8 ;  /* 0x000000ffff1b7224 */ /* 0x000fc400078e0008 */
[----:B---3--:R-:W-:Y:S01]  /*6b740*/  IMAD.MOV.U32 R26, RZ, RZ, R9 ;  /* 0x000000ffff1a7224 */ /* 0x008fe200078e0009 */
[----:B--2---:R-:W-:Y:S01]  /*6b750*/  STL.64 [R1+0x2d20], R14 ;  /* 0x002d200e01007387 */ /* 0x004fe20000100a00 */
[----:B------:R1:W-:Y:S03]  /*6b760*/  STL.64 [R1+0x2d18], R12 ;  /* 0x002d180c01007387 */ /* 0x0003e60000100a00 */
[----:B-1----:R-:W4:Y:S01]  /*6b770*/  LDL.LU R12, [R1+0x230] ;  /* 0x00023000010c7983 */ /* 0x002f220000300800 */
[----:B------:R-:W4:Y:S02]  /*6b780*/  LDL.LU R13, [R1+0x234] ;  /* 0x00023400010d7983 */ /* 0x000f240000300800 */
[----:B------:R-:W4:Y:S02]  /*6b790*/  LDL.LU R14, [R1+0x238] ;  /* 0x00023800010e7983 */ /* 0x000f240000300800 */
[----:B------:R-:W4:Y:S01]  /*6b7a0*/  LDL.LU R15, [R1+0x23c] ;  /* 0x00023c00010f7983 */ /* 0x000f220000300800 */
[----:B------:R-:W2:Y:S01]  /*6b7b0*/  LDL.LU R8, [R1+0x160] ;  /* 0x0001600001087983 */ /* 0x000ea20000300800 */
[----:B------:R-:W2:Y:S02]  /*6b7c0*/  LDL.LU R9, [R1+0x164] ;  /* 0x0001640001097983 */ /* 0x000ea40000300800 */
[----:B------:R-:W2:Y:S02]  /*6b7d0*/  LDL.LU R10, [R1+0x168] ;  /* 0x00016800010a7983 */ /* 0x000ea40000300800 */
[----:B------:R-:W2:Y:S01]  /*6b7e0*/  LDL.LU R11, [R1+0x16c] ;  /* 0x00016c00010b7983 */ /* 0x000ea20000300800 */
[----:B------:R-:W3:Y:S04]  /*6b7f0*/  LDL.64 R22, [R1+0x208] ;  /* 0x0002080001167983 */ /* 0x000ee80000100a00 */
[----:B---3--:R1:W-:Y:S04]  /*6b800*/  STL.64 [R1+0x2c70], R22 ;  /* 0x002c701601007387 */ /* 0x0083e80000100a00 */
[----:B-1----:R-:W3:Y:S01]  /*6b810*/  LDL.64 R22, [R1+0x218] ;  /* 0x0002180001167983 */ /* 0x002ee20000100a00 */
[----:B----4-:R-:W-:Y:S03]  /*6b820*/  HMMA.16816.F32 R24, R16, R26, R12 ;  /* 0x0000001a1018723c */ /* 0x010fe6000000180c */
[----:B---3--:R1:W-:Y:S04]  /*6b830*/  STL.64 [R1+0x2c80], R22 ;  /* 0x002c801601007387 */ /* 0x0083e80000100a00 */
[----:B-1----:R-:W3:Y:S04]  /*6b840*/  LDL.LU.64 R22, [R1+0x58] ;  /* 0x0000580001167983 */ /* 0x002ee80000300a00 */
[----:B---3--:R1:W-:Y:S01]  /*6b850*/  STL.64 [R1+0x2c88], R22 ;  /* 0x002c881601007387 */ /* 0x0083e20000100a00 */
[----:B------:R-:W3:Y:S02]  /*6b860*/  LDL.LU R20, [R1+0x150] ;  /* 0x0001500001147983 */ /* 0x000ee40000300800 */
[----:B------:R-:W3:Y:S01]  /*6b870*/  LDL.LU R21, [R1+0x154] ;  /* 0x0001540001157983 */ /* 0x000ee20000300800 */
[----:B-1----:R-:W3:Y:S01]  /*6b880*/  LDL.LU R22, [R1+0x158] ;  /* 0x0001580001167983 */ /* 0x002ee20000300800 */
[----:B------:R-:W3:Y:S02]  /*6b890*/  LDL.LU R23, [R1+0x15c] ;  /* 0x00015c0001177983 */ /* 0x000ee40000300800 */
[----:B------:R-:W-:Y:S02]  /*6b8a0*/  STL [R1+0x2b78], R3 ;  /* 0x002b780301007387 */ /* 0x000fe40000100800 */
[----:B0-----:R0:W-:Y:S01]  /*6b8b0*/  STL.64 [R1+0x2aa0], R6 ;  /* 0x002aa00601007387 */ /* 0x0011e20000100a00 */
[----:B------:R1:W-:Y:S01]  /*6b8c0*/  STL.64 [R1+0x2a98], R4 ;  /* 0x002a980401007387 */ /* 0x0003e20000100a00 */
[----:B0-----:R-:W-:-:S02]  /*6b8d0*/  IMAD.MOV.U32 R6, RZ, RZ, R2 ;  /* 0x000000ffff067224 */ /* 0x001fc400078e0002 */
[----:B------:R-:W-:-:S05]  /*6b8e0*/  IMAD.MOV.U32 R7, RZ, RZ, R0 ;  /* 0x000000ffff077224 */ /* 0x000fca00078e0000 */
[----:B------:R0:W-:Y:S01]  /*6b8f0*/  STL.64 [R1+0x2c78], R6 ;  /* 0x002c780601007387 */ /* 0x0001e20000100a00 */
[----:B-1----:R-:W4:Y:S02]  /*6b900*/  LDL.LU R4, [R1+0x2c0] ;  /* 0x0002c00001047983 */ /* 0x002f240000300800 */
[----:B------:R-:W4:Y:S01]  /*6b910*/  LDL.LU R5, [R1+0x2c4] ;  /* 0x0002c40001057983 */ /* 0x000f220000300800 */
[----:B0-----:R-:W4:Y:S01]  /*6b920*/  LDL.LU R6, [R1+0x2c8] ;  /* 0x0002c80001067983 */ /* 0x001f220000300800 */
[----:B------:R-:W4:Y:S02]  /*6b930*/  LDL.LU R7, [R1+0x2cc] ;  /* 0x0002cc0001077983 */ /* 0x000f240000300800 */
[----:B------:R-:W2:Y:S02]  /*6b940*/  LDL.LU.64 R14, [R1+0x2d20] ;  /* 0x002d2000010e7983 */ /* 0x000ea40000300a00 */
[----:B------:R-:W2:Y:S01]  /*6b950*/  LDL.LU.64 R12, [R1+0x2d18] ;  /* 0x002d1800010c7983 */ /* 0x000ea20000300a00 */
        /* <DEDUP_REMOVED lines=51> */
[----:B------:R-:W-:Y:S02]  /*6bc90*/  STL.64 [R1+0x2bb0], R14 ;  /* 0x002bb00e01007387 */ /* 0x000fe40000100a00 */
[----:B----4-:R0:W-:Y:S02]  /*6bca0*/  STL.64 [R1+0x2ba8], R12 ;  /* 0x002ba80c01007387 */ /* 0x0101e40000100a00 */
[----:B0-----:R-:W4:Y:S01]  /*6bcb0*/  LDL.LU R12, [R1+0x300] ;  /* 0x00030000010c7983 */ /* 0x001f220000300800 */
[----:B------:R-:W4:Y:S02]  /*6bcc0*/  LDL.LU R13, [R1+0x304] ;  /* 0x00030400010d7983 */ /* 0x000f240000300800 */
[----:B------:R-:W4:Y:S02]  /*6bcd0*/  LDL.LU R14, [R1+0x308] ;  /* 0x00030800010e7983 */ /* 0x000f240000300800 */
[----:B------:R-:W4:Y:S01]  /*6bce0*/  LDL.LU R15, [R1+0x30c] ;  /* 0x00030c00010f7983 */ /* 0x000f220000300800 */
[C---:B--2---:R-:W-:Y:S11]  /*6bcf0*/  HMMA.16816.F32 R20, R16.reuse, R10, R20 ;  /* 0x0000000a1014723c */ /* 0x044ff60000001814 */
[----:B------:R-:W-:Y:S11]  /*6bd00*/  @!UPT UIADD3 URZ, URZ, URZ, URZ ;  /* 0x0000003f3f3ff290 */ /* 0x000ff6000fffe03f */
[----:B------:R-:W-:Y:S01]  /*6bd10*/  @!UPT UIADD3 URZ, URZ, URZ, URZ ;  /* 0x0000003f3f3ff290 */ /* 0x000fe2000fffe03f */
[----:B------:R-:W-:Y:S01]  /*6bd20*/  STL.64 [R1+0x2a0], R20 ;  /* 0x0002a01401007387 */ /* 0x000fe20000100a00 */
[----:B------:R0:W-:Y:S03]  /*6bd30*/  STL.64 [R1+0x2a8], R22 ;  /* 0x0002a81601007387 */ /* 0x0001e60000100a00 */
[----:B0-----:R-:W3:Y:S01]  /*6bd40*/  LDL.LU.64 R22, [R1+0x2c88] ;  /* 0x002c880001167983 */ /* 0x001ee20000300a00 */
[----:B------:R0:W-:Y:S02]  /*6bd50*/  STL [R1+0x2b80], R10 ;  /* 0x002b800a01007387 */ /* 0x0001e40000100800 */
[----:B------:R1:W-:Y:S02]  /*6bd60*/  STL [R1+0x2b7c], R11 ;  /* 0x002b7c0b01007387 */ /* 0x0003e40000100800 */
[----:B------:R-:W2:Y:S01]  /*6bd70*/  LDL.LU R8, [R1+0x2d0] ;  /* 0x0002d00001087983 */ /* 0x000ea20000300800 */
[----:B------:R-:W2:Y:S04]  /*6bd80*/  LDL.LU R9, [R1+0x2d4] ;  /* 0x0002d40001097983 */ /* 0x000ea80000300800 */
[----:B0-----:R-:W2:Y:S01]  /*6bd90*/  LDL.LU R10, [R1+0x2d8] ;  /* 0x0002d800010a7983 */ /* 0x001ea20000300800 */
[----:B-1----:R-:W2:Y:S01]  /*6bda0*/  LDL.LU R11, [R1+0x2dc] ;  /* 0x0002dc00010b7983 */ /* 0x002ea20000300800 */
[C---:B---3--:R-:W-:Y:S11]  /*6bdb0*/  HMMA.16816.F32 R24, R16.reuse, R22, R24 ;  /* 0x000000161018723c */ /* 0x048ff60000001818 */
[----:B------:R-:W-:Y:S11]  /*6bdc0*/  @!UPT UIADD3 URZ, URZ, URZ, URZ ;  /* 0x0000003f3f3ff290 */ /* 0x000ff6000fffe03f */
[----:B------:R-:W-:Y:S01]  /*6bdd0*/  @!UPT UIADD3 URZ, URZ, URZ, URZ ;  /* 0x0000003f3f3ff290 */ /* 0x000fe2000fffe03f */
[----:B------:R0:W-:Y:S01]  /*6bde0*/  STL.64 [R1+0x290], R24 ;  /* 0x0002901801007387 */ /* 0x0001e20000100a00 */
[----:B------:R-:W-:Y:S02]  /*6bdf0*/  STL.64 [R1+0x298], R26 ;  /* 0x0002981a01007387 */ /* 0x000fe40000100a00 */
[----:B0-----:R-:W-:Y:S02]  /*6be00*/  IMAD.MOV.U32 R25, RZ, RZ, R22 ;  /* 0x000000ffff197224 */ /* 0x001fe400078e0016 */
[----:B------:R-:W-:Y:S02]  /*6be10*/  IMAD.MOV.U32 R24, RZ, RZ, R23 ;  /* 0x000000ffff187224 */ /* 0x000fe400078e0017 */
[----:B------:R-:W3:Y:S02]  /*6be20*/  LDL.LU.64 R22, [R1+0x2c80] ;  /* 0x002c800001167983 */ /* 0x000ee40000300a00 */
        /* <DEDUP_REMOVED lines=8> */
[----:B------:R-:W2:Y:S03]  /*6beb0*/  LDL.LU.64 R22, [R1+0x2c70] ;  /* 0x002c700001167983 */ /* 0x000ea60000300a00 */
[----:B------:R-:W-:Y:S01]  /*6bec0*/  STL [R1+0x2b8c], R4 ;  /* 0x002b8c0401007387 */ /* 0x000fe20000100800 */
[----:B------:R-:W-:Y:S01]  /*6bed0*/  STL [R1+0x2b84], R5 ;  /* 0x002b840501007387 */ /* 0x000fe20000100800 */
[----:B--2---:R-:W-:Y:S02]  /*6bee0*/  HMMA.16816.F32 R8, R16, R22, R8 ;  /* 0x000000161008723c */ /* 0x004fe40000001808 */
[----:B---3--:R0:W-:Y:S01]  /*6bef0*/  STL.64 [R1+0x2c48], R6 ;  /* 0x002c480601007387 */ /* 0x0081e20000100a00 */
[----:B------:R-:W-:-:S03]  /*6bf00*/  IMAD.MOV.U32 R2, RZ, RZ, R23 ;  /* 0x000000ffff027224 */ /* 0x000fc600078e0017 */
[----:B0-----:R-:W2:Y:S11]  /*6bf10*/  LDL.64 R6, [R1+0x1f8] ;  /* 0x0001f80001067983 */ /* 0x001eb60000100a00 */
[----:B------:R-:W-:Y:S06]  /*6bf20*/  @!UPT UIADD3 URZ, URZ, URZ, URZ ;  /* 0x0000003f3f3ff290 */ /* 0x000fec000fffe03f */
[----:B------:R0:W-:Y:S01]  /*6bf30*/  STL.64 [R1+0x270], R8 ;  /* 0x0002700801007387 */ /* 0x0001e20000100a00 */
[----:B------:R-:W-:Y:S02]  /*6bf40*/  STL.64 [R1+0x278], R10 ;  /* 0x0002780a01007387 */ /* 0x000fe40000100a00 */
[----:B0-----:R-:W-:Y:S02]  /*6bf50*/  IMAD.MOV.U32 R9, RZ, RZ, R22 ;  /* 0x000000ffff097224 */ /* 0x001fe400078e0016 */
[----:B------:R-:W4:Y:S01]  /*6bf60*/  LDL.LU.64 R22, [R1+0x2c68] ;  /* 0x002c680001167983 */ /* 0x000f220000300a00 */
[----:B------:R-:W-:Y:S02]  /*6bf70*/  STL [R1+0x2b94], R2 ;  /* 0x002b940201007387 */ /* 0x000fe40000100800 */
[----:B------:R0:W-:Y:S02]  /*6bf80*/  STL [R1+0x2b90], R9 ;  /* 0x002b900901007387 */ /* 0x0001e40000100800 */
[----:B------:R-:W3:Y:S01]  /*6bf90*/  LDL.LU R8, [R1+0x2e0] ;  /* 0x0002e00001087983 */ /* 0x000ee20000300800 */
[----:B0-----:R-:W3:Y:S01]  /*6bfa0*/  LDL.LU R9, [R1+0x2e4] ;  /* 0x0002e40001097983 */ /* 0x001ee20000300800 */
[----:B------:R-:W3:Y:S02]  /*6bfb0*/  LDL.LU R10, [R1+0x2e8] ;  /* 0x0002e800010a7983 */ /* 0x000ee40000300800 */
[----:B------:R-:W3:Y:S02]  /*6bfc0*/  LDL.LU R11, [R1+0x2ec] ;  /* 0x0002ec00010b7983 */ /* 0x000ee40000300800 */
[----:B--2---:R-:W-:Y:S01]  /*6bfd0*/  IMAD.MOV.U32 R0, RZ, RZ, R6 ;  /* 0x000000ffff007224 */ /* 0x004fe200078e0006 */
[C---:B---3--:R-:W-:Y:S11]  /*6bfe0*/  HMMA.16816.F32 R8, R16.reuse, R6, R8 ;  /* 0x000000061008723c */ /* 0x048ff60000001808 */
[----:B------:R-:W-:Y:S11]  /*6bff0*/  @!UPT UIADD3 URZ, URZ, URZ, URZ ;  /* 0x0000003f3f3ff290 */ /* 0x000ff6000fffe03f */
[----:B------:R-:W-:Y:S01]  /*6c000*/  @!UPT UIADD3 URZ, URZ, URZ, URZ ;  /* 0x0000003f3f3ff290 */ /* 0x000fe2000fffe03f */
[----:B------:R0:W-:Y:S02]  /*6c010*/  STL.64 [R1+0x260], R8 ;  /* 0x0002600801007387 */ /* 0x0001e40000100a00 */
[----:B0-----:R-:W-:Y:S02]  /*6c020*/  IMAD.MOV.U32 R8, RZ, RZ, R7 ;  /* 0x000000ffff087224 */ /* 0x001fe400078e0007 */
[C---:B----4-:R-:W-:Y:S01]  /*6c030*/  HMMA.16816.F32 R4, R16.reuse, R22, R12 ;  /* 0x000000161004723c */ /* 0x050fe2000000180c */
[----:B------:R-:W-:Y:S02]  /*6c040*/  STL.64 [R1+0x268], R10 ;  /* 0x0002680a01007387 */ /* 0x000fe40000100a00 */
[----:B------:R-:W-:Y:S02]  /*6c050*/  STL [R1+0x2c60], R8 ;  /* 0x002c600801007387 */ /* 0x000fe40000100800 */
[----:B------:R-:W-:Y:S02]  /*6c060*/  IMAD.MOV.U32 R28, RZ, RZ, R22 ;  /* 0x000000ffff1c7224 */ /* 0x000fe400078e0016 */
[----:B------:R-:W-:Y:S11]  /*6c070*/  IMAD.MOV.U32 R29, RZ, RZ, R23 ;  /* 0x000000ffff1d7224 */ /* 0x000ff600078e0017 */
[----:B------:R-:W-:Y:S05]  /*6c080*/  @!UPT UIADD3 URZ, URZ, URZ, URZ ;  /* 0x0000003f3f3ff290 */ /* 0x000fea000fffe03f */
[----:B------:R0:W-:Y:S01]  /*6c090*/  STL.64 [R1+0x250], R4 ;  /* 0x0002500401007387 */ /* 0x0001e20000100a00 */
[----:B------:R1:W-:Y:S02]  /*6c0a0*/  STL.64 [R1+0x258], R6 ;  /* 0x0002580601007387 */ /* 0x0003e40000100a00 */
[----:B------:R-:W2:Y:S02]  /*6c0b0*/  LDL.LU R12, [R1+0x490] ;  /* 0x00049000010c7983 */ /* 0x000ea40000300800 */
[----:B------:R-:W2:Y:S01]  /*6c0c0*/  LDL.LU R13, [R1+0x494] ;  /* 0x00049400010d7983 */ /* 0x000ea20000300800 */
[----:B------:R-:W3:Y:S01]  /*6c0d0*/  LDL.LU R14, [R1+0x498] ;  /* 0x00049800010e7983 */ /* 0x000ee20000300800 */
[----:B------:R-:W3:Y:S02]  /*6c0e0*/  LDL.LU R15, [R1+0x49c] ;  /* 0x00049c00010f7983 */ /* 0x000ee40000300800 */
[----:B------:R-:W4:Y:S02]  /*6c0f0*/  LDL.LU R20, [R1+0x3d0] ;  /* 0x0003d00001147983 */ /* 0x000f240000300800 */
[----:B------:R-:W4:Y:S01]  /*6c100*/  LDL.LU R21, [R1+0x3d4] ;  /* 0x0003d40001157983 */ /* 0x000f220000300800 */
[----:B------:R-:W2:Y:S01]  /*6c110*/  LDL.LU R22, [R1+0x3d8] ;  /* 0x0003d80001167983 */ /* 0x000ea20000300800 */
[----:B------:R-:W2:Y:S03]  /*6c120*/  LDL.LU R23, [R1+0x3dc] ;  /* 0x0003dc0001177983 */ /* 0x000ea60000300800 */
[----:B0-----:R-:W2:Y:S01]  /*6c130*/  LDL.LU R4, [R1+0x3e0] ;  /* 0x0003e00001047983 */ /* 0x001ea20000300800 */
[----:B------:R-:W2:Y:S02]  /*6c140*/  LDL.LU R5, [R1+0x3e4] ;  /* 0x0003e40001057983 */ /* 0x000ea40000300800 */
[----:B-1----:R-:W2:Y:S02]  /*6c150*/  LDL.LU R6, [R1+0x3e8] ;  /* 0x0003e80001067983 */ /* 0x002ea40000300800 */
[----:B------:R-:W2:Y:S01]  /*6c160*/  LDL.LU R7, [R1+0x3ec] ;  /* 0x0003ec0001077983 */ /* 0x000ea20000300800 */
[----:B------:R-:W3:Y:S01]  /*6c170*/  LDL.LU R8, [R1+0x320] ;  /* 0x0003200001087983 */ /* 0x000ee20000300800 */
[----:B------:R-:W3:Y:S02]  /*6c180*/  LDL.LU R9, [R1+0x324] ;  /* 0x0003240001097983 */ /* 0x000ee40000300800 */
[----:B------:R-:W3:Y:S02]  /*6c190*/  LDL.LU R10, [R1+0x328] ;  /* 0x00032800010a7983 */ /* 0x000ee40000300800 */
[----:B------:R-:W3:Y:S01]  /*6c1a0*/  LDL.LU R11, [R1+0x32c] ;  /* 0x00032c00010b7983 */ /* 0x000ee20000300800 */
[----:B--2---:R0:W-:Y:S01]  /*6c1b0*/  STL.64 [R1+0x2c58], R6 ;  /* 0x002c580601007387 */ /* 0x0041e20000100a00 */
[----:B------:R-:W-:Y:S03]  /*6c1c0*/  STL.64 [R1+0x2c50], R4 ;  /* 0x002c500401007387 */ /* 0x000fe60000100a00 */
[----:B0-----:R-:W2:Y:S01]  /*6c1d0*/  LDL.64 R6, [R1+0x1d8] ;  /* 0x0001d80001067983 */ /* 0x001ea20000100a00 */
[----:B------:R0:W-:Y:S02]  /*6c1e0*/  STL.64 [R1+0x2c40], R22 ;  /* 0x002c401601007387 */ /* 0x0001e40000100a00 */
[----:B----4-:R-:W-:Y:S01]  /*6c1f0*/  STL.64 [R1+0x2c38], R20 ;  /* 0x002c381401007387 */ /* 0x010fe20000100a00 */
[----:B0-----:R-:W4:Y:S01]  /*6c200*/  LDL.64 R22, [R1+0x1c8] ;  /* 0x0001c80001167983 */ /* 0x001f220000100a00 */
[----:B------:R-:W2:Y:S03]  /*6c210*/  LDL.LU.64 R26, [R1+0x18] ;  /* 0x00001800011a7983 */ /* 0x000ea60000300a00 */
[----:B--2---:R0:W-:Y:S04]  /*6c220*/  STL.64 [R1+0x2bf0], R26 ;  /* 0x002bf01a01007387 */ /* 0x0041e80000100a00 */
[----:B0-----:R-:W2:Y:S04]  /*6c230*/  LDL.LU.64 R26, [R1+0x28] ;  /* 0x00002800011a7983 */ /* 0x001ea80000300a00 */
[----:B--2---:R0:W-:Y:S04]  /*6c240*/  STL.64 [R1+0x2c08], R26 ;  /* 0x002c081a01007387 */ /* 0x0041e80000100a00 */
[----:B0-----:R-:W2:Y:S04]  /*6c250*/  LDL.LU.64 R26, [R1+0x38] ;  /* 0x00003800011a7983 */ /* 0x001ea80000300a00 */
[----:B--2---:R0:W-:Y:S04]  /*6c260*/  STL.64 [R1+0x2c10], R26 ;  /* 0x002c101a01007387 */ /* 0x0041e80000100a00 */
[----:B0-----:R-:W2:Y:S01]  /*6c270*/  LDL.LU.64 R26, [R1+0x48] ;  /* 0x00004800011a7983 */ /* 0x001ea20000300a00 */
[----:B---3--:R0:W-:Y:S02]  /*6c280*/  STL.64 [R1+0x2bc0], R14 ;  /* 0x002bc00e01007387 */ /* 0x0081e40000100a00 */
[----:B------:R1:W-:Y:S01]  /*6c290*/  STL.64 [R1+0x2bb8], R12 ;  /* 0x002bb80c01007387 */ /* 0x0003e20000100a00 */
[----:B0-----:R-:W3:Y:S04]  /*6c2a0*/  LDL.LU.64 R14, [R1+0x8] ;  /* 0x00000800010e7983 */ /* 0x001ee80000300a00 */
[----:B---3--:R0:W-:Y:S01]  /*6c2b0*/  STL.64 [R1+0x2be8], R14 ;  /* 0x002be80e01007387 */ /* 0x0081e20000100a00 */
[----:B-1----:R-:W3:Y:S02]  /*6c2c0*/  LDL.LU R12, [R1+0x4b0] ;  /* 0x0004b000010c7983 */ /* 0x002ee40000300800 */
[----:B------:R-:W3:Y:S01]  /*6c2d0*/  LDL.LU R13, [R1+0x4b4] ;  /* 0x0004b400010d7983 */ /* 0x000ee20000300800 */
[----:B0-----:R-:W2:Y:S01]  /*6c2e0*/  LDL.LU R14, [R1+0x4b8] ;  /* 0x0004b800010e7983 */ /* 0x001ea20000300800 */
[----:B------:R-:W2:Y:S01]  /*6c2f0*/  LDL.LU R15, [R1+0x4bc] ;  /* 0x0004bc00010f7983 */ /* 0x000ea20000300800 */
[----:B------:R-:W-:Y:S02]  /*6c300*/  HMMA.16816.F32 R8, R16, R6, R8 ;  /* 0x000000061008723c */ /* 0x000fe40000001808 */
[----:B--2---:R-:W-:Y:S01]  /*6c310*/  STL.64 [R1+0x2c00], R14 ;  /* 0x002c000e01007387 */ /* 0x004fe20000100a00 */
[----:B---3--:R0:W-:Y:S03]  /*6c320*/  STL.64 [R1+0x2bf8], R12 ;  /* 0x002bf80c01007387 */ /* 0x0081e60000100a00 */
[----:B0-----:R-:W2:Y:S01]  /*6c330*/  LDL.LU R12, [R1+0x4c0] ;  /* 0x0004c000010c7983 */ /* 0x001ea20000300800 */
[----:B------:R-:W2:Y:S02]  /*6c340*/  LDL.LU R13, [R1+0x4c4] ;  /* 0x0004c400010d7983 */ /* 0x000ea40000300800 */
[----:B------:R-:W3:Y:S02]  /*6c350*/  LDL.LU R14, [R1+0x4c8] ;  /* 0x0004c800010e7983 */ /* 0x000ee40000300800 */
[----:B------:R-:W3:Y:S02]  /*6c360*/  LDL.LU R15, [R1+0x4cc] ;  /* 0x0004cc00010f7983 */ /* 0x000ee40000300800 */
        /* <DEDUP_REMOVED lines=8> */
[----:B------:R1:W-:Y:S03]  /*6c3f0*/  STL.64 [R1+0x248], R10 ;  /* 0x0002480a01007387 */ /* 0x0003e60000100a00 */
[----:B0-----:R-:W3:Y:S01]  /*6c400*/  LDL.LU R8, [R1+0x2c60] ;  /* 0x002c600001087983 */ /* 0x001ee20000300800 */
[----:B-1----:R-:W-:-:S02]  /*6c410*/  IMAD.MOV.U32 R11, RZ, RZ, R6 ;  /* 0x000000ffff0b7224 */ /* 0x002fc400078e0006 */
[----:B------:R-:W2:Y:S02]  /*6c420*/  LDL.LU.64 R6, [R1+0x2c58] ;  /* 0x002c580001067983 */ /* 0x000ea40000300a00 */
        /* <DEDUP_REMOVED lines=9> */
[----:B------:R-:W2:Y:S02]  /*6c4c0*/  LDL.LU.64 R22, [R1+0x2c40] ;  /* 0x002c400001167983 */ /* 0x000ea40000300a00 */
[----:B------:R-:W2:Y:S02]  /*6c4d0*/  LDL.LU.64 R20, [R1+0x2c38] ;  /* 0x002c380001147983 */ /* 0x000ea40000300a00 */
[----:B------:R-:W-:Y:S01]  /*6c4e0*/  STL.64 [R1+0x2bd0], R10 ;  /* 0x002bd00a01007387 */ /* 0x000fe20000100a00 */
[----:B---3--:R0:W-:Y:S04]  /*6c4f0*/  STL [R1+0x2bc8], R8 ;  /* 0x002bc80801007387 */ /* 0x0081e80000100800 */
[----:B0-----:R-:W3:Y:S01]  /*6c500*/  LDL.LU R8, [R1+0x4a0] ;  /* 0x0004a00001087983 */ /* 0x001ee20000300800 */
[----:B------:R-:W3:Y:S02]  /*6c510*/  LDL.LU R9, [R1+0x4a4] ;  /* 0x0004a40001097983 */ /* 0x000ee40000300800 */
[----:B------:R-:W3:Y:S02]  /*6c520*/  LDL.LU R10, [R1+0x4a8] ;  /* 0x0004a800010a7983 */ /* 0x000ee40000300800 */
[----:B------:R-:W3:Y:S01]  /*6c530*/  LDL.LU R11, [R1+0x4ac] ;  /* 0x0004ac00010b7983 */ /* 0x000ee20000300800 */
[----:B--2---:R-:W-:Y:S01]  /*6c540*/  HMMA.16816.F32 R16, R16, R6, R20 ;  /* 0x000000061010723c */ /* 0x004fe20000001814 */
[----:B------:R-:W2:Y:S01]  /*6c550*/  LDL.LU.64 R22, [R1+0x2c30] ;  /* 0x002c300001167983 */ /* 0x000ea20000300a00 */
[----:B------:R-:W2:Y:S02]  /*6c560*/  LDL.LU.64 R20, [R1+0x2c28] ;  /* 0x002c280001147983 */ /* 0x000ea40000300a00 */
[----:B------:R-:W-:Y:S11]  /*6c570*/  STL.64 [R1+0x2ab8], R6 ;  /* 0x002ab80601007387 */ /* 0x000ff60000100a00 */
[----:B------:R-:W-:Y:S08]  /*6c580*/  @!UPT UIADD3 URZ, URZ, URZ, URZ ;  /* 0x0000003f3f3ff290 */ /* 0x000ff0000fffe03f */
[----:B------:R-:W-:Y:S01]  /*6c590*/  STL.64 [R1+0x220], R16 ;  /* 0x0002201001007387 */ /* 0x000fe20000100a00 */
[----:B------:R0:W-:Y:S02]  /*6c5a0*/  STL.64 [R1+0x228], R18 ;  /* 0x0002281201007387 */ /* 0x0001e40000100a00 */
[----:B0-----:R-:W-:Y:S02]  /*6c5b0*/  IMAD.MOV.U32 R18, RZ, RZ, R25 ;  /* 0x000000ffff127224 */ /* 0x001fe400078e0019 */
[----:B------:R-:W-:-:S05]  /*6c5c0*/  IMAD.MOV.U32 R19, RZ, RZ, R24 ;  /* 0x000000ffff137224 */ /* 0x000fca00078e0018 */
[----:B------:R0:W-:Y:S01]  /*6c5d0*/  STL.64 [R1+0x2b58], R18 ;  /* 0x002b581201007387 */ /* 0x0001e20000100a00 */
[----:B------:R-:W4:Y:S02]  /*6c5e0*/  LDL.LU R16, [R1+0x4d0] ;  /* 0x0004d00001107983 */ /* 0x000f240000300800 */
[----:B------:R-:W4:Y:S02]  /*6c5f0*/  LDL.LU R17, [R1+0x4d4] ;  /* 0x0004d40001117983 */ /* 0x000f240000300800 */
[----:B------:R-:W-:Y:S02]  /*6c600*/  IMAD.MOV.U32 R7, RZ, RZ, R26 ;  /* 0x000000ffff077224 */ /* 0x000fe400078e001a */
[----:B------:R-:W-:Y:S01]  /*6c610*/  IMAD.MOV.U32 R6, RZ, RZ, R27 ;  /* 0x000000ffff067224 */ /* 0x000fe200078e001b */
[----:B0-----:R-:W4:Y:S01]  /*6c620*/  LDL.LU R18, [R1+0x4d8] ;  /* 0x0004d80001127983 */ /* 0x001f220000300800 */
        /* <DEDUP_REMOVED lines=40> */
[----:B------:R-:W2:Y:S01]  /*6c8b0*/  LDL.LU.64 R26, [R1+0x2be0] ;  /* 0x002be000011a7983 */ /* 0x000ea20000300a00 */
[----:B------:R-:W2:Y:S01]  /*6c8c0*/  LDL.LU R25, [R1+0x2bd8] ;  /* 0x002bd80001197983 */ /* 0x000ea20000300800 */
[C---:B---3--:R-:W-:Y:S01]  /*6c8d0*/  HMMA.16816.F32 R8, R20.reuse, R14, R8 ;  /* 0x0000000e1408723c */ /* 0x048fe20000001808 */
[----:B------:R-:W-:Y:S11]  /*6c8e0*/  IMAD.MOV.U32 R2, RZ, RZ, R14 ;  /* 0x000000ffff027224 */ /* 0x000ff600078e000e */
[----:B------:R-:W-:Y:S11]  /*6c8f0*/  @!UPT UIADD3 URZ, URZ, URZ, URZ ;  /* 0x0000003f3f3ff290 */ /* 0x000ff6000fffe03f */
[----:B------:R0:W-:Y:S01]  /*6c900*/  STL.64 [R1+0x3d0], R8 ;  /* 0x0003d00801007387 */ /* 0x0001e20000100a00 */
[----:B------:R1:W-:Y:S02]  /*6c910*/  STL.64 [R1+0x3d8], R10 ;  /* 0x0003d80a01007387 */ /* 0x0003e40000100a00 */
[----:B0-----:R-:W-:Y:S01]  /*6c920*/  IMAD.MOV.U32 R9, RZ, RZ, R15 ;  /* 0x000000ffff097224 */ /* 0x001fe200078e000f */
[----:B-1----:R-:W3:Y:S01]  /*6c930*/  LDL.LU.64 R10, [R1+0x2bd0] ;  /* 0x002bd000010a7983 */ /* 0x002ee20000300a00 */
[----:B------:R-:W2:Y:S02]  /*6c940*/  LDL.LU R8, [R1+0x2bc8] ;  /* 0x002bc80001087983 */ /* 0x000ea40000300800 */
[----:B------:R-:W2:Y:S02]  /*6c950*/  LDL.LU.64 R14, [R1+0x2bc0] ;  /* 0x002bc000010e7983 */ /* 0x000ea40000300a00 */
[----:B------:R-:W2:Y:S02]  /*6c960*/  LDL.LU.64 R12, [R1+0x2bb8] ;  /* 0x002bb800010c7983 */ /* 0x000ea40000300a00 */
[----:B--2---:R-:W-:Y:S11]  /*6c970*/  HMMA.16816.F32 R12, R20, R26, R12 ;  /* 0x0000001a140c723c */ /* 0x004ff6000000180c */
[----:B------:R-:W-:Y:S11]  /*6c980*/  @!UPT UIADD3 URZ, URZ, URZ, URZ ;  /* 0x0000003f3f3ff290 */ /* 0x000ff6000fffe03f */
[----:B------:R-:W-:Y:S01]  /*6c990*/  @!UPT UIADD3 URZ, URZ, URZ, URZ ;  /* 0x0000003f3f3ff290 */ /* 0x000fe2000fffe03f */
[----:B------:R-:W-:Y:S01]  /*6c9a0*/  STL.64 [R1+0x990], R12 ;  /* 0x0009900c01007387 */ /* 0x000fe20000100a00 */
[----:B------:R0:W-:Y:S03]  /*6c9b0*/  STL.64 [R1+0x998], R14 ;  /* 0x0009980e01007387 */ /* 0x0001e60000100a00 */
[----:B0-----:R-:W4:Y:S01]  /*6c9c0*/  LDL.LU.64 R14, [R1+0x2bb0] ;  /* 0x002bb000010e7983 */ /* 0x001f220000300a00 */
[----:B------:R-:W2:Y:S02]  /*6c9d0*/  LDL.LU.64 R12, [R1+0x2ba8] ;  /* 0x002ba800010c7983 */ /* 0x000ea40000300a00 */
[----:B------:R0:W-:Y:S02]  /*6c9e0*/  STL.64 [R1+0x2a18], R26 ;  /* 0x002a181a01007387 */ /* 0x0001e40000100a00 */
[----:B------:R-:W-:Y:S02]  /*6c9f0*/  STL [R1+0x2a10], R25 ;  /* 0x002a101901007387 */ /* 0x000fe40000100800 */
[----:B0-----:R-:W-:-:S02]  /*6ca00*/  IMAD.MOV.U32 R26, RZ, RZ, R2 ;  /* 0x000000ffff1a7224 */ /* 0x001fc400078e0002 */
[----:B------:R-:W-:Y:S01]  /*6ca10*/  IMAD.MOV.U32 R27, RZ, RZ, R9 ;  /* 0x000000ffff1b7224 */ /* 0x000fe200078e0009 */
[----:B----4-:R-:W-:Y:S11]  /*6ca20*/  HMMA.16816.F32 R16, R20, R14, R16 ;  /* 0x0000000e1410723c */ /* 0x010ff60000001810 */
        /* <DEDUP_REMOVED lines=8> */
[----:B------:R-:W-:Y:S01]  /*6cab0*/  STL.64 [R1+0x2a30], R26 ;  /* 0x002a301a01007387 */ /* 0x000fe20000100a00 */
[----:B------:R-:W-:Y:S02]  /*6cac0*/  STL.64 [R1+0x2a08], R14 ;  /* 0x002a080e01007387 */ /* 0x000fe40000100a00 */
[----:B--2---:R0:W-:Y:S02]  /*6cad0*/  STL.64 [R1+0x2a00], R12 ;  /* 0x002a000c01007387 */ /* 0x0041e40000100a00 */
[----:B0-----:R-:W2:Y:S01]  /*6cae0*/  LDL.LU R12, [R1+0x360] ;  /* 0x00036000010c7983 */ /* 0x001ea20000300800 */
[----:B------:R-:W2:Y:S02]  /*6caf0*/  LDL.LU R13, [R1+0x364] ;  /* 0x00036400010d7983 */ /* 0x000ea40000300800 */
[----:B------:R-:W2:Y:S02]  /*6cb00*/  LDL.LU R14, [R1+0x368] ;  /* 0x00036800010e7983 */ /* 0x000ea40000300800 */
[----:B------:R-:W2:Y:S02]  /*6cb10*/  LDL.LU R15, [R1+0x36c] ;  /* 0x00036c00010f7983 */ /* 0x000ea40000300800 */
[----:B------:R-:W-:-:S02]  /*6cb20*/  IMAD.MOV.U32 R26, RZ, RZ, R4 ;  /* 0x000000ffff1a7224 */ /* 0x000fc400078e0004 */
[----:B------:R-:W-:Y:S01]  /*6cb30*/  IMAD.MOV.U32 R27, RZ, RZ, R24 ;  /* 0x000000ffff1b7224 */ /* 0x000fe200078e0018 */
[----:B------:R-:W3:Y:S01]  /*6cb40*/  LDL.LU R4, [R1+0x2b8c] ;  /* 0x002b8c0001047983 */ /* 0x000ee20000300800 */
[----:B------:R-:W3:Y:S03]  /*6cb50*/  LDL.LU R24, [R1+0x2b88] ;  /* 0x002b880001187983 */ /* 0x000ee60000300800 */
[----:B------:R4:W-:Y:S02]  /*6cb60*/  STL.64 [R1+0x2a48], R26 ;  /* 0x002a481a01007387 */ /* 0x0009e40000100a00 */
[----:B----4-:R-:W-:Y:S02]  /*6cb70*/  IMAD.MOV.U32 R26, RZ, RZ, R19 ;  /* 0x000000ffff1a7224 */ /* 0x010fe400078e0013 */
[----:B------:R-:W-:-:S05]  /*6cb80*/  IMAD.MOV.U32 R27, RZ, RZ, R18 ;  /* 0x000000ffff1b7224 */ /* 0x000fca00078e0012 */
[----:B------:R-:W-:Y:S04]  /*6cb90*/  STL.64 [R1+0x2a60], R26 ;  /* 0x002a601a01007387 */ /* 0x000fe80000100a00 */
[----:B--2---:R-:W-:Y:S01]  /*6cba0*/  STL.64 [R1+0x2a28], R14 ;  /* 0x002a280e01007387 */ /* 0x004fe20000100a00 */
[----:B------:R0:W-:Y:S03]  /*6cbb0*/  STL.64 [R1+0x2a20], R12 ;  /* 0x002a200c01007387 */ /* 0x0001e60000100a00 */
[----:B0-----:R-:W2:Y:S01]  /*6cbc0*/  LDL.LU R12, [R1+0x370] ;  /* 0x00037000010c7983 */ /* 0x001ea20000300800 */
[----:B------:R-:W2:Y:S02]  /*6cbd0*/  LDL.LU R13, [R1+0x374] ;  /* 0x00037400010d7983 */ /* 0x000ea40000300800 */
[----:B------:R-:W4:Y:S02]  /*6cbe0*/  LDL.LU R14, [R1+0x378] ;  /* 0x00037800010e7983 */ /* 0x000f240000300800 */
[----:B------:R-:W4:Y:S02]  /*6cbf0*/  LDL.LU R15, [R1+0x37c] ;  /* 0x00037c00010f7983 */ /* 0x000f240000300800 */
[----:B---3--:R-:W-:-:S02]  /*6cc00*/  IMAD.MOV.U32 R26, RZ, RZ, R17 ;  /* 0x000000ffff1a7224 */ /* 0x008fc400078e0011 */
        /* <DEDUP_REMOVED lines=11> */
[----:B------:R0:W-:Y:S03]  /*6ccc0*/  STL [R1+0x2aa8], R24 ;  /* 0x002aa81801007387 */ /* 0x0001e60000100800 */
[----:B0-----:R-:W4:Y:S01]  /*6ccd0*/  LDL.LU R24, [R1+0x3c0] ;  /* 0x0003c00001187983 */ /* 0x001f220000300800 */
[----:B------:R-:W4:Y:S02]  /*6cce0*/  LDL.LU R25, [R1+0x3c4] ;  /* 0x0003c40001197983 */ /* 0x000f240000300800 */
[----:B------:R-:W2:Y:S02]  /*6ccf0*/  LDL.LU R26, [R1+0x3c8] ;  /* 0x0003c800011a7983 */ /* 0x000ea40000300800 */
[----:B------:R-:W2:Y:S02]  /*6cd00*/  LDL.LU R27, [R1+0x3cc] ;  /* 0x0003cc00011b7983 */ /* 0x000ea40000300800 */
[----:B------:R-:W-:-:S02]  /*6cd10*/  IMAD.MOV.U32 R6, RZ, RZ, R5 ;  /* 0x000000ffff067224 */ /* 0x000fc400078e0005 */
[----:B------:R-:W-:Y:S01]  /*6cd20*/  IMAD.MOV.U32 R7, RZ, RZ, R10 ;  /* 0x000000ffff077224 */ /* 0x000fe200078e000a */
[----:B--2---:R-:W-:Y:S01]  /*6cd30*/  STL.64 [R1+0x2ac8], R26 ;  /* 0x002ac81a01007387 */ /* 0x004fe20000100a00 */
[----:B----4-:R0:W-:Y:S02]  /*6cd40*/  STL.64 [R1+0x2ac0], R24 ;  /* 0x002ac01801007387 */ /* 0x0101e40000100a00 */
        /* <DEDUP_REMOVED lines=10> */
[----:B------:R-:W-:Y:S02]  /*6cdf0*/  STL.64 [R1+0x2ad8], R24 ;  /* 0x002ad81801007387 */ /* 0x000fe40000100a00 */
[----:B------:R-:W4:Y:S02]  /*6ce00*/  LDL.LU R11, [R1+0x2b7c] ;  /* 0x002b7c00010b7983 */ /* 0x000f240000300800 */
[----:B------:R-:W2:Y:S01]  /*6ce10*/  LDL.LU R3, [R1+0x2b78] ;  /* 0x002b780001037983 */ /* 0x000ea20000300800 */
[----:B------:R0:W-:Y:S02]  /*6ce20*/  STL.64 [R1+0x2ae8], R6 ;  /* 0x002ae80601007387 */ /* 0x0001e40000100a00 */
[----:B0-----:R-:W-:Y:S02]  /*6ce30*/  IMAD.MOV.U32 R6, RZ, RZ, R28 ;  /* 0x000000ffff067224 */ /* 0x001fe400078e001c */
[----:B------:R-:W-:Y:S01]  /*6ce40*/  IMAD.MOV.U32 R7, RZ, RZ, R29 ;  /* 0x000000ffff077224 */ /* 0x000fe200078e001d */
[----:B------:R-:W2:Y:S01]  /*6ce50*/  LDL.LU R28, [R1+0x2b74] ;  /* 0x002b7400011c7983 */ /* 0x000ea20000300800 */
[----:B------:R-:W2:Y:S03]  /*6ce60*/  LDL.LU R29, [R1+0x2b70] ;  /* 0x002b7000011d7983 */ /* 0x000ea60000300800 */
[----:B------:R0:W-:Y:S01]  /*6ce70*/  STL.64 [R1+0x2b00], R6 ;  /* 0x002b000601007387 */ /* 0x0001e20000100a00 */
[----:B------:R-:W2:Y:S02]  /*6ce80*/  LDL.LU R24, [R1+0x410] ;  /* 0x0004100001187983 */ /* 0x000ea40000300800 */
[----:B------:R-:W2:Y:S02]  /*6ce90*/  LDL.LU R25, [R1+0x414] ;  /* 0x0004140001197983 */ /* 0x000ea40000300800 */
[----:B------:R-:W2:Y:S01]  /*6cea0*/  LDL.LU R26, [R1+0x418] ;  /* 0x00041800011a7983 */ /* 0x000ea20000300800 */
[----:B------:R-:W2:Y:S01]  /*6ceb0*/  LDL.LU R27, [R1+0x41c] ;  /* 0x00041c00011b7983 */ /* 0x000ea20000300800 */
[----:B0-----:R-:W-:-:S02]  /*6cec0*/  IMAD.MOV.U32 R6, RZ, RZ, R0 ;  /* 0x000000ffff067224 */ /* 0x001fc400078e0000 */
        /* <DEDUP_REMOVED lines=29> */
[----:B------:R0:W-:Y:S03]  /*6d0a0*/  STL.64 [R1+0x2b20], R24 ;  /* 0x002b201801007387 */ /* 0x0001e60000100a00 */
        /* <DEDUP_REMOVED lines=19> */
[----:B------:R-:W2:Y:S01]  /*6d1e0*/  LDL.LU R15, [R1+0x39c] ;  /* 0x00039c00010f7983 */ /* 0x000ea20000300800 */
[----:B----4-:R-:W-:Y:S01]  /*6d1f0*/  HMMA.16816.F32 R16, R20, R10, R16 ;  /* 0x0000000a1410723c */ /* 0x010fe20000001810 */
        /* <DEDUP_REMOVED lines=15> */
[----:B------:R-:W-:Y:S02]  /*6d2f0*/  STL.64 [R1+0x29f8], R10 ;  /* 0x0029f80a01007387 */ /* 0x000fe40000100a00 */
[----:B------:R0:W-:Y:S02]  /*6d300*/  STL.64 [R1+0x29f0], R8 ;  /* 0x0029f00801007387 */ /* 0x0001e40000100a00 */
[----:B0-----:R-:W4:Y:S01]  /*6d310*/  LDL.LU R8, [R1+0x350] ;  /* 0x0003500001087983 */ /* 0x001f220000300800 */
[----:B------:R-:W4:Y:S02]  /*6d320*/  LDL.LU R9, [R1+0x354] ;  /* 0x0003540001097983 */ /* 0x000f240000300800 */
[----:B------:R-:W4:Y:S02]  /*6d330*/  LDL.LU R10, [R1+0x358] ;  /* 0x00035800010a7983 */ /* 0x000f240000300800 */
[----:B------:R-:W-:-:S02]  /*6d340*/  IMAD.MOV.U32 R11, RZ, RZ, R2 ;  /* 0x000000ffff0b7224 */ /* 0x000fc400078e0002 */
[----:B------:R0:W5:Y:S01]  /*6d350*/  LDL.LU R2, [R1+0x2b50] ;  /* 0x002b500001027983 */ /* 0x0001620000300800 */
[C---:B---3--:R-:W-:Y:S11]  /*6d360*/  HMMA.16816.F32 R4, R20.reuse, R18, R4 ;  /* 0x000000121404723c */ /* 0x048ff60000001804 */
[----:B------:R-:W-:Y:S11]  /*6d370*/  @!UPT UIADD3 URZ, URZ, URZ, URZ ;  /* 0x0000003f3f3ff290 */ /* 0x000ff6000fffe03f */
[----:B------:R-:W-:Y:S01]  /*6d380*/  @!UPT UIADD3 URZ, URZ, URZ, URZ ;  /* 0x0000003f3f3ff290 */ /* 0x000fe2000fffe03f */
[----:B------:R-:W-:Y:S01]  /*6d390*/  STL.64 [R1+0x960], R4 ;  /* 0x0009600401007387 */ /* 0x000fe20000100a00 */
[----:B------:R1:W-:Y:S03]  /*6d3a0*/  STL.64 [R1+0x968], R6 ;  /* 0x0009680601007387 */ /* 0x0003e60000100a00 */
[----:B-1----:R-:W3:Y:S02]  /*6d3b0*/  LDL.LU.64 R6, [R1+0x2b48] ;  /* 0x002b480001067983 */ /* 0x002ee40000300a00 */
[C---:B---3--:R-:W-:Y:S02]  /*6d3c0*/  HMMA.16816.F32 R4, R20.reuse, R6, R24 ;  /* 0x000000061404723c */ /* 0x048fe40000001818 */
[----:B------:R-:W3:Y:S01]  /*6d3d0*/  LDL.LU.64 R26, [R1+0x2b40] ;  /* 0x002b4000011a7983 */ /* 0x000ee20000300a00 */
[----:B------:R-:W3:Y:S11]  /*6d3e0*/  LDL.LU.64 R24, [R1+0x2b38] ;  /* 0x002b380001187983 */ /* 0x000ef60000300a00 */
[----:B------:R-:W-:Y:S09]  /*6d3f0*/  @!UPT UIADD3 URZ, URZ, URZ, URZ ;  /* 0x0000003f3f3ff290 */ /* 0x000ff2000fffe03f */
        /* <DEDUP_REMOVED lines=38> */
[----:B---3--:R-:W-:Y:S02]  /*6d660*/  HMMA.16816.F32 R20, R20, R6, R24 ;  /* 0x000000061414723c */ /* 0x008fe40000001818 */
[----:B------:R-:W2:Y:S01]  /*6d670*/  LDL.LU.64 R26, [R1+0x2ab0] ;  /* 0x002ab000011a7983 */ /* 0x000ea20000300a00 */
[----:B------:R-:W3:Y:S02]  /*6d680*/  LDL.LU R24, [R1+0x2aa8] ;  /* 0x002aa80001187983 */ /* 0x000ee40000300800 */
[----:B------:R-:W2:Y:S02]  /*6d690*/  LDL.LU.64 R6, [R1+0x2aa0] ;  /* 0x002aa00001067983 */ /* 0x000ea40000300a00 */
[----:B------:R-:W2:Y:S11]  /*6d6a0*/  LDL.LU.64 R4, [R1+0x2a98] ;  /* 0x002a980001047983 */ /* 0x000eb60000300a00 */
[----:B------:R-:W-:Y:S05]  /*6d6b0*/  @!UPT UIADD3 URZ, URZ, URZ, URZ ;  /* 0x0000003f3f3ff290 */ /* 0x000fea000fffe03f */
[----:B------:R1:W-:Y:S01]  /*6d6c0*/  STL.64 [R1+0x2c0], R20 ;  /* 0x0002c01401007387 */ /* 0x0003e20000100a00 */
[----:B------:R3:W-:Y:S02]  /*6d6d0*/  STL.64 [R1+0x2c8], R22 ;  /* 0x0002c81601007387 */ /* 0x0007e40000100a00 */
[----:B-1----:R-:W-:Y:S02]  /*6d6e0*/  IMAD.MOV.U32 R20, RZ, RZ, R0 ;  /* 0x000000ffff147224 */ /* 0x002fe400078e0000 */
[----:B------:R0:W5:Y:S01]  /*6d6f0*/  LDL.LU R0, [R1+0x2a90] ;  /* 0x002a900001007983 */ /* 0x0001620000300800 */
[----:B---3--:R-:W-:Y:S02]  /*6d700*/  IMAD.MOV.U32 R23, RZ, RZ, R24 ;  /* 0x000000ffff177224 */ /* 0x008fe400078e0018 */
[C---:B--2---:R-:W-:Y:S01]  /*6d710*/  HMMA.16816.F32 R24, R4.reuse, R26, R12 ;  /* 0x0000001a0418723c */ /* 0x044fe2000000180c */
[----:B------:R-:W2:Y:S01]  /*6d720*/  LDL.LU.64 R14, [R1+0x2a88] ;  /* 0x002a8800010e7983 */ /* 0x000ea20000300a00 */
[----:B------:R-:W2:Y:S11]  /*6d730*/  LDL.LU.64 R12, [R1+0x2a80] ;  /* 0x002a8000010c7983 */ /* 0x000eb60000300a00 */
[----:B------:R-:W-:Y:S10]  /*6d740*/  @!UPT UIADD3 URZ, URZ, URZ, URZ ;  /* 0x0000003f3f3ff290 */ /* 0x000ff4000fffe03f */
[----:B------:R-:W-:Y:S01]  /*6d750*/  STL.64 [R1+0xaa0], R24 ;  /* 0x000aa01801007387 */ /* 0x000fe20000100a00 */
        /* <DEDUP_REMOVED lines=29> */
[----:B-1----:R-:W2:Y:S01]  /*6d930*/  LDL.LU.64 R26, [R1+0x2a18] ;  /* 0x002a1800011a7983 */ /* 0x002ea20000300a00 */
[----:B------:R-:W3:Y:S01]  /*6d940*/  LDL.LU R25, [R1+0x2a10] ;  /* 0x002a100001197983 */ /* 0x000ee20000300800 */
[C---:B--2---:R-:W-:Y:S11]  /*6d950*/  HMMA.16816.F32 R12, R4.reuse, R26, R12 ;  /* 0x0000001a040c723c */ /* 0x044ff6000000180c */
[----:B------:R-:W-:Y:S11]  /*6d960*/  @!UPT UIADD3 URZ, URZ, URZ, URZ ;  /* 0x0000003f3f3ff290 */ /* 0x000ff6000fffe03f */
[----:B------:R-:W-:Y:S01]  /*6d970*/  @!UPT UIADD3 URZ, URZ, URZ, URZ ;  /* 0x0000003f3f3ff290 */ /* 0x000fe2000fffe03f */
[----:B------:R-:W-:Y:S01]  /*6d980*/  STL.64 [R1+0xa50], R12 ;  /* 0x000a500c01007387 */ /* 0x000fe20000100a00 */
[----:B------:R1:W-:Y:S03]  /*6d990*/  STL.64 [R1+0xa58], R14 ;  /* 0x000a580e01007387 */ /* 0x0003e60000100a00 */
[----:B-1----:R-:W4:Y:S01]  /*6d9a0*/  LDL.LU.64 R14, [R1+0x2a08] ;  /* 0x002a0800010e7983 */ /* 0x002f220000300a00 */
[----:B------:R-:W2:Y:S01]  /*6d9b0*/  LDL.LU.64 R12, [R1+0x2a00] ;  /* 0x002a0000010c7983 */ /* 0x000ea20000300a00 */
[----:B----4-:R-:W-:Y:S11]  /*6d9c0*/  HMMA.16816.F32 R8, R4, R14, R8 ;  /* 0x0000000e0408723c */ /* 0x010ff60000001808 */
[----:B------:R-:W-:Y:S11]  /*6d9d0*/  @!UPT UIADD3 URZ, URZ, URZ, URZ ;  /* 0x0000003f3f3ff290 */ /* 0x000ff6000fffe03f */
[----:B------:R-:W-:Y:S01]  /*6d9e0*/  @!UPT UIADD3 URZ, URZ, URZ, URZ ;  /* 0x0000003f3f3ff290 */ /* 0x000fe2000fffe03f */
[----:B------:R-:W-:Y:S01]  /*6d9f0*/  STL.64 [R1+0xa40], R8 ;  /* 0x000a400801007387 */ /* 0x000fe20000100a00 */
[----:B------:R1:W-:Y:S03]  /*6da00*/  STL.64 [R1+0xa48], R10 ;  /* 0x000a480a01007387 */ /* 0x0003e60000100a00 */
[----:B-1----:R-:W2:Y:S01]  /*6da10*/  LDL.LU.64 R10, [R1+0x29f8] ;  /* 0x0029f800010a7983 */ /* 0x002ea20000300a00 */
[----:B------:R-:W4:Y:S02]  /*6da20*/  LDL.LU.64 R8, [R1+0x29f0] ;  /* 0x0029f00001087983 */ /* 0x000f240000300a00 */
[----:B------:R-:W-:Y:S02]  /*6da30*/  IMAD.MOV.U32 R21, RZ, RZ, R29 ;  /* 0x000000ffff157224 */ /* 0x000fe400078e001d */
[----:B------:R-:W1:Y:S01]  /*6da40*/  S2R R29, SR_TID.X ;  /* 0x00000000001d7919 */ /* 0x000e620000002100 */
[----:B------:R-:W-:-:S02]  /*6da50*/  IMAD.MOV.U32 R22, RZ, RZ, R28 ;  /* 0x000000ffff167224 */ /* 0x000fc400078e001c */
[----:B------:R-:W0:Y:S01]  /*6da60*/  S2R R28, SR_TID.X ;  /* 0x00000000001c7919 */ /* 0x000e220000002100 */
[----:B-1----:R-:W-:Y:S01]  /*6da70*/  LOP3.LUT R29, R29, 0x7, RZ, 0xc0, !PT ;  /* 0x000000071d1d7812 */ /* 0x002fe200078ec0ff */
[----:B0-----:R-:W-:-:S04]  /*6da80*/  IMAD.SHL.U32 R28, R28, 0x2, RZ ;  /* 0x000000021c1c7824 */ /* 0x001fc800078e00ff */
[----:B------:R-:W-:-:S05]  /*6da90*/  IMAD R29, R29, 0x110, RZ ;  /* 0x000001101d1d7824 */ /* 0x000fca00078e02ff */
[----:B------:R-:W-:-:S04]  /*6daa0*/  LOP3.LUT R24, R29, 0x30, R28, 0x78, !PT ;  /* 0x000000301d187812 */ /* 0x000fc800078e781c */
[----:B------:R-:W-:Y:S01]  /*6dab0*/  LOP3.LUT R24, R24, 0x40, RZ, 0x3c, !PT ;  /* 0x0000004018187812 */ /* 0x000fe200078e3cff */
[----:B----4-:R-:W-:Y:S02]  /*6dac0*/  IMAD.MOV.U32 R14, RZ, RZ, R9 ;  /* 0x000000ffff0e7224 */ /* 0x010fe400078e0009 */
[----:B------:R-:W-:-:S07]  /*6dad0*/  IMAD.MOV.U32 R15, RZ, RZ, R8 ;  /* 0x000000ffff0f7224 */ /* 0x000fce00078e0008 */
[----:B--2---:R-:W-:Y:S01]  /*6dae0*/  HMMA.16816.F32 R8, R4, R10, R12 ;  /* 0x0000000a0408723c */ /* 0x004fe2000000180c */
[----:B---3--:R-:W0:Y:S11]  /*6daf0*/  LDSM.16.MT88.4 R12, [R25+0xc000] ;  /* 0x00c00000190c783b */ /* 0x008e360000004200 */
[----:B------:R-:W-:Y:S11]  /*6db00*/  @!UPT UIADD3 URZ, URZ, URZ, URZ ;  /* 0x0000003f3f3ff290 */ /* 0x000ff6000fffe03f */
[----:B------:R-:W-:Y:S01]  /*6db10*/  STL.64 [R1+0xa30], R8 ;  /* 0x000a300801007387 */ /* 0x000fe20000100a00 */
[----:B------:R-:W-:Y:S02]  /*6db20*/  STL.64 [R1+0xa38], R10 ;  /* 0x000a380a01007387 */ /* 0x000fe40000100a00 */
[----:B------:R-:W1:Y:S01]  /*6db30*/  LDSM.16.M88.4 R8, [R24+0x10080] ;  /* 0x010080001808783b */ /* 0x000e620000000200 */
[----:B0-----:R-:W-:Y:S03]  /*6db40*/  STL.64 [R1+0xa0], R12 ;  /* 0x0000a00c01007387 */ /* 0x001fe60000100a00 */
[----:B------:R-:W-:Y:S02]  /*6db50*/  STL.64 [R1+0xa8], R14 ;  /* 0x0000a80e01007387 */ /* 0x000fe40000100a00 */
[----:B------:R-:W-:Y:S04]  /*6db60*/  LDSM.16.M88.4 R12, [R24+0x11080] ;  /* 0x01108000180c783b */ /* 0x000fe80000000200 */
[----:B-1----:R-:W-:Y:S01]  /*6db70*/  IMAD.MOV.U32 R29, RZ, RZ, R10 ;  /* 0x000000ffff1d7224 */ /* 0x002fe200078e000a */
[----:B------:R-:W-:Y:S01]  /*6db80*/  STL.64 [R1+0x1a0], R8 ;  /* 0x0001a00801007387 */ /* 0x000fe20000100a00 */
[----:B------:R-:W-:-:S02]  /*6db90*/  IMAD.MOV.U32 R28, RZ, RZ, R11 ;  /* 0x000000ffff1c7224 */ /* 0x000fc400078e000b */
[----:B------:R-:W0:Y:S02]  /*6dba0*/  LDSM.16.M88.4 R8, [R24+0x10880] ;  /* 0x010880001808783b */ /* 0x000e240000000200 */
[----:B0-----:R-:W-:Y:S02]  /*6dbb0*/  STL.64 [R1+0x190], R8 ;  /* 0x0001900801007387 */ /* 0x001fe40000100a00 */
[----:B------:R-:W-:Y:S02]  /*6dbc0*/  STL.64 [R1+0x198], R10 ;  /* 0x0001980a01007387 */ /* 0x000fe40000100a00 */
[----:B------:R-:W0:Y:S04]  /*6dbd0*/  LDSM.16.M88.4 R8, [R24+0x11880] ;  /* 0x011880001808783b */ /* 0x000e280000000200 */
[----:B------:R-:W-:Y:S01]  /*6dbe0*/  STL.64 [R1+0x180], R12 ;  /* 0x0001800c01007387 */ /* 0x000fe20000100a00 */
[----:B------:R-:W-:Y:S02]  /*6dbf0*/  STL.64 [R1+0x188], R14 ;  /* 0x0001880e01007387 */ /* 0x000fe40000100a00 */
[----:B------:R-:W1:Y:S02]  /*6dc00*/  LDSM.16.M88.4 R12, [R24+0x12080] ;  /* 0x01208000180c783b */ /* 0x000e640000000200 */
[----:B0-----:R-:W-:Y:S02]  /*6dc10*/  STL.64 [R1+0x170], R8 ;  /* 0x0001700801007387 */ /* 0x001fe40000100a00 */
[----:B------:R-:W-:Y:S02]  /*6dc20*/  STL.64 [R1+0x178], R10 ;  /* 0x0001780a01007387 */ /* 0x000fe40000100a00 */
[----:B------:R-:W0:Y:S04]  /*6dc30*/  LDSM.16.M88.4 R8, [R24+0x12880] ;  /* 0x012880001808783b */ /* 0x000e280000000200 */
[----:B-1----:R-:W-:Y:S01]  /*6dc40*/  STL.64 [R1+0x160], R12 ;  /* 0x0001600c01007387 */ /* 0x002fe20000100a00 */
        /* <DEDUP_REMOVED lines=25> */
[----:B------:R-:W1:Y:S01]  /*6dde0*/  LDSM.16.M88.4 R12, [R24+0x17080] ;  /* 0x01708000180c783b */ /* 0x000e620000000200 */
[----:B------:R-:W-:Y:S03]  /*6ddf0*/  HMMA.16816.F32 R16, R4, R18, R20 ;  /* 0x000000120410723c */ /* 0x000fe60000001814 */
[----:B------:R-:W-:Y:S01]  /*6de00*/  LDSM.16.MT88.4 R20, [R3+0xc180] ;  /* 0x00c180000314783b */ /* 0x000fe20000004200 */
[----:B0-----:R-:W-:Y:S03]  /*6de10*/  STL.64 [R1+0xd0], R8 ;  /* 0x0000d00801007387 */ /* 0x001fe60000100a00 */
[----:B------:R-:W-:Y:S02]  /*6de20*/  STL.64 [R1+0xd8], R10 ;  /* 0x0000d80a01007387 */ /* 0x000fe40000100a00 */
[----:B------:R-:W0:Y:S04]  /*6de30*/  LDSM.16.M88.4 R8, [R24+0x17880] ;  /* 0x017880001808783b */ /* 0x000e280000000200 */
[----:B-1----:R-:W-:Y:S01]  /*6de40*/  STL.64 [R1+0xc0], R12 ;  /* 0x0000c00c01007387 */ /* 0x002fe20000100a00 */
[----:B------:R-:W-:Y:S02]  /*6de50*/  STL.64 [R1+0xc8], R14 ;  /* 0x0000c80e01007387 */ /* 0x000fe40000100a00 */
[----:B------:R-:W1:Y:S02]  /*6de60*/  LDSM.16.MT88.4 R12, [R3+0xc000] ;  /* 0x00c00000030c783b */ /* 0x000e640000004200 */
[----:B0-----:R-:W-:Y:S02]  /*6de70*/  STL.64 [R1+0xb0], R8 ;  /* 0x0000b00801007387 */ /* 0x001fe40000100a00 */
[----:B------:R-:W-:Y:S02]  /*6de80*/  STL.64 [R1+0xb8], R10 ;  /* 0x0000b80a01007387 */ /* 0x000fe40000100a00 */
[----:B------:R-:W0:Y:S04]  /*6de90*/  LDSM.16.MT88.4 R8, [R25+0xe000] ;  /* 0x00e000001908783b */ /* 0x000e280000004200 */
[----:B-1----:R-:W-:Y:S01]  /*6dea0*/  STL.64 [R1+0x20], R12 ;  /* 0x0000200c01007387 */ /* 0x002fe20000100a00 */
[----:B------:R-:W-:Y:S02]  /*6deb0*/  STL.64 [R1+0x28], R14 ;  /* 0x0000280e01007387 */ /* 0x000fe40000100a00 */
[----:B------:R-:W1:Y:S04]  /*6dec0*/  LDSM.16.MT88.4 R12, [R25+0xc080] ;  /* 0x00c08000190c783b */ /* 0x000e680000004200 */
[----:B------:R-:W-:Y:S02]  /*6ded0*/  STL.64 [R1+0xa20], R16 ;  /* 0x000a201001007387 */ /* 0x000fe40000100a00 */
[----:B------:R-:W-:Y:S02]  /*6dee0*/  STL.64 [R1+0xa28], R18 ;  /* 0x000a281201007387 */ /* 0x000fe40000100a00 */
[----:B------:R-:W2:Y:S04]  /*6def0*/  LDSM.16.MT88.4 R16, [R25+0xe080] ;  /* 0x00e080001910783b */ /* 0x000ea80000004200 */
[----:B0-----:R-:W-:Y:S01]  /*6df00*/  STL.64 [R1+0x90], R8 ;  /* 0x0000900801007387 */ /* 0x001fe20000100a00 */
[----:B------:R-:W-:Y:S02]  /*6df10*/  STL.64 [R1+0x98], R10 ;  /* 0x0000980a01007387 */ /* 0x000fe40000100a00 */
[----:B------:R-:W0:Y:S04]  /*6df20*/  LDSM.16.MT88.4 R8, [R25+0xc100] ;  /* 0x00c100001908783b */ /* 0x000e280000004200 */
[----:B-1----:R-:W-:Y:S01]  /*6df30*/  STL.64 [R1+0x80], R12 ;  /* 0x0000800c01007387 */ /* 0x002fe20000100a00 */
[----:B------:R-:W-:Y:S02]  /*6df40*/  STL.64 [R1+0x88], R14 ;  /* 0x0000880e01007387 */ /* 0x000fe40000100a00 */
[----:B------:R-:W1:Y:S04]  /*6df50*/  LDSM.16.MT88.4 R12, [R25+0xe100] ;  /* 0x00e10000190c783b */ /* 0x000e680000004200 */
[----:B--2---:R-:W-:Y:S01]  /*6df60*/  STL.64 [R1+0x70], R16 ;  /* 0x0000701001007387 */ /* 0x004fe20000100a00 */
[----:B------:R-:W-:Y:S04]  /*6df70*/  STL.64 [R1+0x78], R18 ;  /* 0x0000781201007387 */ /* 0x000fe80000100a00 */
[----:B------:R-:W2:Y:S04]  /*6df80*/  LDSM.16.MT88.4 R16, [R25+0xc180] ;  /* 0x00c180001910783b */ /* 0x000ea80000004200 */
[----:B0-----:R-:W-:Y:S01]  /*6df90*/  STL.64 [R1+0x60], R8 ;  /* 0x0000600801007387 */ /* 0x001fe20000100a00 */
[----:B------:R-:W-:Y:S02]  /*6dfa0*/  STL.64 [R1+0x68], R10 ;  /* 0x0000680a01007387 */ /* 0x000fe40000100a00 */
[----:B------:R-:W0:Y:S04]  /*6dfb0*/  LDSM.16.MT88.4 R8, [R25+0xe180] ;  /* 0x00e180001908783b */ /* 0x000e280000004200 */
[----:B-1----:R-:W-:Y:S01]  /*6dfc0*/  STL.64 [R1+0x50], R12 ;  /* 0x0000500c01007387 */ /* 0x002fe20000100a00 */
[----:B------:R-:W-:Y:S02]  /*6dfd0*/  STL.64 [R1+0x58], R14 ;  /* 0x0000580e01007387 */ /* 0x000fe40000100a00 */
[----:B------:R-:W1:Y:S04]  /*6dfe0*/  LDSM.16.MT88.4 R12, [R3+0xe000] ;  /* 0x00e00000030c783b */ /* 0x000e680000004200 */
[----:B--2---:R-:W-:Y:S02]  /*6dff0*/  STL.64 [R1+0x40], R16 ;  /* 0x0000401001007387 */ /* 0x004fe40000100a00 */
[----:B------:R-:W-:Y:S02]  /*6e000*/  STL.64 [R1+0x48], R18 ;  /* 0x0000481201007387 */ /* 0x000fe40000100a00 */
[----:B------:R-:W2:Y:S04]  /*6e010*/  LDSM.16.MT88.4 R16, [R3+0xc080] ;  /* 0x00c080000310783b */ /* 0x000ea80000004200 */
[----:B------:R-:W3:Y:S04]  /*6e020*/  LDSM.16.MT88.4 R24, [R3+0xe180] ;  /* 0x00e180000318783b */ /* 0x000ee80000004200 */
[----:B0-----:R-:W-:Y:S01]  /*6e030*/  STL.64 [R1+0x30], R8 ;  /* 0x0000300801007387 */ /* 0x001fe20000100a00 */
[----:B------:R-:W-:Y:S02]  /*6e040*/  STL.64 [R1+0x38], R10 ;  /* 0x0000380a01007387 */ /* 0x000fe40000100a00 */
[----:B-1----:R-:W-:Y:S02]  /*6e050*/  STL.64 [R1+0x10], R12 ;  /* 0x0000100c01007387 */ /* 0x002fe40000100a00 */
[----:B------:R-:W-:Y:S01]  /*6e060*/  STL.64 [R1+0x18], R14 ;  /* 0x0000180e01007387 */ /* 0x000fe20000100a00 */
[----:B------:R-:W0:Y:S04]  /*6e070*/  LDSM.16.MT88.4 R8, [R3+0xe080] ;  /* 0x00e080000308783b */ /* 0x000e280000004200 */
[----:B--2---:R-:W-:Y:S01]  /*6e080*/  STL.64 [R1], R16 ;  /* 0x0000001001007387 */ /* 0x004fe20000100a00 */
[----:B------:R-:W-:Y:S03]  /*6e090*/  STL.64 [R1+0x8], R18 ;  /* 0x0000081201007387 */ /* 0x000fe60000100a00 */
[----:B------:R-:W1:Y:S01]  /*6e0a0*/  LDSM.16.MT88.4 R12, [R3+0xc100] ;  /* 0x00c10000030c783b */ /* 0x000e620000004200 */
[----:B------:R2:W4:Y:S03]  /*6e0b0*/  LDSM.16.MT88.4 R16, [R3+0xe100] ;  /* 0x00e100000310783b */ /* 0x0005260000004200 */
[----:B--2---:R-:W2:Y:S02]  /*6e0c0*/  S2R R3, SR_TID.X ;  /* 0x0000000000037919 */ /* 0x004ea40000002100 */
[----:B--2---:R-:W-:-:S05]  /*6e0d0*/  LOP3.LUT R3, R3, 0x3f, RZ, 0xc0, !PT ;  /* 0x0000003f03037812 */ /* 0x004fca00078ec0ff */
[----:B------:R-:W-:Y:S02]  /*6e0e0*/  IMAD.SHL.U32 R3, R3, 0x2, RZ ;  /* 0x0000000203037824 */ /* 0x000fe400078e00ff */
[----:B01-3--:R-:W-:Y:S04]  /*6e0f0*/  STL.64 [R1+0x3a20], R14 ;  /* 0x003a200e01007387 */ /* 0x00bfe80000100a00 */
[----:B------:R-:W-:Y:S04]  /*6e100*/  STL.64 [R1+0x3a18], R12 ;  /* 0x003a180c01007387 */ /* 0x000fe80000100a00 */
[----:B------:R-:W-:Y:S04]  /*6e110*/  STL.64 [R1+0x37b0], R22 ;  /* 0x0037b01601007387 */ /* 0x000fe80000100a00 */
[----:B------:R-:W-:Y:S04]  /*6e120*/  STL.64 [R1+0x37a8], R20 ;  /* 0x0037a81401007387 */ /* 0x000fe80000100a00 */
[----:B------:R-:W-:Y:S04]  /*6e130*/  STL [R1+0x3684], R29 ;  /* 0x0036841d01007387 */ /* 0x000fe80000100800 */
[----:B------:R-:W-:Y:S04]  /*6e140*/  STL [R1+0x3680], R28 ;  /* 0x0036801c01007387 */ /* 0x000fe80000100800 */
[----:B------:R-:W-:Y:S04]  /*6e150*/  STL.64 [R1+0x3318], R10 ;  /* 0x0033180a01007387 */ /* 0x000fe80000100a00 */
[----:B------:R0:W-:Y:S04]  /*6e160*/  STL.64 [R1+0x3310], R8 ;  /* 0x0033100801007387 */ /* 0x0001e80000100a00 */
[----:B0-----:R-:W2:Y:S04]  /*6e170*/  LDL.LU R8, [R1+0x190] ;  /* 0x0001900001087983 */ /* 0x001ea80000300800 */
[----:B------:R-:W2:Y:S04]  /*6e180*/  LDL.LU R9, [R1+0x194] ;  /* 0x0001940001097983 */ /* 0x000ea80000300800 */
[----:B------:R-:W3:Y:S04]  /*6e190*/  LDL R10, [R1+0x198] ;  /* 0x00019800010a7983 */ /* 0x000ee80000100800 */
[----:B---3--:R-:W-:Y:S04]  /*6e1a0*/  STL [R1+0x3678], R10 ;  /* 0x0036780a01007387 */ /* 0x008fe80000100800 */
[----:B------:R-:W3:Y:S04]  /*6e1b0*/  LDL R11, [R1+0x19c] ;  /* 0x00019c00010b7983 */ /* 0x000ee80000100800 */
[----:B----4-:R-:W4:Y:S04]  /*6e1c0*/  LDL.LU R12, [R1+0x6a0] ;  /* 0x0006a000010c7983 */ /* 0x010f280000300800 */
[----:B------:R-:W4:Y:S04]  /*6e1d0*/  LDL.LU R13, [R1+0x6a4] ;  /* 0x0006a400010d7983 */ /* 0x000f280000300800 */
[----:B------:R-:W2:Y:S04]  /*6e1e0*/  LDL.LU R14, [R1+0x6a8] ;  /* 0x0006a800010e7983 */ /* 0x000ea80000300800 */
[----:B------:R-:W2:Y:S04]  /*6e1f0*/  LDL.LU R15, [R1+0x6ac] ;  /* 0x0006ac00010f7983 */ /* 0x000ea80000300800 */
[----:B--2---:R-:W-:Y:S04]  /*6e200*/  STL.64 [R1+0x4010], R14 ;  /* 0x0040100e01007387 */ /* 0x004fe80000100a00 */
[----:B----4-:R0:W-:Y:S04]  /*6e210*/  STL.64 [R1+0x4008], R12 ;  /* 0x0040080c01007387 */ /* 0x0101e80000100a00 */
[----:B0-----:R-:W2:Y:S04]  /*6e220*/  LDL.LU R12, [R1+0x6c0] ;  /* 0x0006c000010c7983 */ /* 0x001ea80000300800 */
[----:B------:R-:W2:Y:S04]  /*6e230*/  LDL.LU R13, [R1+0x6c4] ;  /* 0x0006c400010d7983 */ /* 0x000ea80000300800 */
[----:B------:R-:W4:Y:S04]  /*6e240*/  LDL.LU R14, [R1+0x6c8] ;  /* 0x0006c800010e7983 */ /* 0x000f280000300800 */
[----:B------:R-:W4:Y:S04]  /*6e250*/  LDL.LU R15, [R1+0x6cc] ;  /* 0x0006cc00010f7983 */ /* 0x000f280000300800 */
[----:B----4-:R-:W-:Y:S04]  /*6e260*/  STL.64 [R1+0x4020], R14 ;  /* 0x0040200e01007387 */ /* 0x010fe80000100a00 */
[----:B--2---:R0:W-:Y:S04]  /*6e270*/  STL.64 [R1+0x4018], R12 ;  /* 0x0040180c01007387 */ /* 0x0041e80000100a00 */
[----:B0-----:R-:W2:Y:S04]  /*6e280*/  LDL R12, [R1+0x1a0] ;  /* 0x0001a000010c7983 */ /* 0x001ea80000100800 */
[----:B------:R-:W2:Y:S04]  /*6e290*/  LDL R13, [R1+0x1a4] ;  /* 0x0001a400010d7983 */ /* 0x000ea80000100800 */
[----:B--2---:R-:W-:Y:S04]  /*6e2a0*/  STL.64 [R1+0x4030], R12 ;  /* 0x0040300c01007387 */ /* 0x004fe80000100a00 */
[----:B------:R-:W2:Y:S04]  /*6e2b0*/  LDL.LU R14, [R1+0x1b8] ;  /* 0x0001b800010e7983 */ /* 0x000ea80000300800 */
[----:B------:R-:W2:Y:S04]  /*6e2c0*/  LDL.LU R15, [R1+0x1bc] ;  /* 0x0001bc00010f7983 */ /* 0x000ea80000300800 */
[----:B--2---:R0:W-:Y:S04]  /*6e2d0*/  STL.64 [R1+0x4048], R14 ;  /* 0x0040480e01007387 */ /* 0x0041e80000100a00 */
[----:B0-----:R-:W2:Y:S04]  /*6e2e0*/  LDL.LU R14, [R1+0x1c8] ;  /* 0x0001c800010e7983 */ /* 0x001ea80000300800 */
[----:B------:R-:W2:Y:S04]  /*6e2f0*/  LDL.LU R15, [R1+0x1cc] ;  /* 0x0001cc00010f7983 */ /* 0x000ea80000300800 */
[----:B--2---:R-:W-:Y:S04]  /*6e300*/  STL.64 [R1+0x4060], R14 ;  /* 0x0040600e01007387 */ /* 0x004fe80000100a00 */
[----:B------:R-:W2:Y:S04]  /*6e310*/  LDL.64 R20, [R1+0x150] ;  /* 0x0001500001147983 */ /* 0x000ea80000100a00 */
[----:B--2---:R0:W-:Y:S04]  /*6e320*/  STL.64 [R1+0x3ff0], R20 ;  /* 0x003ff01401007387 */ /* 0x0041e80000100a00 */
[----:B0-----:R-:W2:Y:S04]  /*6e330*/  LDL.64 R20, [R1+0x180] ;  /* 0x0001800001147983 */ /* 0x001ea80000100a00 */
[----:B--2---:R0:W-:Y:S04]  /*6e340*/  STL.64 [R1+0x4028], R20 ;  /* 0x0040281401007387 */ /* 0x0041e80000100a00 */
[----:B0-----:R-:W2:Y:S04]  /*6e350*/  LDL.LU R20, [R1+0x6d0] ;  /* 0x0006d00001147983 */ /* 0x001ea80000300800 */
[----:B------:R-:W2:Y:S04]  /*6e360*/  LDL.LU R21, [R1+0x6d4] ;  /* 0x0006d40001157983 */ /* 0x000ea80000300800 */
[----:B------:R-:W4:Y:S04]  /*6e370*/  LDL.LU R22, [R1+0x6d8] ;  /* 0x0006d80001167983 */ /* 0x000f280000300800 */
[----:B------:R-:W4:Y:S04]  /*6e380*/  LDL.LU R23, [R1+0x6dc] ;  /* 0x0006dc0001177983 */ /* 0x000f280000300800 */
[----:B------:R-:W2:Y:S04]  /*6e390*/  LDL.LU R14, [R1+0x1d8] ;  /* 0x0001d800010e7983 */ /* 0x000ea80000300800 */
[----:B------:R-:W2:Y:S04]  /*6e3a0*/  LDL.LU R15, [R1+0x1dc] ;  /* 0x0001dc00010f7983 */ /* 0x000ea80000300800 */
[----:B--2---:R-:W-:Y:S04]  /*6e3b0*/  STL.64 [R1+0x4078], R14 ;  /* 0x0040780e01007387 */ /* 0x004fe80000100a00 */
[----:B----4-:R-:W-:Y:S04]  /*6e3c0*/  STL.64 [R1+0x4040], R22 ;  /* 0x0040401601007387 */ /* 0x010fe80000100a00 */
[----:B------:R0:W-:Y:S04]  /*6e3d0*/  STL.64 [R1+0x4038], R20 ;  /* 0x0040381401007387 */ /* 0x0001e80000100a00 */
        /* <DEDUP_REMOVED lines=32> */
[----:B------:R-:W3:Y:S04]  /*6e5e0*/  LDL.LU R15, [R1+0x21c] ;  /* 0x00021c00010f7983 */ /* 0x000ee80000300800 */
[----:B------:R-:W3:Y:S04]  /*6e5f0*/  LDL R28, [R1+0xa4] ;  /* 0x0000a400011c7983 */ /* 0x000ee80000100800 */
[----:B------:R-:W3:Y:S04]  /*6e600*/  LDL R29, [R1+0xa8] ;  /* 0x0000a800011d7983 */ /* 0x000ee80000100800 */
[----:B------:R-:W3:Y:S04]  /*6e610*/  LDL R3, [R1+0xac] ;  /* 0x0000ac0001037983 */ /* 0x000ee80000100800 */
[----:B------:R-:W3:Y:S04]  /*6e620*/  LDL R10, [R1+0xa0] ;  /* 0x0000a000010a7983 */ /* 0x000ee80000100800 */
[----:B----4-:R-:W-:Y:S04]  /*6e630*/  STL.64 [R1+0x40a0], R22 ;  /* 0x0040a01601007387 */ /* 0x010fe80000100a00 */
[----:B--2---:R0:W-:Y:S04]  /*6e640*/  STL.64 [R1+0x4098], R20 ;  /* 0x0040981401007387 */ /* 0x0041e80000100a00 */
[----:B0-----:R-:W2:Y:S04]  /*6e650*/  LDL.LU R20, [R1+0x720] ;  /* 0x0007200001147983 */ /* 0x001ea80000300800 */
[----:B------:R-:W2:Y:S04]  /*6e660*/  LDL.LU R21, [R1+0x724] ;  /* 0x0007240001157983 */ /* 0x000ea80000300800 */
[----:B------:R-:W4:Y:S04]  /*6e670*/  LDL.LU R22, [R1+0x728] ;  /* 0x0007280001167983 */ /* 0x000f280000300800 */
[----:B------:R-:W4:Y:S04]  /*6e680*/  LDL.LU R23, [R1+0x72c] ;  /* 0x00072c0001177983 */ /* 0x000f280000300800 */
        /* <DEDUP_REMOVED lines=10> */
[----:B------:R-:W2:Y:S04]  /*6e730*/  LDL.LU R22, [R1+0x748] ;  /* 0x0007480001167983 */ /* 0x000ea80000300800 */
[----:B------:R-:W2:Y:S04]  /*6e740*/  LDL.LU R23, [R1+0x74c] ;  /* 0x00074c0001177983 */ /* 0x000ea80000300800 */
[----:B---3--:R-:W-:Y:S04]  /*6e750*/  STL [R1+0x367c], R11 ;  /* 0x00367c0b01007387 */ /* 0x008fe80000100800 */
[----:B------:R-:W-:Y:S04]  /*6e760*/  STL.64 [R1+0x30d0], R18 ;  /* 0x0030d01201007387 */ /* 0x000fe80000100a00 */
[----:B------:R0:W-:Y:S04]  /*6e770*/  STL.64 [R1+0x30c8], R16 ;  /* 0x0030c81001007387 */ /* 0x0001e80000100a00 */
[----:B0-----:R-:W3:Y:S04]  /*6e780*/  LDL.LU.64 R16, [R1+0x170] ;  /* 0x0001700001107983 */ /* 0x001ee80000300a00 */
[----:B------:R-:W4:Y:S04]  /*6e790*/  LDL.64 R18, [R1+0x178] ;  /* 0x0001780001127983 */ /* 0x000f280000100a00 */
[----:B-----5:R-:W-:Y:S04]  /*6e7a0*/  STL [R1+0x2e60], R0 ;  /* 0x002e600001007387 */ /* 0x020fe80000100800 */
[----:B------:R-:W-:Y:S04]  /*6e7b0*/  STL.64 [R1+0x2e38], R26 ;  /* 0x002e381a01007387 */ /* 0x000fe80000100a00 */
[----:B------:R0:W-:Y:S04]  /*6e7c0*/  STL.64 [R1+0x2e30], R24 ;  /* 0x002e301801007387 */ /* 0x0001e80000100a00 */
[----:B0-----:R-:W3:Y:S04]  /*6e7d0*/  LDL.LU.64 R24, [R1+0xb0] ;  /* 0x0000b00001187983 */ /* 0x001ee80000300a00 */
[----:B------:R-:W3:Y:S01]  /*6e7e0*/  LDL.LU.64 R26, [R1+0xb8] ;  /* 0x0000b800011a7983 */ /* 0x000ee20000300a00 */
[----:B--2---:R-:W-:Y:S03]  /*6e7f0*/  HMMA.16816.F32 R12, R4, R14, R20 ;  /* 0x0000000e040c723c */ /* 0x004fe60000001814 */
[----:B---3--:R0:W-:Y:S04]  /*6e800*/  STL [R1+0x3594], R26 ;  /* 0x0035941a01007387 */ /* 0x0081e80000100800 */
[----:B------:R1:W-:Y:S04]  /*6e810*/  STL [R1+0x3590], R27 ;  /* 0x0035901b01007387 */ /* 0x0003e80000100800 */
[----:B------:R2:W-:Y:S01]  /*6e820*/  STL.64 [R1+0x3f90], R24 ;  /* 0x003f901801007387 */ /* 0x0005e20000100a00 */
[----:B0-----:R-:W-:-:S03]  /*6e830*/  IMAD.MOV.U32 R26, RZ, RZ, R29 ;  /* 0x000000ffff1a7224 */ /* 0x001fc600078e001d */
[----:B------:R-:W-:Y:S01]  /*6e840*/  STL [R1+0x2b24], R2 ;  /* 0x002b240201007387 */ /* 0x000fe20000100800 */
[----:B-1----:R-:W-:-:S03]  /*6e850*/  IMAD.MOV.U32 R27, RZ, RZ, R3 ;  /* 0x000000ffff1b7224 */ /* 0x002fc600078e0003 */
[----:B------:R-:W3:Y:S04]  /*6e860*/  LDL.LU.64 R22, [R1+0x40d0] ;  /* 0x0040d00001167983 */ /* 0x000ee80000300a00 */
[----:B------:R-:W3:Y:S01]  /*6e870*/  LDL.LU.64 R20, [R1+0x40c8] ;  /* 0x0040c80001147983 */ /* 0x000ee20000300a00 */
[----:B--2---:R-:W-:Y:S02]  /*6e880*/  IMAD.MOV.U32 R24, RZ, RZ, R10 ;  /* 0x000000ffff187224 */ /* 0x004fe400078e000a */
[----:B------:R-:W-:Y:S01]  /*6e890*/  IMAD.MOV.U32 R25, RZ, RZ, R28 ;  /* 0x000000ffff197224 */ /* 0x000fe200078e001c */
[----:B------:R-:W-:Y:S04]  /*6e8a0*/  STL.64 [R1+0xa10], R12 ;  /* 0x000a100c01007387 */ /* 0x000fe80000100a00 */
[----:B------:R0:W-:Y:S04]  /*6e8b0*/  STL.64 [R1+0xa18], R14 ;  /* 0x000a180e01007387 */ /* 0x0001e80000100a00 */
[----:B0-----:R-:W3:Y:S02]  /*6e8c0*/  LDL.LU.64 R14, [R1+0x40c0] ;  /* 0x0040c000010e7983 */ /* 0x001ee40000300a00 */
[C---:B---3--:R-:W-:Y:S02]  /*6e8d0*/  HMMA.16816.F32 R12, R4.reuse, R14, R20 ;  /* 0x0000000e040c723c */ /* 0x048fe40000001814 */
[----:B------:R-:W2:Y:S04]  /*6e8e0*/  LDL.LU.64 R22, [R1+0x40b8] ;  /* 0x0040b80001167983 */ /* 0x000ea80000300a00 */
[----:B------:R-:W2:Y:S11]  /*6e8f0*/  LDL.LU.64 R20, [R1+0x40b0] ;  /* 0x0040b00001147983 */ /* 0x000eb60000300a00 */
[----:B------:R-:W-:Y:S06]  /*6e900*/  @!UPT UIADD3 URZ, URZ, URZ, URZ ;  /* 0x0000003f3f3ff290 */ /* 0x000fec000fffe03f */
[----:B------:R-:W-:Y:S04]  /*6e910*/  STL.64 [R1+0xa00], R12 ;  /* 0x000a000c01007387 */ /* 0x000fe80000100a00 */
[----:B------:R0:W-:Y:S04]  /*6e920*/  STL.64 [R1+0xa08], R14 ;  /* 0x000a080e01007387 */ /* 0x0001e80000100a00 */
[----:B0-----:R-:W2:Y:S02]  /*6e930*/  LDL.LU.64 R14, [R1+0x40a8] ;  /* 0x0040a800010e7983 */ /* 0x001ea40000300a00 */
[C---:B--2---:R-:W-:Y:S02]  /*6e940*/  HMMA.16816.F32 R12, R4.reuse, R14, R20 ;  /* 0x0000000e040c723c */ /* 0x044fe40000001814 */
        /* <DEDUP_REMOVED lines=27> */
[----:B--2---:R-:W-:Y:S02]  /*6eb00*/  HMMA.16816.F32 R4, R4, R14, R20 ;  /* 0x0000000e0404723c */ /* 0x004fe40000001814 */
[----:B------:R-:W2:Y:S04]  /*6eb10*/  LDL.LU.64 R22, [R1+0x4040] ;  /* 0x0040400001167983 */ /* 0x000ea80000300a00 */
[----:B------:R-:W2:Y:S04]  /*6eb20*/  LDL.LU.64 R20, [R1+0x4038] ;  /* 0x0040380001147983 */ /* 0x000ea80000300a00 */
[----:B------:R-:W2:Y:S11]  /*6eb30*/  LDL.LU.64 R12, [R1+0x4030] ;  /* 0x00403000010c7983 */ /* 0x000eb60000300a00 */
[----:B------:R-:W-:Y:S03]  /*6eb40*/  @!UPT UIADD3 URZ, URZ, URZ, URZ ;  /* 0x0000003f3f3ff290 */ /* 0x000fe6000fffe03f */
[----:B------:R-:W-:Y:S02]  /*6eb50*/  IMAD.MOV.U32 R28, RZ, RZ, R5 ;  /* 0x000000ffff1c7224 */ /* 0x000fe400078e0005 */
[----:B------:R-:W-:Y:S01]  /*6eb60*/  IMAD.MOV.U32 R29, RZ, RZ, R4 ;  /* 0x000000ffff1d7224 */ /* 0x000fe200078e0004 */
[----:B------:R0:W-:Y:S04]  /*6eb70*/  STL.64 [R1+0x928], R6 ;  /* 0x0009280601007387 */ /* 0x0001e80000100a00 */
[----:B------:R1:W-:Y:S04]  /*6eb80*/  STL [R1+0x369c], R28 ;  /* 0x00369c1c01007387 */ /* 0x0003e80000100800 */
[----:B------:R3:W-:Y:S04]  /*6eb90*/  STL [R1+0x3698], R29 ;  /* 0x0036981d01007387 */ /* 0x0007e80000100800 */
[----:B------:R-:W3:Y:S04]  /*6eba0*/  LDL.LU R4, [R1+0xc0] ;  /* 0x0000c00001047983 */ /* 0x000ee80000300800 */
[----:B------:R-:W4:Y:S01]  /*6ebb0*/  LDL.LU R5, [R1+0xc4] ;  /* 0x0000c40001057983 */ /* 0x000f220000300800 */
[----:B--2---:R-:W-:Y:S03]  /*6ebc0*/  HMMA.16816.F32 R12, R24, R12, R20 ;  /* 0x0000000c180c723c */ /* 0x004fe60000001814 */
[----:B------:R-:W2:Y:S11]  /*6ebd0*/  LDL.LU.64 R20, [R1+0x4028] ;  /* 0x0040280001147983 */ /* 0x000eb60000300a00 */
[----:B------:R-:W-:Y:S10]  /*6ebe0*/  @!UPT UIADD3 URZ, URZ, URZ, URZ ;  /* 0x0000003f3f3ff290 */ /* 0x000ff4000fffe03f */
[----:B0-----:R-:W-:Y:S02]  /*6ebf0*/  IMAD.MOV.U32 R7, RZ, RZ, R14 ;  /* 0x000000ffff077224 */ /* 0x001fe400078e000e */
[----:B------:R-:W-:Y:S02]  /*6ec00*/  IMAD.MOV.U32 R6, RZ, RZ, R15 ;  /* 0x000000ffff067224 */ /* 0x000fe400078e000f */
[----:B-1----:R-:W-:Y:S01]  /*6ec10*/  IMAD.MOV.U32 R28, RZ, RZ, R12 ;  /* 0x000000ffff1c7224 */ /* 0x002fe200078e000c */
[----:B------:R-:W2:Y:S01]  /*6ec20*/  LDL.LU.64 R14, [R1+0x4020] ;  /* 0x00402000010e7983 */ /* 0x000ea20000300a00 */
[----:B---3--:R-:W-:-:S03]  /*6ec30*/  IMAD.MOV.U32 R29, RZ, RZ, R13 ;  /* 0x000000ffff1d7224 */ /* 0x008fc600078e000d */
[----:B------:R-:W2:Y:S04]  /*6ec40*/  LDL.LU.64 R12, [R1+0x4018] ;  /* 0x00401800010c7983 */ /* 0x000ea80000300a00 */
[----:B------:R-:W-:Y:S04]  /*6ec50*/  STL.64 [R1+0x3f58], R6 ;  /* 0x003f580601007387 */ /* 0x000fe80000100a00 */
[----:B----4-:R0:W-:Y:S04]  /*6ec60*/  STL.64 [R1+0x3f50], R4 ;  /* 0x003f500401007387 */ /* 0x0101e80000100a00 */
[----:B0-----:R-:W3:Y:S04]  /*6ec70*/  LDL.LU R4, [R1+0x6b0] ;  /* 0x0006b00001047983 */ /* 0x001ee80000300800 */
[----:B------:R-:W3:Y:S04]  /*6ec80*/  LDL.LU R5, [R1+0x6b4] ;  /* 0x0006b40001057983 */ /* 0x000ee80000300800 */
[----:B------:R-:W3:Y:S04]  /*6ec90*/  LDL.LU R6, [R1+0x6b8] ;  /* 0x0006b80001067983 */ /* 0x000ee80000300800 */
[----:B------:R-:W3:Y:S04]  /*6eca0*/  LDL.LU R7, [R1+0x6bc] ;  /* 0x0006bc0001077983 */ /* 0x000ee80000300800 */
[----:B------:R-:W-:Y:S04]  /*6ecb0*/  STL [R1+0x3734], R29 ;  /* 0x0037341d01007387 */ /* 0x000fe80000100800 */
[----:B------:R-:W-:Y:S01]  /*6ecc0*/  STL [R1+0x3730], R28 ;  /* 0x0037301c01007387 */ /* 0x000fe20000100800 */
[C---:B--2---:R-:W-:Y:S11]  /*6ecd0*/  HMMA.16816.F32 R12, R24.reuse, R8, R12 ;  /* 0x00000008180c723c */ /* 0x044ff6000000180c */
[----:B------:R-:W-:Y:S11]  /*6ece0*/  @!UPT UIADD3 URZ, URZ, URZ, URZ ;  /* 0x0000003f3f3ff290 */ /* 0x000ff6000fffe03f */
[----:B------:R-:W-:Y:S01]  /*6ecf0*/  @!UPT UIADD3 URZ, URZ, URZ, URZ ;  /* 0x0000003f3f3ff290 */ /* 0x000fe2000fffe03f */
[----:B------:R-:W-:Y:S04]  /*6ed00*/  STL.64 [R1+0x900], R12 ;  /* 0x0009000c01007387 */ /* 0x000fe80000100a00 */
[----:B------:R0:W-:Y:S04]  /*6ed10*/  STL.64 [R1+0x908], R14 ;  /* 0x0009080e01007387 */ /* 0x0001e80000100a00 */
[----:B0-----:R-:W2:Y:S04]  /*6ed20*/  LDL.LU.64 R14, [R1+0x4010] ;  /* 0x00401000010e7983 */ /* 0x001ea80000300a00 */
[----:B------:R-:W2:Y:S01]  /*6ed30*/  LDL.LU.64 R12, [R1+0x4008] ;  /* 0x00400800010c7983 */ /* 0x000ea20000300a00 */
[----:B---3--:R-:W-:Y:S11]  /*6ed40*/  HMMA.16816.F32 R4, R24, R20, R4 ;  /* 0x000000141804723c */ /* 0x008ff60000001804 */
[----:B------:R-:W-:Y:S11]  /*6ed50*/  @!UPT UIADD3 URZ, URZ, URZ, URZ ;  /* 0x0000003f3f3ff290 */ /* 0x000ff6000fffe03f */
[----:B------:R-:W-:Y:S01]  /*6ed60*/  @!UPT UIADD3 URZ, URZ, URZ, URZ ;  /* 0x0000003f3f3ff290 */ /* 0x000fe2000fffe03f */
[----:B------:R0:W-:Y:S04]  /*6ed70*/  STL.64 [R1+0x8f0], R4 ;  /* 0x0008f00401007387 */ /* 0x0001e80000100a00 */
[----:B------:R-:W-:Y:S01]  /*6ed80*/  STL.64 [R1+0x8f8], R6 ;  /* 0x0008f80601007387 */ /* 0x000fe20000100a00 */
[----:B0-----:R-:W-:Y:S02]  /*6ed90*/  IMAD.MOV.U32 R5, RZ, RZ, R20 ;  /* 0x000000ffff057224 */ /* 0x001fe400078e0014 */
[----:B------:R-:W-:-:S05]  /*6eda0*/  IMAD.MOV.U32 R4, RZ, RZ, R21 ;  /* 0x000000ffff047224 */ /* 0x000fca00078e0015 */
[----:B------:R0:W-:Y:S01]  /*6edb0*/  STL.64 [R1+0x3f80], R4 ;  /* 0x003f800401007387 */ /* 0x0001e20000100a00 */
[----:B--2---:R-:W-:Y:S11]  /*6edc0*/  HMMA.16816.F32 R12, R24, R16, R12 ;  /* 0x00000010180c723c */ /* 0x004ff6000000180c */
[----:B------:R-:W-:Y:S11]  /*6edd0*/  @!UPT UIADD3 URZ, URZ, URZ, URZ ;  /* 0x0000003f3f3ff290 */ /* 0x000ff6000fffe03f */
[----:B------:R-:W-:Y:S01]  /*6ede0*/  @!UPT UIADD3 URZ, URZ, URZ, URZ ;  /* 0x0000003f3f3ff290 */ /* 0x000fe2000fffe03f */
[----:B------:R-:W-:Y:S04]  /*6edf0*/  STL [R1+0x8e0], R12 ;  /* 0x0008e00c01007387 */ /* 0x000fe80000100800 */
[----:B------:R-:W-:Y:S04]  /*6ee00*/  STL [R1+0x8ec], R15 ;  /* 0x0008ec0f01007387 */ /* 0x000fe80000100800 */
[----:B0-----:R-:W2:Y:S04]  /*6ee10*/  LDL.64 R4, [R1+0x100] ;  /* 0x0001000001047983 */ /* 0x001ea80000100a00 */
[----:B--2---:R0:W-:Y:S04]  /*6ee20*/  STL.64 [R1+0x3f98], R4 ;  /* 0x003f980401007387 */ /* 0x0041e80000100a00 */
[----:B0-----:R-:W2:Y:S01]  /*6ee30*/  LDL.64 R4, [R1+0x110] ;  /* 0x0001100001047983 */ /* 0x001ea20000100a00 */
[----:B------:R-:W-:-:S02]  /*6ee40*/  IMAD.MOV.U32 R11, RZ, RZ, R13 ;  /* 0x000000ffff0b7224 */ /* 0x000fc400078e000d */
[----:B------:R-:W-:Y:S01]  /*6ee50*/  IMAD.MOV.U32 R10, RZ, RZ, R14 ;  /* 0x000000ffff0a7224 */ /* 0x000fe200078e000e */
[----:B--2---:R0:W-:Y:S04]  /*6ee60*/  STL.64 [R1+0x3fb0], R4 ;  /* 0x003fb00401007387 */ /* 0x0041e80000100a00 */
[----:B0-----:R-:W2:Y:S04]  /*6ee70*/  LDL R4, [R1+0x120] ;  /* 0x0001200001047983 */ /* 0x001ea80000100800 */
[----:B------:R-:W2:Y:S04]  /*6ee80*/  LDL R5, [R1+0x124] ;  /* 0x0001240001057983 */ /* 0x000ea80000100800 */
[----:B------:R-:W3:Y:S04]  /*6ee90*/  LDL.LU R12, [R1+0x660] ;  /* 0x00066000010c7983 */ /* 0x000ee80000300800 */
[----:B------:R-:W3:Y:S04]  /*6eea0*/  LDL.LU R13, [R1+0x664] ;  /* 0x00066400010d7983 */ /* 0x000ee80000300800 */
[----:B------:R-:W4:Y:S04]  /*6eeb0*/  LDL.LU R14, [R1+0x668] ;  /* 0x00066800010e7983 */ /* 0x000f280000300800 */
[----:B------:R-:W4:Y:S04]  /*6eec0*/  LDL.LU R15, [R1+0x66c] ;  /* 0x00066c00010f7983 */ /* 0x000f280000300800 */
[----:B------:R-:W2:Y:S04]  /*6eed0*/  LDL.64 R20, [R1+0x160] ;  /* 0x0001600001147983 */ /* 0x000ea80000100a00 */
[----:B----4-:R-:W-:Y:S04]  /*6eee0*/  STL.64 [R1+0x3fd8], R14 ;  /* 0x003fd80e01007387 */ /* 0x010fe80000100a00 */
[----:B---3--:R0:W-:Y:S04]  /*6eef0*/  STL.64 [R1+0x3fd0], R12 ;  /* 0x003fd00c01007387 */ /* 0x0081e80000100a00 */
[----:B0-----:R-:W3:Y:S04]  /*6ef00*/  LDL.64 R12, [R1+0x140] ;  /* 0x00014000010c7983 */ /* 0x001ee80000100a00 */
[----:B---3--:R0:W-:Y:S04]  /*6ef10*/  STL.64 [R1+0x3fe8], R12 ;  /* 0x003fe80c01007387 */ /* 0x0081e80000100a00 */
[----:B0-----:R-:W3:Y:S04]  /*6ef20*/  LDL.LU R12, [R1+0x680] ;  /* 0x00068000010c7983 */ /* 0x001ee80000300800 */
[----:B------:R-:W3:Y:S04]  /*6ef30*/  LDL.LU R13, [R1+0x684] ;  /* 0x00068400010d7983 */ /* 0x000ee80000300800 */
[----:B------:R-:W4:Y:S04]  /*6ef40*/  LDL.LU R14, [R1+0x688] ;  /* 0x00068800010e7983 */ /* 0x000f280000300800 */
[----:B------:R-:W4:Y:S04]  /*6ef50*/  LDL.LU R15, [R1+0x68c] ;  /* 0x00068c00010f7983 */ /* 0x000f280000300800 */
[----:B----4-:R-:W-:Y:S04]  /*6ef60*/  STL.64 [R1+0x4000], R14 ;  /* 0x0040000e01007387 */ /* 0x010fe80000100a00 */
[----:B---3--:R0:W-:Y:S04]  /*6ef70*/  STL.64 [R1+0x3ff8], R12 ;  /* 0x003ff80c01007387 */ /* 0x0081e80000100a00 */
[----:B0-----:R-:W3:Y:S04]  /*6ef80*/  LDL.LU R12, [R1+0x690] ;  /* 0x00069000010c7983 */ /* 0x001ee80000300800 */
[----:B------:R-:W3:Y:S04]  /*6ef90*/  LDL.LU R13, [R1+0x694] ;  /* 0x00069400010d7983 */ /* 0x000ee80000300800 */
[----:B------:R-:W3:Y:S04]  /*6efa0*/  LDL.LU R14, [R1+0x698] ;  /* 0x00069800010e7983 */ /* 0x000ee80000300800 */
[----:B------:R-:W3:Y:S04]  /*6efb0*/  LDL.LU R15, [R1+0x69c] ;  /* 0x00069c00010f7983 */ /* 0x000ee80000300800 */
[----:B--2---:R0:W-:Y:S04]  /*6efc0*/  STL.64 [R1+0x3fc8], R4 ;  /* 0x003fc80401007387 */ /* 0x0041e80000100a00 */
[----:B0-----:R-:W2:Y:S04]  /*6efd0*/  LDL.64 R4, [R1+0x130] ;  /* 0x0001300001047983 */ /* 0x001ea80000100a00 */
[----:B--2---:R0:W-:Y:S04]  /*6efe0*/  STL.64 [R1+0x3fe0], R4 ;  /* 0x003fe00401007387 */ /* 0x0041e80000100a00 */
[----:B0-----:R-:W2:Y:S04]  /*6eff0*/  LDL.LU R4, [R1+0x670] ;  /* 0x0006700001047983 */ /* 0x001ea80000300800 */
[----:B------:R-:W2:Y:S04]  /*6f000*/  LDL.LU R5, [R1+0x674] ;  /* 0x0006740001057983 */ /* 0x000ea80000300800 */
[----:B------:R-:W2:Y:S04]  /*6f010*/  LDL.LU R6, [R1+0x678] ;  /* 0x0006780001067983 */ /* 0x000ea80000300800 */
[----:B------:R-:W2:Y:S04]  /*6f020*/  LDL.LU R7, [R1+0x67c] ;  /* 0x00067c0001077983 */ /* 0x000ea80000300800 */
[----:B------:R-:W-:Y:S04]  /*6f030*/  STL.64 [R1+0x3ee0], R18 ;  /* 0x003ee01201007387 */ /* 0x000fe80000100a00 */
[----:B------:R0:W-:Y:S04]  /*6f040*/  STL.64 [R1+0x3ed8], R16 ;  /* 0x003ed81001007387 */ /* 0x0001e80000100a00 */
[----:B0-----:R-:W4:Y:S04]  /*6f050*/  LDL.64 R16, [R1+0xf0] ;  /* 0x0000f00001107983 */ /* 0x001f280000100a00 */
[----:B----4-:R0:W-:Y:S04]  /*6f060*/  STL.64 [R1+0x3f88], R16 ;  /* 0x003f881001007387 */ /* 0x0101e80000100a00 */
[----:B0-----:R-:W4:Y:S04]  /*6f070*/  LDL.LU R16, [R1+0x630] ;  /* 0x0006300001107983 */ /* 0x001f280000300800 */
[----:B------:R-:W4:Y:S04]  /*6f080*/  LDL.LU R17, [R1+0x634] ;  /* 0x0006340001117983 */ /* 0x000f280000300800 */
[----:B------:R-:W2:Y:S04]  /*6f090*/  LDL.LU R18, [R1+0x638] ;  /* 0x0006380001127983 */ /* 0x000ea80000300800 */
[----:B------:R-:W2:Y:S01]  /*6f0a0*/  LDL.LU R19, [R1+0x63c] ;  /* 0x00063c0001137983 */ /* 0x000ea20000300800 */
[----:B---3--:R-:W-:Y:S03]  /*6f0b0*/  HMMA.16816.F32 R12, R24, R20, R12 ;  /* 0x00000014180c723c */ /* 0x008fe6000000180c */
[----:B--2---:R-:W-:Y:S04]  /*6f0c0*/  STL.64 [R1+0x3fa8], R18 ;  /* 0x003fa81201007387 */ /* 0x004fe80000100a00 */
[----:B----4-:R0:W-:Y:S04]  /*6f0d0*/  STL.64 [R1+0x3fa0], R16 ;  /* 0x003fa01001007387 */ /* 0x0101e80000100a00 */
[----:B0-----:R-:W2:Y:S04]  /*6f0e0*/  LDL.LU R16, [R1+0x640] ;  /* 0x0006400001107983 */ /* 0x001ea80000300800 */
[----:B------:R-:W2:Y:S04]  /*6f0f0*/  LDL.LU R17, [R1+0x644] ;  /* 0x0006440001117983 */ /* 0x000ea80000300800 */
[----:B------:R-:W3:Y:S04]  /*6f100*/  LDL.LU R18, [R1+0x648] ;  /* 0x0006480001127983 */ /* 0x000ee80000300800 */
[----:B------:R-:W3:Y:S01]  /*6f110*/  LDL.LU R19, [R1+0x64c] ;  /* 0x00064c0001137983 */ /* 0x000ee20000300800 */
[----:B------:R-:W-:-:S02]  /*6f120*/  IMAD.MOV.U32 R2, RZ, RZ, R20 ;  /* 0x000000ffff027224 */ /* 0x000fc400078e0014 */
[----:B------:R-:W-:Y:S01]  /*6f130*/  IMAD.MOV.U32 R0, RZ, RZ, R21 ;  /* 0x000000ffff007224 */ /* 0x000fe200078e0015 */
[----:B---3--:R-:W-:Y:S04]  /*6f140*/  STL.64 [R1+0x3fc0], R18 ;  /* 0x003fc01201007387 */ /* 0x008fe80000100a00 */
[----:B--2---:R0:W-:Y:S04]  /*6f150*/  STL.64 [R1+0x3fb8], R16 ;  /* 0x003fb81001007387 */ /* 0x0041e80000100a00 */
[----:B0-----:R-:W2:Y:S04]  /*6f160*/  LDL.LU R16, [R1+0x650] ;  /* 0x0006500001107983 */ /* 0x001ea80000300800 */
[----:B------:R-:W2:Y:S04]  /*6f170*/  LDL.LU R17, [R1+0x654] ;  /* 0x0006540001117983 */ /* 0x000ea80000300800 */
[----:B------:R-:W2:Y:S04]  /*6f180*/  LDL.LU R18, [R1+0x658] ;  /* 0x0006580001127983 */ /* 0x000ea80000300800 */
[----:B------:R-:W2:Y:S04]  /*6f190*/  LDL.LU R19, [R1+0x65c] ;  /* 0x00065c0001137983 */ /* 0x000ea80000300800 */
[----:B------:R-:W-:Y:S04]  /*6f1a0*/  STL [R1+0x38b8], R11 ;  /* 0x0038b80b01007387 */ /* 0x000fe80000100800 */
[----:B------:R-:W-:Y:S04]  /*6f1b0*/  STL.64 [R1+0x8d0], R12 ;  /* 0x0008d00c01007387 */ /* 0x000fe80000100a00 */
[----:B------:R0:W-:Y:S04]  /*6f1c0*/  STL.64 [R1+0x8d8], R14 ;  /* 0x0008d80e01007387 */ /* 0x0001e80000100a00 */
[----:B0-----:R-:W3:Y:S04]  /*6f1d0*/  LDL.LU.64 R14, [R1+0x4000] ;  /* 0x00400000010e7983 */ /* 0x001ee80000300a00 */
[----:B------:R-:W3:Y:S04]  /*6f1e0*/  LDL.LU.64 R12, [R1+0x3ff8] ;  /* 0x003ff800010c7983 */ /* 0x000ee80000300a00 */
[----:B------:R-:W3:Y:S02]  /*6f1f0*/  LDL.LU.64 R20, [R1+0x3ff0] ;  /* 0x003ff00001147983 */ /* 0x000ee40000300a00 */
[C---:B---3--:R-:W-:Y:S11]  /*6f200*/  HMMA.16816.F32 R12, R24.reuse, R20, R12 ;  /* 0x00000014180c723c */ /* 0x048ff6000000180c */
[----:B------:R-:W-:Y:S11]  /*6f210*/  @!UPT UIADD3 URZ, URZ, URZ, URZ ;  /* 0x0000003f3f3ff290 */ /* 0x000ff6000fffe03f */
[----:B------:R-:W-:Y:S01]  /*6f220*/  @!UPT UIADD3 URZ, URZ, URZ, URZ ;  /* 0x0000003f3f3ff290 */ /* 0x000fe2000fffe03f */
[----:B------:R0:W-:Y:S04]  /*6f230*/  STL.64 [R1+0x8c0], R12 ;  /* 0x0008c00c01007387 */ /* 0x0001e80000100a00 */
[----:B------:R-:W-:Y:S04]  /*6f240*/  STL.64 [R1+0x8c8], R14 ;  /* 0x0008c80e01007387 */ /* 0x000fe80000100a00 */
[----:B0-----:R-:W3:Y:S02]  /*6f250*/  LDL.LU.64 R12, [R1+0x3fe8] ;  /* 0x003fe800010c7983 */ /* 0x001ee40000300a00 */
[----:B---3--:R-:W-:Y:S01]  /*6f260*/  HMMA.16816.F32 R4, R24, R12, R4 ;  /* 0x0000000c1804723c */ /* 0x008fe20000001804 */
[----:B------:R-:W-:-:S02]  /*6f270*/  IMAD.MOV.U32 R28, RZ, RZ, R12 ;  /* 0x000000ffff1c7224 */ /* 0x000fc400078e000c */
[----:B------:R-:W-:Y:S11]  /*6f280*/  IMAD.MOV.U32 R3, RZ, RZ, R13 ;  /* 0x000000ffff037224 */ /* 0x000ff600078e000d */
[----:B------:R-:W-:Y:S09]  /*6f290*/  @!UPT UIADD3 URZ, URZ, URZ, URZ ;  /* 0x0000003f3f3ff290 */ /* 0x000ff2000fffe03f */
[----:B------:R0:W-:Y:S04]  /*6f2a0*/  STL.64 [R1+0x8b0], R4 ;  /* 0x0008b00401007387 */ /* 0x0001e80000100a00 */
[----:B------:R-:W-:Y:S04]  /*6f2b0*/  STL.64 [R1+0x8b8], R6 ;  /* 0x0008b80601007387 */ /* 0x000fe80000100a00 */
[----:B0-----:R-:W3:Y:S04]  /*6f2c0*/  LDL.LU.64 R4, [R1+0x3fe0] ;  /* 0x003fe00001047983 */ /* 0x001ee80000300a00 */
[----:B------:R-:W3:Y:S04]  /*6f2d0*/  LDL.LU.64 R14, [R1+0x3fd8] ;  /* 0x003fd800010e7983 */ /* 0x000ee80000300a00 */
[----:B------:R-:W3:Y:S04]  /*6f2e0*/  LDL.LU.64 R12, [R1+0x3fd0] ;  /* 0x003fd000010c7983 */ /* 0x000ee80000300a00 */
[----:B------:R-:W-:Y:S04]  /*6f2f0*/  STL [R1+0x3ea4], R3 ;  /* 0x003ea40301007387 */ /* 0x000fe80000100800 */
[----:B------:R-:W-:Y:S01]  /*6f300*/  STL [R1+0x3ea0], R28 ;  /* 0x003ea01c01007387 */ /* 0x000fe20000100800 */
[----:B---3--:R-:W-:Y:S01]  /*6f310*/  HMMA.16816.F32 R12, R24, R4, R12 ;  /* 0x00000004180c723c */ /* 0x008fe2000000180c */
[----:B------:R-:W-:Y:S11]  /*6f320*/  IMAD.MOV.U32 R11, RZ, RZ, R5 ;  /* 0x000000ffff0b7224 */ /* 0x000ff600078e0005 */
[----:B------:R-:W-:Y:S11]  /*6f330*/  @!UPT UIADD3 URZ, URZ, URZ, URZ ;  /* 0x0000003f3f3ff290 */ /* 0x000ff6000fffe03f */
[----:B------:R0:W-:Y:S04]  /*6f340*/  STL.64 [R1+0x8a0], R12 ;  /* 0x0008a00c01007387 */ /* 0x0001e80000100a00 */
[----:B------:R-:W-:Y:S01]  /*6f350*/  STL.64 [R1+0x8a8], R14 ;  /* 0x0008a80e01007387 */ /* 0x000fe20000100a00 */
[----:B0-----:R-:W-:-:S03]  /*6f360*/  IMAD.MOV.U32 R12, RZ, RZ, R4 ;  /* 0x000000ffff0c7224 */ /* 0x001fc600078e0004 */
[----:B------:R-:W2:Y:S04]  /*6f370*/  LDL.LU.64 R4, [R1+0x3fc8] ;  /* 0x003fc80001047983 */ /* 0x000ea80000300a00 */
[----:B------:R-:W-:Y:S04]  /*6f380*/  STL.64 [R1+0x3f08], R10 ;  /* 0x003f080a01007387 */ /* 0x000fe80000100a00 */
[----:B------:R0:W-:Y:S04]  /*6f390*/  STL.64 [R1+0x3f00], R8 ;  /* 0x003f000801007387 */ /* 0x0001e80000100a00 */
[----:B0-----:R-:W3:Y:S04]  /*6f3a0*/  LDL.LU R8, [R1+0x620] ;  /* 0x0006200001087983 */ /* 0x001ee80000300800 */
[----:B------:R-:W3:Y:S04]  /*6f3b0*/  LDL.LU R9, [R1+0x624] ;  /* 0x0006240001097983 */ /* 0x000ee80000300800 */
[----:B------:R-:W3:Y:S04]  /*6f3c0*/  LDL.LU R10, [R1+0x628] ;  /* 0x00062800010a7983 */ /* 0x000ee80000300800 */
[----:B------:R-:W3:Y:S01]  /*6f3d0*/  LDL.LU R11, [R1+0x62c] ;  /* 0x00062c00010b7983 */ /* 0x000ee20000300800 */
[C---:B--2---:R-:W-:Y:S03]  /*6f3e0*/  HMMA.16816.F32 R4, R24.reuse, R4, R16 ;  /* 0x000000041804723c */ /* 0x044fe60000001810 */
[----:B------:R-:W2:Y:S04]  /*6f3f0*/  LDL.LU.64 R18, [R1+0x3fc0] ;  /* 0x003fc00001127983 */ /* 0x000ea80000300a00 */
[----:B------:R-:W2:Y:S11]  /*6f400*/  LDL.LU.64 R16, [R1+0x3fb8] ;  /* 0x003fb80001107983 */ /* 0x000eb60000300a00 */
[----:B------:R-:W-:Y:S05]  /*6f410*/  @!UPT UIADD3 URZ, URZ, URZ, URZ ;  /* 0x0000003f3f3ff290 */ /* 0x000fea000fffe03f */
[----:B------:R0:W-:Y:S04]  /*6f420*/  STL.64 [R1+0x890], R4 ;  /* 0x0008900401007387 */ /* 0x0001e80000100a00 */
[----:B------:R-:W-:Y:S04]  /*6f430*/  STL.64 [R1+0x898], R6 ;  /* 0x0008980601007387 */ /* 0x000fe80000100a00 */
[----:B0-----:R-:W2:Y:S02]  /*6f440*/  LDL.LU.64 R4, [R1+0x3fb0] ;  /* 0x003fb00001047983 */ /* 0x001ea40000300a00 */
[----:B--2---:R-:W-:Y:S02]  /*6f450*/  HMMA.16816.F32 R24, R24, R4, R16 ;  /* 0x000000041818723c */ /* 0x004fe40000001810 */
[----:B------:R-:W2:Y:S01]  /*6f460*/  LDL.LU.64 R18, [R1+0x3fa8] ;  /* 0x003fa80001127983 */ /* 0x000ea20000300a00 */
[----:B------:R-:W-:-:S02]  /*6f470*/  IMAD.MOV.U32 R14, RZ, RZ, R4 ;  /* 0x000000ffff0e7224 */ /* 0x000fc400078e0004 */
[----:B------:R-:W-:Y:S01]  /*6f480*/  IMAD.MOV.U32 R13, RZ, RZ, R5 ;  /* 0x000000ffff0d7224 */ /* 0x000fe200078e0005 */
[----:B------:R-:W2:Y:S04]  /*6f490*/  LDL.LU.64 R16, [R1+0x3fa0] ;  /* 0x003fa00001107983 */ /* 0x000ea80000300a00 */
[----:B------:R-:W2:Y:S11]  /*6f4a0*/  LDL.LU.64 R4, [R1+0x3f98] ;  /* 0x003f980001047983 */ /* 0x000eb60000300a00 */
[----:B------:R-:W-:Y:S02]  /*6f4b0*/  @!UPT UIADD3 URZ, URZ, URZ, URZ ;  /* 0x0000003f3f3ff290 */ /* 0x000fe4000fffe03f */
[----:B------:R0:W-:Y:S04]  /*6f4c0*/  STL.64 [R1+0x880], R24 ;  /* 0x0008801801007387 */ /* 0x0001e80000100a00 */
[----:B------:R-:W-:Y:S04]  /*6f4d0*/  STL [R1+0x88c], R27 ;  /* 0x00088c1b01007387 */ /* 0x000fe80000100800 */
[----:B0-----:R-:W4:Y:S04]  /*6f4e0*/  LDL.LU.64 R24, [R1+0x3f90] ;  /* 0x003f900001187983 */ /* 0x001f280000300a00 */
[----:B------:R-:W-:Y:S04]  /*6f4f0*/  STL [R1+0x3648], R26 ;  /* 0x0036481a01007387 */ /* 0x000fe80000100800 */
[----:B----4-:R0:W-:Y:S04]  /*6f500*/  STL.64 [R1+0x3f70], R24 ;  /* 0x003f701801007387 */ /* 0x0101e80000100a00 */
[----:B0-----:R-:W2:Y:S04]  /*6f510*/  LDL.LU.64 R24, [R1+0xa0] ;  /* 0x0000a00001187983 */ /* 0x001ea80000300a00 */
[----:B------:R-:W2:Y:S02]  /*6f520*/  LDL.LU.64 R26, [R1+0xa8] ;  /* 0x0000a800011a7983 */ /* 0x000ea40000300a00 */
[----:B--2---:R-:W-:Y:S11]  /*6f530*/  HMMA.16816.F32 R16, R24, R4, R16 ;  /* 0x000000041810723c */ /* 0x004ff60000001810 */
[----:B------:R-:W-:Y:S11]  /*6f540*/  @!UPT UIADD3 URZ, URZ, URZ, URZ ;  /* 0x0000003f3f3ff290 */ /* 0x000ff6000fffe03f */
[----:B------:R-:W-:Y:S01]  /*6f550*/  @!UPT UIADD3 URZ, URZ, URZ, URZ ;  /* 0x0000003f3f3ff290 */ /* 0x000fe2000fffe03f */
[----:B------:R0:W-:Y:S04]  /*6f560*/  STL.64 [R1+0x870], R16 ;  /* 0x0008701001007387 */ /* 0x0001e80000100a00 */
[----:B------:R-:W-:Y:S04]  /*6f570*/  STL.64 [R1+0x878], R18 ;  /* 0x0008781201007387 */ /* 0x000fe80000100a00 */
[----:B0-----:R-:W3:Y:S01]  /*6f580*/  LDL.LU.64 R16, [R1+0x3f88] ;  /* 0x003f880001107983 */ /* 0x001ee20000300a00 */
[----:B------:R-:W-:Y:S02]  /*6f590*/  IMAD.MOV.U32 R15, RZ, RZ, R5 ;  /* 0x000000ffff0f7224 */ /* 0x000fe400078e0005 */
[----:B------:R-:W-:-:S02]  /*6f5a0*/  IMAD.MOV.U32 R22, RZ, RZ, R4 ;  /* 0x000000ffff167224 */ /* 0x000fc400078e0004 */
[----:B------:R-:W2:Y:S04]  /*6f5b0*/  LDL.LU.64 R4, [R1+0x3f80] ;  /* 0x003f800001047983 */ /* 0x000ea80000300a00 */
[----:B------:R-:W-:Y:S04]  /*6f5c0*/  STL.64 [R1+0x3eb0], R14 ;  /* 0x003eb00e01007387 */ /* 0x000fe80000100a00 */
[----:B------:R3:W-:Y:S02]  /*6f5d0*/  STL.64 [R1+0x3ea8], R12 ;  /* 0x003ea80c01007387 */ /* 0x0007e40000100a00 */
[----:B---3--:R-:W-:Y:S01]  /*6f5e0*/  HMMA.16816.F32 R12, R24, R16, R8 ;  /* 0x00000010180c723c */ /* 0x008fe20000001808 */
[----:B------:R-:W-:Y:S11]  /*6f5f0*/  IMAD.MOV.U32 R23, RZ, RZ, R17 ;  /* 0x000000ffff177224 */ /* 0x000ff600078e0011 */
[----:B------:R-:W-:Y:S11]  /*6f600*/  @!UPT UIADD3 URZ, URZ, URZ, URZ ;  /* 0x0000003f3f3ff290 */ /* 0x000ff6000fffe03f */
[----:B------:R-:W-:Y:S04]  /*6f610*/  STL.64 [R1+0x860], R12 ;  /* 0x0008600c01007387 */ /* 0x000fe80000100a00 */
[----:B------:R-:W-:Y:S04]  /*6f620*/  STL.64 [R1+0x868], R14 ;  /* 0x0008680e01007387 */ /* 0x000fe80000100a00 */
[----:B------:R-:W-:Y:S04]  /*6f630*/  STL.64 [R1+0x3ec0], R22 ;  /* 0x003ec01601007387 */ /* 0x000fe80000100a00 */
[----:B------:R0:W-:Y:S04]  /*6f640*/  STL.64 [R1+0x3eb8], R20 ;  /* 0x003eb81401007387 */ /* 0x0001e80000100a00 */
[----:B0-----:R-:W3:Y:S04]  /*6f650*/  LDL.LU.64 R20, [R1+0x20] ;  /* 0x0000200001147983 */ /* 0x001ee80000300a00 */
[----:B------:R-:W4:Y:S01]  /*6f660*/  LDL.LU.64 R22, [R1+0x28] ;  /* 0x0000280001167983 */ /* 0x000f220000300a00 */
[----:B------:R-:W-:-:S02]  /*6f670*/  IMAD.MOV.U32 R29, RZ, RZ, R16 ;  /* 0x000000ffff1d7224 */ /* 0x000fc400078e0010 */
[----:B--2---:R-:W-:Y:S02]  /*6f680*/  IMAD.MOV.U32 R16, RZ, RZ, R5 ;  /* 0x000000ffff107224 */ /* 0x004fe400078e0005 */
[----:B------:R-:W-:Y:S01]  /*6f690*/  IMAD.MOV.U32 R17, RZ, RZ, R4 ;  /* 0x000000ffff117224 */ /* 0x000fe200078e0004 */
[----:B----4-:R-:W-:Y:S04]  /*6f6a0*/  STL.64 [R1+0x3f28], R22 ;  /* 0x003f281601007387 */ /* 0x010fe80000100a00 */
[----:B---3--:R-:W-:Y:S04]  /*6f6b0*/  STL.64 [R1+0x3f20], R20 ;  /* 0x003f201401007387 */ /* 0x008fe80000100a00 */
[----:B------:R-:W2:Y:S04]  /*6f6c0*/  LDL.LU R12, [R1+0x5c0] ;  /* 0x0005c000010c7983 */ /* 0x000ea80000300800 */
[----:B------:R-:W2:Y:S04]  /*6f6d0*/  LDL.LU R13, [R1+0x5c4] ;  /* 0x0005c400010d7983 */ /* 0x000ea80000300800 */
[----:B------:R-:W3:Y:S04]  /*6f6e0*/  LDL.LU R14, [R1+0x5c8] ;  /* 0x0005c800010e7983 */ /* 0x000ee80000300800 */
[----:B------:R-:W3:Y:S04]  /*6f6f0*/  LDL.LU R15, [R1+0x5cc] ;  /* 0x0005cc00010f7983 */ /* 0x000ee80000300800 */
[----:B------:R0:W-:Y:S04]  /*6f700*/  STL.64 [R1+0x3ef8], R16 ;  /* 0x003ef81001007387 */ /* 0x0001e80000100a00 */
[----:B0-----:R-:W4:Y:S04]  /*6f710*/  LDL.LU R16, [R1+0x5f0] ;  /* 0x0005f00001107983 */ /* 0x001f280000300800 */
        /* <DEDUP_REMOVED lines=9> */
[----:B------:R-:W2:Y:S04]  /*6f7b0*/  LDL R4, [R1+0xd0] ;  /* 0x0000d00001047983 */ /* 0x000ea80000100800 */
[----:B------:R-:W2:Y:S01]  /*6f7c0*/  LDL R5, [R1+0xd4] ;  /* 0x0000d40001057983 */ /* 0x000ea20000100800 */
[----:B------:R-:W-:-:S02]  /*6f7d0*/  IMAD.MOV.U32 R8, RZ, RZ, R24 ;  /* 0x000000ffff087224 */ /* 0x000fc400078e0018 */
[----:B------:R-:W-:Y:S01]  /*6f7e0*/  IMAD.MOV.U32 R7, RZ, RZ, R25 ;  /* 0x000000ffff077224 */ /* 0x000fe200078e0019 */
[----:B------:R-:W3:Y:S01]  /*6f7f0*/  LDL.LU R24, [R1+0x750] ;  /* 0x0007500001187983 */ /* 0x000ee20000300800 */
[----:B------:R-:W-:Y:S02]  /*6f800*/  IMAD.MOV.U32 R6, RZ, RZ, R26 ;  /* 0x000000ffff067224 */ /* 0x000fe400078e001a */
[----:B------:R-:W-:Y:S01]  /*6f810*/  IMAD.MOV.U32 R3, RZ, RZ, R27 ;  /* 0x000000ffff037224 */ /* 0x000fe200078e001b */
[----:B------:R-:W3:Y:S04]  /*6f820*/  LDL.LU R25, [R1+0x754] ;  /* 0x0007540001197983 */ /* 0x000ee80000300800 */
[----:B------:R-:W3:Y:S04]  /*6f830*/  LDL.LU R26, [R1+0x758] ;  /* 0x00075800011a7983 */ /* 0x000ee80000300800 */
[----:B------:R-:W3:Y:S04]  /*6f840*/  LDL.LU R27, [R1+0x75c] ;  /* 0x00075c00011b7983 */ /* 0x000ee80000300800 */
[----:B--2---:R0:W-:Y:S04]  /*6f850*/  STL.64 [R1+0x3f78], R4 ;  /* 0x003f780401007387 */ /* 0x0041e80000100a00 */
[----:B0-----:R-:W2:Y:S04]  /*6f860*/  LDL.64 R4, [R1+0xe0] ;  /* 0x0000e00001047983 */ /* 0x001ea80000100a00 */
[----:B----4-:R-:W-:Y:S04]  /*6f870*/  STL.64 [R1+0x3f38], R18 ;  /* 0x003f381201007387 */ /* 0x010fe80000100a00 */
        /* <DEDUP_REMOVED lines=10> */
[----:B------:R-:W4:Y:S01]  /*6f920*/  LDL.LU R19, [R1+0x78c] ;  /* 0x00078c0001137983 */ /* 0x000f220000300800 */
[----:B------:R-:W-:-:S03]  /*6f930*/  IMAD.MOV.U32 R20, RZ, RZ, R8 ;  /* 0x000000ffff147224 */ /* 0x000fc600078e0008 */
[----:B----4-:R-:W-:Y:S04]  /*6f940*/  STL.64 [R1+0x3f68], R18 ;  /* 0x003f681201007387 */ /* 0x010fe80000100a00 */
[----:B--2---:R0:W-:Y:S04]  /*6f950*/  STL.64 [R1+0x3f60], R16 ;  /* 0x003f601001007387 */ /* 0x0041e80000100a00 */
[----:B0-----:R-:W2:Y:S04]  /*6f960*/  LDL.LU R16, [R1+0x760] ;  /* 0x0007600001107983 */ /* 0x001ea80000300800 */
[----:B------:R-:W2:Y:S04]  /*6f970*/  LDL.LU R17, [R1+0x764] ;  /* 0x0007640001117983 */ /* 0x000ea80000300800 */
[----:B------:R-:W2:Y:S04]  /*6f980*/  LDL.LU R18, [R1+0x768] ;  /* 0x0007680001127983 */ /* 0x000ea80000300800 */
[----:B------:R-:W2:Y:S04]  /*6f990*/  LDL.LU R19, [R1+0x76c] ;  /* 0x00076c0001137983 */ /* 0x000ea80000300800 */
[----:B------:R-:W4:Y:S04]  /*6f9a0*/  LDL.64 R8, [R1+0x1a0] ;  /* 0x0001a00001087983 */ /* 0x000f280000100a00 */
[----:B---3--:R-:W-:Y:S04]  /*6f9b0*/  STL.64 [R1+0x3ed0], R14 ;  /* 0x003ed00e01007387 */ /* 0x008fe80000100a00 */
[----:B------:R0:W-:Y:S04]  /*6f9c0*/  STL.64 [R1+0x3ec8], R12 ;  /* 0x003ec80c01007387 */ /* 0x0001e80000100a00 */
[----:B0-----:R-:W3:Y:S04]  /*6f9d0*/  LDL.LU R12, [R1+0x5d0] ;  /* 0x0005d000010c7983 */ /* 0x001ee80000300800 */
[----:B------:R-:W3:Y:S04]  /*6f9e0*/  LDL.LU R13, [R1+0x5d4] ;  /* 0x0005d400010d7983 */ /* 0x000ee80000300800 */
[----:B------:R-:W2:Y:S04]  /*6f9f0*/  LDL.LU R14, [R1+0x5d8] ;  /* 0x0005d800010e7983 */ /* 0x000ea80000300800 */
[----:B------:R-:W2:Y:S01]  /*6fa00*/  LDL.LU R15, [R1+0x5dc] ;  /* 0x0005dc00010f7983 */ /* 0x000ea20000300800 */
[----:B------:R-:W-:-:S02]  /*6fa10*/  IMAD.MOV.U32 R21, RZ, RZ, R7 ;  /* 0x000000ffff157224 */ /* 0x000fc400078e0007 */
[----:B------:R-:W-:Y:S02]  /*6fa20*/  IMAD.MOV.U32 R22, RZ, RZ, R6 ;  /* 0x000000ffff167224 */ /* 0x000fe400078e0006 */
[----:B------:R-:W-:Y:S02]  /*6fa30*/  IMAD.MOV.U32 R23, RZ, RZ, R3 ;  /* 0x000000ffff177224 */ /* 0x000fe400078e0003 */
[----:B------:R-:W-:Y:S02]  /*6fa40*/  IMAD.MOV.U32 R3, RZ, RZ, R4 ;  /* 0x000000ffff037224 */ /* 0x000fe400078e0004 */
[----:B------:R-:W-:-:S03]  /*6fa50*/  IMAD.MOV.U32 R28, RZ, RZ, R5 ;  /* 0x000000ffff1c7224 */ /* 0x000fc600078e0005 */
[----:B------:R-:W-:Y:S01]  /*6fa60*/  HMMA.16816.F32 R24, R20, R4, R24 ;  /* 0x000000041418723c */ /* 0x000fe20000001818 */
[----:B--2---:R-:W-:Y:S04]  /*6fa70*/  STL.64 [R1+0x3ef0], R14 ;  /* 0x003ef00e01007387 */ /* 0x004fe80000100a00 */
[----:B---3--:R0:W-:Y:S04]  /*6fa80*/  STL.64 [R1+0x3ee8], R12 ;  /* 0x003ee80c01007387 */ /* 0x0081e80000100a00 */
[----:B0-----:R-:W2:Y:S04]  /*6fa90*/  LDL.LU R12, [R1+0x5e0] ;  /* 0x0005e000010c7983 */ /* 0x001ea80000300800 */
[----:B------:R-:W2:Y:S04]  /*6faa0*/  LDL.LU R13, [R1+0x5e4] ;  /* 0x0005e400010d7983 */ /* 0x000ea80000300800 */
[----:B------:R-:W2:Y:S04]  /*6fab0*/  LDL.LU R14, [R1+0x5e8] ;  /* 0x0005e800010e7983 */ /* 0x000ea80000300800 */
[----:B------:R-:W2:Y:S04]  /*6fac0*/  LDL.LU R15, [R1+0x5ec] ;  /* 0x0005ec00010f7983 */ /* 0x000ea80000300800 */
[----:B------:R-:W3:Y:S04]  /*6fad0*/  LDL.LU.64 R4, [R1+0x3f78] ;  /* 0x003f780001047983 */ /* 0x000ee80000300a00 */
[----:B------:R-:W-:Y:S04]  /*6fae0*/  STL [R1+0x854], R25 ;  /* 0x0008541901007387 */ /* 0x000fe80000100800 */
[----:B------:R0:W-:Y:S02]  /*6faf0*/  STL.64 [R1+0x858], R26 ;  /* 0x0008581a01007387 */ /* 0x0001e40000100a00 */
[----:B0-----:R-:W-:-:S02]  /*6fb00*/  IMAD.MOV.U32 R26, RZ, RZ, R24 ;  /* 0x000000ffff1a7224 */ /* 0x001fc400078e0018 */
[----:B------:R-:W2:Y:S04]  /*6fb10*/  LDL.LU.64 R24, [R1+0x3f70] ;  /* 0x003f700001187983 */ /* 0x000ea80000300a00 */
[----:B------:R-:W-:Y:S01]  /*6fb20*/  STL [R1+0x3a38], R26 ;  /* 0x003a381a01007387 */ /* 0x000fe20000100800 */
[----:B---3--:R-:W-:Y:S03]  /*6fb30*/  HMMA.16816.F32 R4, R20, R4, R16 ;  /* 0x000000041404723c */ /* 0x008fe60000001810 */
[----:B------:R-:W3:Y:S04]  /*6fb40*/  LDL.LU.64 R18, [R1+0x3f68] ;  /* 0x003f680001127983 */ /* 0x000ee80000300a00 */
[----:B------:R-:W3:Y:S11]  /*6fb50*/  LDL.LU.64 R16, [R1+0x3f60] ;  /* 0x003f600001107983 */ /* 0x000ef60000300a00 */
[----:B------:R-:W-:Y:S05]  /*6fb60*/  @!UPT UIADD3 URZ, URZ, URZ, URZ ;  /* 0x0000003f3f3ff290 */ /* 0x000fea000fffe03f */
[----:B------:R-:W-:Y:S01]  /*6fb70*/  STL.64 [R1+0x840], R4 ;  /* 0x0008400401007387 */ /* 0x000fe20000100a00 */
[----:B------:R-:W-:-:S03]  /*6fb80*/  IMAD.MOV.U32 R27, RZ, RZ, R7 ;  /* 0x000000ffff1b7224 */ /* 0x000fc600078e0007 */
[----:B------:R0:W-:Y:S04]  /*6fb90*/  STL [R1+0x848], R6 ;  /* 0x0008480601007387 */ /* 0x0001e80000100800 */
[----:B0-----:R-:W2:Y:S04]  /*6fba0*/  LDL.LU.64 R6, [R1+0x3f58] ;  /* 0x003f580001067983 */ /* 0x001ea80000300a00 */
[----:B------:R-:W3:Y:S04]  /*6fbb0*/  LDL.LU.64 R4, [R1+0x3f50] ;  /* 0x003f500001047983 */ /* 0x000ee80000300a00 */
[----:B------:R-:W-:Y:S01]  /*6fbc0*/  STL [R1+0x3a3c], R27 ;  /* 0x003a3c1b01007387 */ /* 0x000fe20000100800 */
[C---:B---3--:R-:W-:Y:S11]  /*6fbd0*/  HMMA.16816.F32 R16, R20.reuse, R4, R16 ;  /* 0x000000041410723c */ /* 0x048ff60000001810 */
[----:B------:R-:W-:Y:S11]  /*6fbe0*/  @!UPT UIADD3 URZ, URZ, URZ, URZ ;  /* 0x0000003f3f3ff290 */ /* 0x000ff6000fffe03f */
[----:B------:R-:W-:Y:S01]  /*6fbf0*/  @!UPT UIADD3 URZ, URZ, URZ, URZ ;  /* 0x0000003f3f3ff290 */ /* 0x000fe2000fffe03f */
[----:B------:R-:W-:Y:S04]  /*6fc00*/  STL.64 [R1+0x830], R16 ;  /* 0x0008301001007387 */ /* 0x000fe80000100a00 */
[----:B------:R0:W-:Y:S04]  /*6fc10*/  STL.64 [R1+0x838], R18 ;  /* 0x0008381201007387 */ /* 0x0001e80000100a00 */
[----:B0-----:R-:W3:Y:S04]  /*6fc20*/  LDL.LU.64 R18, [R1+0x3f48] ;  /* 0x003f480001127983 */ /* 0x001ee80000300a00 */
[----:B------:R-:W3:Y:S04]  /*6fc30*/  LDL.LU.64 R16, [R1+0x3f40] ;  /* 0x003f400001107983 */ /* 0x000ee80000300a00 */
[----:B--2---:R-:W-:Y:S04]  /*6fc40*/  STL.64 [R1+0x3df8], R6 ;  /* 0x003df80601007387 */ /* 0x004fe80000100a00 */
[----:B------:R0:W-:Y:S04]  /*6fc50*/  STL.64 [R1+0x3df0], R4 ;  /* 0x003df00401007387 */ /* 0x0001e80000100a00 */
[----:B0-----:R-:W2:Y:S04]  /*6fc60*/  LDL.LU R4, [R1+0x5b0] ;  /* 0x0005b00001047983 */ /* 0x001ea80000300800 */
[----:B------:R-:W2:Y:S04]  /*6fc70*/  LDL.LU R5, [R1+0x5b4] ;  /* 0x0005b40001057983 */ /* 0x000ea80000300800 */
[----:B------:R-:W2:Y:S04]  /*6fc80*/  LDL.LU R6, [R1+0x5b8] ;  /* 0x0005b80001067983 */ /* 0x000ea80000300800 */
[----:B------:R-:W2:Y:S01]  /*6fc90*/  LDL.LU R7, [R1+0x5bc] ;  /* 0x0005bc0001077983 */ /* 0x000ea20000300800 */
[----:B---3--:R-:W-:Y:S03]  /*6fca0*/  HMMA.16816.F32 R20, R20, R24, R16 ;  /* 0x000000181414723c */ /* 0x008fe60000001810 */
[----:B------:R-:W3:Y:S04]  /*6fcb0*/  LDL.LU.64 R18, [R1+0x3f38] ;  /* 0x003f380001127983 */ /* 0x000ee80000300a00 */
[----:B------:R-:W3:Y:S11]  /*6fcc0*/  LDL.LU.64 R16, [R1+0x3f30] ;  /* 0x003f300001107983 */ /* 0x000ef60000300a00 */
[----:B------:R-:W-:Y:S05]  /*6fcd0*/  @!UPT UIADD3 URZ, URZ, URZ, URZ ;  /* 0x0000003f3f3ff290 */ /* 0x000fea000fffe03f */
[----:B------:R-:W-:Y:S04]  /*6fce0*/  STL.64 [R1+0x820], R20 ;  /* 0x0008201401007387 */ /* 0x000fe80000100a00 */
[----:B------:R0:W-:Y:S04]  /*6fcf0*/  STL.64 [R1+0x828], R22 ;  /* 0x0008281601007387 */ /* 0x0001e80000100a00 */
[----:B0-----:R-:W3:Y:S04]  /*6fd00*/  LDL.LU.64 R22, [R1+0x3f28] ;  /* 0x003f280001167983 */ /* 0x001ee80000300a00 */
[----:B------:R-:W3:Y:S04]  /*6fd10*/  LDL.LU.64 R20, [R1+0x3f20] ;  /* 0x003f200001147983 */ /* 0x000ee80000300a00 */
[----:B------:R0:W-:Y:S02]  /*6fd20*/  STL.64 [R1+0x3e00], R24 ;  /* 0x003e001801007387 */ /* 0x0001e40000100a00 */
[----:B0-----:R-:W-:-:S02]  /*6fd30*/  IMAD.MOV.U32 R24, RZ, RZ, R2 ;  /* 0x000000ffff187224 */ /* 0x001fc400078e0002 */
[----:B------:R-:W-:Y:S02]  /*6fd40*/  IMAD.MOV.U32 R25, RZ, RZ, R0 ;  /* 0x000000ffff197224 */ /* 0x000fe400078e0000 */
[----:B----4-:R-:W-:Y:S02]  /*6fd50*/  IMAD.MOV.U32 R2, RZ, RZ, R8 ;  /* 0x000000ffff027224 */ /* 0x010fe400078e0008 */
[----:B------:R-:W-:Y:S01]  /*6fd60*/  IMAD.MOV.U32 R0, RZ, RZ, R9 ;  /* 0x000000ffff007224 */ /* 0x000fe200078e0009 */
[C---:B---3--:R-:W-:Y:S11]  /*6fd70*/  HMMA.16816.F32 R16, R20.reuse, R8, R16 ;  /* 0x000000081410723c */ /* 0x048ff60000001810 */
[----:B------:R-:W-:Y:S11]  /*6fd80*/  @!UPT UIADD3 URZ, URZ, URZ, URZ ;  /* 0x0000003f3f3ff290 */ /* 0x000ff6000fffe03f */
[----:B------:R-:W-:Y:S01]  /*6fd90*/  @!UPT UIADD3 URZ, URZ, URZ, URZ ;  /* 0x0000003f3f3ff290 */ /* 0x000fe2000fffe03f */
[----:B------:R-:W-:Y:S04]  /*6fda0*/  STL.64 [R1+0x810], R16 ;  /* 0x0008101001007387 */ /* 0x000fe80000100a00 */
[----:B------:R0:W-:Y:S04]  /*6fdb0*/  STL.64 [R1+0x818], R18 ;  /* 0x0008181201007387 */ /* 0x0001e80000100a00 */
[----:B0-----:R-:W3:Y:S04]  /*6fdc0*/  LDL.LU.64 R18, [R1+0x3f18] ;  /* 0x003f180001127983 */ /* 0x001ee80000300a00 */
[----:B------:R-:W3:Y:S04]  /*6fdd0*/  LDL.LU.64 R16, [R1+0x3f10] ;  /* 0x003f100001107983 */ /* 0x000ee80000300a00 */
[----:B------:R-:W4:Y:S04]  /*6fde0*/  LDL.LU.64 R10, [R1+0x3f08] ;  /* 0x003f0800010a7983 */ /* 0x000f280000300a00 */
[----:B------:R-:W3:Y:S02]  /*6fdf0*/  LDL.LU.64 R8, [R1+0x3f00] ;  /* 0x003f000001087983 */ /* 0x000ee40000300a00 */
[C---:B---3--:R-:W-:Y:S11]  /*6fe00*/  HMMA.16816.F32 R16, R20.reuse, R8, R16 ;  /* 0x000000081410723c */ /* 0x048ff60000001810 */
[----:B------:R-:W-:Y:S11]  /*6fe10*/  @!UPT UIADD3 URZ, URZ, URZ, URZ ;  /* 0x0000003f3f3ff290 */ /* 0x000ff6000fffe03f */
[----:B------:R-:W-:Y:S01]  /*6fe20*/  @!UPT UIADD3 URZ, URZ, URZ, URZ ;  /* 0x0000003f3f3ff290 */ /* 0x000fe2000fffe03f */
[----:B------:R0:W-:Y:S04]  /*6fe30*/  STL.64 [R1+0x800], R16 ;  /* 0x0008001001007387 */ /* 0x0001e80000100a00 */
[----:B------:R1:W-:Y:S04]  /*6fe40*/  STL.64 [R1+0x808], R18 ;  /* 0x0008081201007387 */ /* 0x0003e80000100a00 */
[----:B0-----:R-:W1:Y:S04]  /*6fe50*/  LDL.LU.64 R16, [R1+0x3ef8] ;  /* 0x003ef80001107983 */ /* 0x001e680000300a00 */
[----:B----4-:R-:W-:Y:S04]  /*6fe60*/  STL [R1+0x3e70], R10 ;  /* 0x003e700a01007387 */ /* 0x010fe80000100800 */
[----:B------:R-:W-:Y:S01]  /*6fe70*/  STL.64 [R1+0x3e68], R8 ;  /* 0x003e680801007387 */ /* 0x000fe20000100a00 */
[----:B-1----:R-:W-:Y:S03]  /*6fe80*/  HMMA.16816.F32 R16, R20, R16, R12 ;  /* 0x000000101410723c */ /* 0x002fe6000000180c */
[----:B------:R-:W3:Y:S04]  /*6fe90*/  LDL.LU.64 R14, [R1+0x3ef0] ;  /* 0x003ef000010e7983 */ /* 0x000ee80000300a00 */
[----:B------:R-:W3:Y:S11]  /*6fea0*/  LDL.LU.64 R12, [R1+0x3ee8] ;  /* 0x003ee800010c7983 */ /* 0x000ef60000300a00 */
[----:B------:R-:W-:Y:S05]  /*6feb0*/  @!UPT UIADD3 URZ, URZ, URZ, URZ ;  /* 0x0000003f3f3ff290 */ /* 0x000fea000fffe03f */
[----:B------:R-:W-:Y:S04]  /*6fec0*/  STL.64 [R1+0x7f0], R16 ;  /* 0x0007f01001007387 */ /* 0x000fe80000100a00 */
[----:B------:R0:W-:Y:S04]  /*6fed0*/  STL.64 [R1+0x7f8], R18 ;  /* 0x0007f81201007387 */ /* 0x0001e80000100a00 */
[----:B0-----:R-:W4:Y:S04]  /*6fee0*/  LDL.LU.64 R18, [R1+0x3ee0] ;  /* 0x003ee00001127983 */ /* 0x001f280000300a00 */
[----:B------:R-:W3:Y:S01]  /*6fef0*/  LDL.LU.64 R16, [R1+0x3ed8] ;  /* 0x003ed80001107983 */ /* 0x000ee20000300a00 */
[----:B------:R-:W-:-:S02]  /*6ff00*/  IMAD.MOV.U32 R9, RZ, RZ, R22 ;  /* 0x000000ffff097224 */ /* 0x000fc400078e0016 */
[----:B------:R-:W-:Y:S02]  /*6ff10*/  IMAD.MOV.U32 R8, RZ, RZ, R23 ;  /* 0x000000ffff087224 */ /* 0x000fe400078e0017 */
[----:B------:R-:W-:Y:S02]  /*6ff20*/  IMAD.MOV.U32 R26, RZ, RZ, R20 ;  /* 0x000000ffff1a7224 */ /* 0x000fe400078e0014 */
[----:B------:R-:W-:Y:S01]  /*6ff30*/  IMAD.MOV.U32 R10, RZ, RZ, R21 ;  /* 0x000000ffff0a7224 */ /* 0x000fe200078e0015 */
[----:B---3--:R-:W-:Y:S11]  /*6ff40*/  HMMA.16816.F32 R12, R20, R16, R12 ;  /* 0x00000010140c723c */ /* 0x008ff6000000180c */
[----:B------:R-:W-:Y:S11]  /*6ff50*/  @!UPT UIADD3 URZ, URZ, URZ, URZ ;  /* 0x0000003f3f3ff290 */ /* 0x000ff6000fffe03f */
[----:B------:R-:W-:Y:S01]  /*6ff60*/  @!UPT UIADD3 URZ, URZ, URZ, URZ ;  /* 0x0000003f3f3ff290 */ /* 0x000fe2000fffe03f */
[----:B------:R-:W-:Y:S04]  /*6ff70*/  STL.64 [R1+0x7e0], R12 ;  /* 0x0007e00c01007387 */ /* 0x000fe80000100a00 */
[----:B------:R0:W-:Y:S04]  /*6ff80*/  STL.64 [R1+0x7e8], R14 ;  /* 0x0007e80e01007387 */ /* 0x0001e80000100a00 */
[----:B0-----:R-:W3:Y:S04]  /*6ff90*/  LDL.LU.64 R14, [R1+0x3ed0] ;  /* 0x003ed000010e7983 */ /* 0x001ee80000300a00 */
[----:B------:R-:W3:Y:S04]  /*6ffa0*/  LDL.LU.64 R12, [R1+0x3ec8] ;  /* 0x003ec800010c7983 */ /* 0x000ee80000300a00 */
[----:B------:R-:W2:Y:S04]  /*6ffb0*/  LDL.LU.64 R22, [R1+0x3ec0] ;  /* 0x003ec00001167983 */ /* 0x000ea80000300a00 */
[----:B------:R-:W2:Y:S04]  /*6ffc0*/  LDL.LU.64 R20, [R1+0x3eb8] ;  /* 0x003eb80001147983 */ /* 0x000ea80000300a00 */
[----:B----4-:R0:W-:Y:S04]  /*6ffd0*/  STL.64 [R1+0x3da8], R18 ;  /* 0x003da81201007387 */ /* 0x0101e80000100a00 */
[----:B------:R1:W-:Y:S01]  /*6ffe0*/  STL.64 [R1+0x3da0], R16 ;  /* 0x003da01001007387 */ /* 0x0003e20000100a00 */
[----:B0-----:R-:W-:-:S02]  /*6fff0*/  IMAD.MOV.U32 R18, RZ, RZ, R9 ;  /* 0x000000ffff127224 */ /* 0x001fc400078e0009 */
[----:B------:R-:W-:Y:S02]  /*70000*/  IMAD.MOV.U32 R19, RZ, RZ, R8 ;  /* 0x000000ffff137224 */ /* 0x000fe400078e0008 */
[----:B-1----:R-:W-:Y:S02]  /*70010*/  IMAD.MOV.U32 R16, RZ, RZ, R26 ;  /* 0x000000ffff107224 */ /* 0x002fe400078e001a */
[----:B------:R-:W-:-:S07]  /*70020*/  IMAD.MOV.U32 R17, RZ, RZ, R10 ;  /* 0x000000ffff117224 */ /* 0x000fce00078e000a */
[C---:B---3--:R-:W-:Y:S01]  /*70030*/  HMMA.16816.F32 R24, R16.reuse, R24, R12 ;  /* 0x000000181018723c */ /* 0x048fe2000000180c */
[----:B------:R-:W3:Y:S04]  /*70040*/  LDL.LU.64 R14, [R1+0x3eb0] ;  /* 0x003eb000010e7983 */ /* 0x000ee80000300a00 */
[----:B------:R-:W4:Y:S03]  /*70050*/  LDL.LU.64 R12, [R1+0x3ea8] ;  /* 0x003ea800010c7983 */ /* 0x000f260000300a00 */
[----:B--2---:R-:W-:Y:S11]  /*70060*/  HMMA.16816.F32 R4, R16, R20, R4 ;  /* 0x000000141004723c */ /* 0x004ff60000001804 */
[----:B------:R-:W-:Y:S04]  /*70070*/  @!UPT UIADD3 URZ, URZ, URZ, URZ ;  /* 0x0000003f3f3ff290 */ /* 0x000fe8000fffe03f */
[----:B------:R0:W-:Y:S04]  /*70080*/  STL.64 [R1+0x7d0], R24 ;  /* 0x0007d01801007387 */ /* 0x0001e80000100a00 */
[----:B------:R1:W-:Y:S04]  /*70090*/  STL.64 [R1+0x7d8], R26 ;  /* 0x0007d81a01007387 */ /* 0x0003e80000100a00 */
[----:B0-----:R-:W2:Y:S04]  /*700a0*/  LDL.LU R24, [R1+0x530] ;  /* 0x0005300001187983 */ /* 0x001ea80000300800 */
[----:B------:R-:W-:Y:S04]  /*700b0*/  STL.64 [R1+0x7c0], R4 ;  /* 0x0007c00401007387 */ /* 0x000fe80000100a00 */
[----:B------:R-:W-:Y:S04]  /*700c0*/  STL.64 [R1+0x7c8], R6 ;  /* 0x0007c80601007387 */ /* 0x000fe80000100a00 */
[----:B------:R-:W2:Y:S04]  /*700d0*/  LDL.LU R25, [R1+0x534] ;  /* 0x0005340001197983 */ /* 0x000ea80000300800 */
[----:B-1----:R-:W2:Y:S04]  /*700e0*/  LDL.LU R26, [R1+0x538] ;  /* 0x00053800011a7983 */ /* 0x002ea80000300800 */
[----:B------:R-:W2:Y:S04]  /*700f0*/  LDL.LU R27, [R1+0x53c] ;  /* 0x00053c00011b7983 */ /* 0x000ea80000300800 */
[----:B--2---:R-:W-:Y:S04]  /*70100*/  STL.64 [R1+0x3e10], R26 ;  /* 0x003e101a01007387 */ /* 0x004fe80000100a00 */
[----:B------:R0:W-:Y:S02]  /*70110*/  STL.64 [R1+0x3e08], R24 ;  /* 0x003e081801007387 */ /* 0x0001e40000100a00 */
[----:B0-----:R-:W-:-:S02]  /*70120*/  IMAD.MOV.U32 R24, RZ, RZ, R3 ;  /* 0x000000ffff187224 */ /* 0x001fc400078e0003 */
[----:B------:R-:W-:Y:S01]  /*70130*/  IMAD.MOV.U32 R25, RZ, RZ, R28 ;  /* 0x000000ffff197224 */ /* 0x000fe200078e001c */
[----:B------:R-:W2:Y:S04]  /*70140*/  LDL.LU R3, [R1+0x3ea4] ;  /* 0x003ea40001037983 */ /* 0x000ea80000300800 */
[----:B------:R-:W2:Y:S04]  /*70150*/  LDL.LU R28, [R1+0x3ea0] ;  /* 0x003ea000011c7983 */ /* 0x000ea80000300800 */
[----:B------:R-:W-:Y:S04]  /*70160*/  STL.64 [R1+0x3e20], R24 ;  /* 0x003e201801007387 */ /* 0x000fe80000100a00 */
[----:B------:R-:W2:Y:S04]  /*70170*/  LDL.64 R4, [R1+0xd0] ;  /* 0x0000d00001047983 */ /* 0x000ea80000100a00 */
[----:B--2---:R0:W-:Y:S04]  /*70180*/  STL.64 [R1+0x3e18], R4 ;  /* 0x003e180401007387 */ /* 0x0041e80000100a00 */
[----:B0-----:R-:W2:Y:S04]  /*70190*/  LDL.LU R4, [R1+0x540] ;  /* 0x0005400001047983 */ /* 0x001ea80000300800 */
[----:B------:R-:W2:Y:S04]  /*701a0*/  LDL.LU R5, [R1+0x544] ;  /* 0x0005440001057983 */ /* 0x000ea80000300800 */
[----:B------:R-:W2:Y:S04]  /*701b0*/  LDL.LU R6, [R1+0x548] ;  /* 0x0005480001067983 */ /* 0x000ea80000300800 */
[----:B------:R-:W2:Y:S01]  /*701c0*/  LDL.LU R7, [R1+0x54c] ;  /* 0x00054c0001077983 */ /* 0x000ea20000300800 */
[----:B------:R-:W-:-:S02]  /*701d0*/  IMAD.MOV.U32 R24, RZ, RZ, R29 ;  /* 0x000000ffff187224 */ /* 0x000fc400078e001d */
[----:B------:R-:W-:Y:S01]  /*701e0*/  IMAD.MOV.U32 R25, RZ, RZ, R23 ;  /* 0x000000ffff197224 */ /* 0x000fe200078e0017 */
[----:B--2---:R-:W-:Y:S04]  /*701f0*/  STL.64 [R1+0x3e30], R6 ;  /* 0x003e300601007387 */ /* 0x004fe80000100a00 */
[----:B------:R0:W-:Y:S04]  /*70200*/  STL.64 [R1+0x3e28], R4 ;  /* 0x003e280401007387 */ /* 0x0001e80000100a00 */
[----:B------:R1:W-:Y:S04]  /*70210*/  STL.64 [R1+0x3e38], R24 ;  /* 0x003e381801007387 */ /* 0x0003e80000100a00 */
[----:B0-----:R-:W2:Y:S04]  /*70220*/  LDL.LU R4, [R1+0x550] ;  /* 0x0005500001047983 */ /* 0x001ea80000300800 */
[----:B------:R-:W2:Y:S04]  /*70230*/  LDL.LU R5, [R1+0x554] ;  /* 0x0005540001057983 */ /* 0x000ea80000300800 */
[----:B------:R-:W2:Y:S04]  /*70240*/  LDL.LU R6, [R1+0x558] ;  /* 0x0005580001067983 */ /* 0x000ea80000300800 */
[----:B------:R-:W2:Y:S01]  /*70250*/  LDL.LU R7, [R1+0x55c] ;  /* 0x00055c0001077983 */ /* 0x000ea20000300800 */
[----:B-1----:R-:W-:-:S02]  /*70260*/  IMAD.MOV.U32 R24, RZ, RZ, R22 ;  /* 0x000000ffff187224 */ /* 0x002fc400078e0016 */
[----:B---3--:R-:W-:Y:S01]  /*70270*/  IMAD.MOV.U32 R25, RZ, RZ, R15 ;  /* 0x000000ffff197224 */ /* 0x008fe200078e000f */
[----:B--2---:R-:W-:Y:S04]  /*70280*/  STL.64 [R1+0x3e48], R6 ;  /* 0x003e480601007387 */ /* 0x004fe80000100a00 */
[----:B------:R0:W-:Y:S04]  /*70290*/  STL.64 [R1+0x3e40], R4 ;  /* 0x003e400401007387 */ /* 0x0001e80000100a00 */
[----:B------:R1:W-:Y:S04]  /*702a0*/  STL.64 [R1+0x3e50], R24 ;  /* 0x003e501801007387 */ /* 0x0003e80000100a00 */
[----:B0-----:R-:W2:Y:S04]  /*702b0*/  LDL.LU R4, [R1+0x560] ;  /* 0x0005600001047983 */ /* 0x001ea80000300800 */
[----:B------:R-:W2:Y:S04]  /*702c0*/  LDL.LU R5, [R1+0x564] ;  /* 0x0005640001057983 */ /* 0x000ea80000300800 */
[----:B------:R-:W3:Y:S04]  /*702d0*/  LDL.LU R6, [R1+0x568] ;  /* 0x0005680001067983 */ /* 0x000ee80000300800 */
[----:B------:R-:W3:Y:S01]  /*702e0*/  LDL.LU R7, [R1+0x56c] ;  /* 0x00056c0001077983 */ /* 0x000ee20000300800 */
[----:B-1----:R-:W-:-:S02]  /*702f0*/  IMAD.MOV.U32 R24, RZ, RZ, R14 ;  /* 0x000000ffff187224 */ /* 0x002fc400078e000e */
[----:B----4-:R-:W-:Y:S01]  /*70300*/  IMAD.MOV.U32 R25, RZ, RZ, R13 ;  /* 0x000000ffff197224 */ /* 0x010fe200078e000d */
[----:B---3--:R-:W-:Y:S04]  /*70310*/  STL.64 [R1+0x3e60], R6 ;  /* 0x003e600601007387 */ /* 0x008fe80000100a00 */
[----:B--2---:R-:W-:Y:S04]  /*70320*/  STL.64 [R1+0x3e58], R4 ;  /* 0x003e580401007387 */ /* 0x004fe80000100a00 */
[----:B------:R0:W-:Y:S04]  /*70330*/  STL.64 [R1+0x3e78], R24 ;  /* 0x003e781801007387 */ /* 0x0001e80000100a00 */
[----:B0-----:R-:W2:Y:S04]  /*70340*/  LDL.LU R24, [R1+0x580] ;  /* 0x0005800001187983 */ /* 0x001ea80000300800 */
[----:B------:R-:W2:Y:S04]  /*70350*/  LDL.LU R25, [R1+0x584] ;  /* 0x0005840001197983 */ /* 0x000ea80000300800 */
[----:B------:R-:W3:Y:S04]  /*70360*/  LDL.LU R26, [R1+0x588] ;  /* 0x00058800011a7983 */ /* 0x000ee80000300800 */
[----:B------:R-:W3:Y:S04]  /*70370*/  LDL.LU R27, [R1+0x58c] ;  /* 0x00058c00011b7983 */ /* 0x000ee80000300800 */
[----:B---3--:R-:W-:Y:S04]  /*70380*/  STL.64 [R1+0x3e88], R26 ;  /* 0x003e881a01007387 */ /* 0x008fe80000100a00 */
[----:B--2---:R0:W-:Y:S02]  /*70390*/  STL.64 [R1+0x3e80], R24 ;  /* 0x003e801801007387 */ /* 0x0041e40000100a00 */
[----:B0-----:R-:W-:-:S02]  /*703a0*/  IMAD.MOV.U32 R24, RZ, RZ, R12 ;  /* 0x000000ffff187224 */ /* 0x001fc400078e000c */
[----:B------:R-:W-:-:S05]  /*703b0*/  IMAD.MOV.U32 R25, RZ, RZ, R11 ;  /* 0x000000ffff197224 */ /* 0x000fca00078e000b */
[----:B------:R0:W-:Y:S04]  /*703c0*/  STL.64 [R1+0x3e98], R24 ;  /* 0x003e981801007387 */ /* 0x0001e80000100a00 */
[----:B0-----:R-:W2:Y:S04]  /*703d0*/  LDL.LU R24, [R1+0x5a0] ;  /* 0x0005a00001187983 */ /* 0x001ea80000300800 */
[----:B------:R-:W2:Y:S04]  /*703e0*/  LDL.LU R25, [R1+0x5a4] ;  /* 0x0005a40001197983 */ /* 0x000ea80000300800 */
[----:B------:R-:W2:Y:S04]  /*703f0*/  LDL.LU R26, [R1+0x5a8] ;  /* 0x0005a800011a7983 */ /* 0x000ea80000300800 */
[----:B------:R-:W2:Y:S04]  /*70400*/  LDL.LU R27, [R1+0x5ac] ;  /* 0x0005ac00011b7983 */ /* 0x000ea80000300800 */
[----:B------:R-:W3:Y:S04]  /*70410*/  LDL.64 R8, [R1+0x120] ;  /* 0x0001200001087983 */ /* 0x000ee80000100a00 */
[----:B---3--:R0:W-:Y:S04]  /*70420*/  STL.64 [R1+0x3e90], R8 ;  /* 0x003e900801007387 */ /* 0x0081e80000100a00 */
[----:B0-----:R-:W3:Y:S04]  /*70430*/  LDL.LU R8, [R1+0x590] ;  /* 0x0005900001087983 */ /* 0x001ee80000300800 */
[----:B------:R-:W3:Y:S04]  /*70440*/  LDL.LU R9, [R1+0x594] ;  /* 0x0005940001097983 */ /* 0x000ee80000300800 */
[----:B------:R-:W3:Y:S04]  /*70450*/  LDL.LU R10, [R1+0x598] ;  /* 0x00059800010a7983 */ /* 0x000ee80000300800 */
[----:B------:R-:W3:Y:S04]  /*70460*/  LDL.LU R11, [R1+0x59c] ;  /* 0x00059c00010b7983 */ /* 0x000ee80000300800 */
[----:B------:R-:W4:Y:S04]  /*70470*/  LDL.LU R4, [R1+0x570] ;  /* 0x0005700001047983 */ /* 0x000f280000300800 */
[----:B------:R-:W4:Y:S04]  /*70480*/  LDL.LU R5, [R1+0x574] ;  /* 0x0005740001057983 */ /* 0x000f280000300800 */
[----:B------:R-:W4:Y:S04]  /*70490*/  LDL.LU R6, [R1+0x578] ;  /* 0x0005780001067983 */ /* 0x000f280000300800 */
[----:B------:R-:W4:Y:S04]  /*704a0*/  LDL.LU R7, [R1+0x57c] ;  /* 0x00057c0001077983 */ /* 0x000f280000300800 */
[----:B------:R-:W2:Y:S04]  /*704b0*/  LDL.LU.64 R12, [R1+0x80] ;  /* 0x00008000010c7983 */ /* 0x000ea80000300a00 */
[----:B------:R-:W2:Y:S04]  /*704c0*/  LDL.LU.64 R14, [R1+0x88] ;  /* 0x00008800010e7983 */ /* 0x000ea80000300a00 */
[----:B--2---:R-:W-:Y:S04]  /*704d0*/  STL.64 [R1+0x3dd8], R14 ;  /* 0x003dd80e01007387 */ /* 0x004fe80000100a00 */
[----:B------:R0:W-:Y:S04]  /*704e0*/  STL.64 [R1+0x3dd0], R12 ;  /* 0x003dd00c01007387 */ /* 0x0001e80000100a00 */
[----:B0-----:R-:W2:Y:S04]  /*704f0*/  LDL.LU R12, [R1+0x510] ;  /* 0x00051000010c7983 */ /* 0x001ea80000300800 */
[----:B------:R-:W2:Y:S04]  /*70500*/  LDL.LU R13, [R1+0x514] ;  /* 0x00051400010d7983 */ /* 0x000ea80000300800 */
[----:B------:R-:W2:Y:S04]  /*70510*/  LDL.LU R14, [R1+0x518] ;  /* 0x00051800010e7983 */ /* 0x000ea80000300800 */
[----:B------:R-:W2:Y:S04]  /*70520*/  LDL.LU R15, [R1+0x51c] ;  /* 0x00051c00010f7983 */ /* 0x000ea80000300800 */
[----:B--2---:R-:W-:Y:S04]  /*70530*/  STL.64 [R1+0x3de8], R14 ;  /* 0x003de80e01007387 */ /* 0x004fe80000100a00 */
[----:B------:R0:W-:Y:S04]  /*70540*/  STL.64 [R1+0x3de0], R12 ;  /* 0x003de00c01007387 */ /* 0x0001e80000100a00 */
[----:B0-----:R-:W2:Y:S04]  /*70550*/  LDL.LU R12, [R1+0x520] ;  /* 0x00052000010c7983 */ /* 0x001ea80000300800 */
[----:B------:R-:W2:Y:S04]  /*70560*/  LDL.LU R13, [R1+0x524] ;  /* 0x00052400010d7983 */ /* 0x000ea80000300800 */
[----:B------:R-:W2:Y:S04]  /*70570*/  LDL.LU R14, [R1+0x528] ;  /* 0x00052800010e7983 */ /* 0x000ea80000300800 */
[----:B------:R-:W2:Y:S04]  /*70580*/  LDL.LU R15, [R1+0x52c] ;  /* 0x00052c00010f7983 */ /* 0x000ea80000300800 */
[----:B------:R0:W-:Y:S04]  /*70590*/  STL.64 [R1+0x3d90], R20 ;  /* 0x003d901401007387 */ /* 0x0001e80000100a00 */
[----:B0-----:R-:W2:Y:S04]  /*705a0*/  LDL.LU R20, [R1+0xb90] ;  /* 0x000b900001147983 */ /* 0x001ea80000300800 */
[----:B------:R-:W2:Y:S04]  /*705b0*/  LDL.LU R21, [R1+0xb94] ;  /* 0x000b940001157983 */ /* 0x000ea80000300800 */
[----:B------:R-:W2:Y:S04]  /*705c0*/  LDL.LU R22, [R1+0xb98] ;  /* 0x000b980001167983 */ /* 0x000ea80000300800 */
[----:B------:R-:W2:Y:S04]  /*705d0*/  LDL.LU R23, [R1+0xb9c] ;  /* 0x000b9c0001177983 */ /* 0x000ea80000300800 */
[----:B--2---:R-:W-:Y:S04]  /*705e0*/  STL.64 [R1+0x3dc8], R22 ;  /* 0x003dc81601007387 */ /* 0x004fe80000100a00 */
[----:B------:R0:W-:Y:S02]  /*705f0*/  STL.64 [R1+0x3dc0], R20 ;  /* 0x003dc01401007387 */ /* 0x0001e40000100a00 */
[----:B0-----:R-:W-:-:S02]  /*70600*/  IMAD.MOV.U32 R20, RZ, RZ, R28 ;  /* 0x000000ffff147224 */ /* 0x001fc400078e001c */
[----:B------:R-:W-:-:S07]  /*70610*/  IMAD.MOV.U32 R21, RZ, RZ, R3 ;  /* 0x000000ffff157224 */ /* 0x000fce00078e0003 */
[C---:B------:R-:W-:Y:S01]  /*70620*/  HMMA.16816.F32 R20, R16.reuse, R20, R24 ;  /* 0x000000141014723c */ /* 0x040fe20000001818 */
[----:B------:R-:W3:Y:S11]  /*70630*/  LDL.LU.64 R24, [R1+0x3e98] ;  /* 0x003e980001187983 */ /* 0x000ef60000300a00 */
[----:B------:R-:W-:Y:S11]  /*70640*/  @!UPT UIADD3 URZ, URZ, URZ, URZ ;  /* 0x0000003f3f3ff290 */ /* 0x000ff6000fffe03f */
[----:B------:R0:W-:Y:S04]  /*70650*/  STL.64 [R1+0x7b0], R20 ;  /* 0x0007b01401007387 */ /* 0x0001e80000100a00 */
[----:B------:R1:W-:Y:S04]  /*70660*/  STL.64 [R1+0x7b8], R22 ;  /* 0x0007b81601007387 */ /* 0x0003e80000100a00 */
[----:B0-----:R-:W2:Y:S04]  /*70670*/  LDL.LU R20, [R1+0xba0] ;  /* 0x000ba00001147983 */ /* 0x001ea80000300800 */
[----:B------:R-:W2:Y:S04]  /*70680*/  LDL.LU R21, [R1+0xba4] ;  /* 0x000ba40001157983 */ /* 0x000ea80000300800 */
[----:B-1----:R-:W2:Y:S04]  /*70690*/  LDL.LU R22, [R1+0xba8] ;  /* 0x000ba80001167983 */ /* 0x002ea80000300800 */
[----:B------:R-:W2:Y:S01]  /*706a0*/  LDL.LU R23, [R1+0xbac] ;  /* 0x000bac0001177983 */ /* 0x000ea20000300800 */
[C---:B---3--:R-:W-:Y:S03]  /*706b0*/  HMMA.16816.F32 R24, R16.reuse, R24, R8 ;  /* 0x000000181018723c */ /* 0x048fe60000001808 */
[----:B------:R-:W3:Y:S11]  /*706c0*/  LDL.LU.64 R8, [R1+0x3e90] ;  /* 0x003e900001087983 */ /* 0x000ef60000300a00 */
[----:B------:R-:W-:Y:S09]  /*706d0*/  @!UPT UIADD3 URZ, URZ, URZ, URZ ;  /* 0x0000003f3f3ff290 */ /* 0x000ff2000fffe03f */
[----:B------:R-:W-:Y:S04]  /*706e0*/  STL.64 [R1+0x7a0], R24 ;  /* 0x0007a01801007387 */ /* 0x000fe80000100a00 */
[----:B------:R0:W-:Y:S04]  /*706f0*/  STL.64 [R1+0x7a8], R26 ;  /* 0x0007a81a01007387 */ /* 0x0001e80000100a00 */
[----:B0-----:R-:W3:Y:S04]  /*70700*/  LDL.LU.64 R26, [R1+0x3e88] ;  /* 0x003e8800011a7983 */ /* 0x001ee80000300a00 */
[----:B------:R-:W3:Y:S02]  /*70710*/  LDL.LU.64 R24, [R1+0x3e80] ;  /* 0x003e800001187983 */ /* 0x000ee40000300a00 */
[C---:B---3--:R-:W-:Y:S11]  /*70720*/  HMMA.16816.F32 R24, R16.reuse, R8, R24 ;  /* 0x000000081018723c */ /* 0x048ff60000001818 */
[----:B------:R-:W-:Y:S11]  /*70730*/  @!UPT UIADD3 URZ, URZ, URZ, URZ ;  /* 0x0000003f3f3ff290 */ /* 0x000ff6000fffe03f */
[----:B------:R-:W-:Y:S01]  /*70740*/  @!UPT UIADD3 URZ, URZ, URZ, URZ ;  /* 0x0000003f3f3ff290 */ /* 0x000fe2000fffe03f */
[----:B------:R0:W-:Y:S04]  /*70750*/  STL.64 [R1+0x790], R24 ;  /* 0x0007901801007387 */ /* 0x0001e80000100a00 */
[----:B------:R4:W-:Y:S04]  /*70760*/  STL.64 [R1+0x798], R26 ;  /* 0x0007981a01007387 */ /* 0x0009e80000100a00 */
[----:B0-----:R-:W4:Y:S01]  /*70770*/  LDL.LU.64 R24, [R1+0x3e78] ;  /* 0x003e780001187983 */ /* 0x001f220000300a00 */
[----:B------:R-:W-:Y:S02]  /*70780*/  IMAD.MOV.U32 R28, RZ, RZ, R8 ;  /* 0x000000ffff1c7224 */ /* 0x000fe400078e0008 */
[----:B------:R-:W-:Y:S01]  /*70790*/  IMAD.MOV.U32 R11, RZ, RZ, R9 ;  /* 0x000000ffff0b7224 */ /* 0x000fe200078e0009 */
[----:B------:R-:W3:Y:S04]  /*707a0*/  LDL.LU R10, [R1+0x3e70] ;  /* 0x003e7000010a7983 */ /* 0x000ee80000300800 */
[----:B------:R-:W2:Y:S01]  /*707b0*/  LDL.LU.64 R8, [R1+0x3e68] ;  /* 0x003e680001087983 */ /* 0x000ea20000300a00 */
[C---:B----4-:R-:W-:Y:S03]  /*707c0*/  HMMA.16816.F32 R24, R16.reuse, R24, R4 ;  /* 0x000000181018723c */ /* 0x050fe60000001804 */
[----:B------:R-:W4:Y:S04]  /*707d0*/  LDL.LU.64 R6, [R1+0x3e60] ;  /* 0x003e600001067983 */ /* 0x000f280000300a00 */
[----:B------:R-:W4:Y:S11]  /*707e0*/  LDL.LU.64 R4, [R1+0x3e58] ;  /* 0x003e580001047983 */ /* 0x000f360000300a00 */
[----:B------:R-:W-:Y:S05]  /*707f0*/  @!UPT UIADD3 URZ, URZ, URZ, URZ ;  /* 0x0000003f3f3ff290 */ /* 0x000fea000fffe03f */
[----:B------:R0:W-:Y:S04]  /*70800*/  STL.64 [R1+0x780], R24 ;  /* 0x0007801801007387 */ /* 0x0001e80000100a00 */
[----:B------:R4:W-:Y:S04]  /*70810*/  STL.64 [R1+0x788], R26 ;  /* 0x0007881a01007387 */ /* 0x0009e80000100a00 */
[----:B0-----:R-:W4:Y:S02]  /*70820*/  LDL.LU.64 R24, [R1+0x3e50] ;  /* 0x003e500001187983 */ /* 0x001f240000300a00 */
[C---:B----4-:R-:W-:Y:S02]  /*70830*/  HMMA.16816.F32 R24, R16.reuse, R24, R4 ;  /* 0x000000181018723c */ /* 0x050fe40000001804 */
[----:B------:R-:W4:Y:S04]  /*70840*/  LDL.LU.64 R6, [R1+0x3e48] ;  /* 0x003e480001067983 */ /* 0x000f280000300a00 */
[----:B------:R-:W4:Y:S11]  /*70850*/  LDL.LU.64 R4, [R1+0x3e40] ;  /* 0x003e400001047983 */ /* 0x000f360000300a00 */
[----:B------:R-:W-:Y:S06]  /*70860*/  @!UPT UIADD3 URZ, URZ, URZ, URZ ;  /* 0x0000003f3f3ff290 */ /* 0x000fec000fffe03f */
        /* <DEDUP_REMOVED lines=11> */
[----:B------:R-:W4:Y:S11]  /*70920*/  LDL.LU.64 R4, [R1+0x3e18] ;  /* 0x003e180001047983 */ /* 0x000f360000300a00 */
[----:B------:R-:W-:Y:S10]  /*70930*/  @!UPT UIADD3 URZ, URZ, URZ, URZ ;  /* 0x0000003f3f3ff290 */ /* 0x000ff4000fffe03f */
[----:B------:R-:W-:Y:S04]  /*70940*/  STL.64 [R1+0x750], R24 ;  /* 0x0007501801007387 */ /* 0x000fe80000100a00 */
[----:B------:R0:W-:Y:S04]  /*70950*/  STL.64 [R1+0x758], R26 ;  /* 0x0007581a01007387 */ /* 0x0001e80000100a00 */
[----:B0-----:R-:W4:Y:S04]  /*70960*/  LDL.LU.64 R26, [R1+0x3e10] ;  /* 0x003e1000011a7983 */ /* 0x001f280000300a00 */
[----:B------:R-:W4:Y:S02]  /*70970*/  LDL.LU.64 R24, [R1+0x3e08] ;  /* 0x003e080001187983 */ /* 0x000f240000300a00 */
[----:B----4-:R-:W-:Y:S11]  /*70980*/  HMMA.16816.F32 R24, R16, R4, R24 ;  /* 0x000000041018723c */ /* 0x010ff60000001818 */
[----:B------:R-:W-:Y:S11]  /*70990*/  @!UPT UIADD3 URZ, URZ, URZ, URZ ;  /* 0x0000003f3f3ff290 */ /* 0x000ff6000fffe03f */
[----:B------:R-:W-:Y:S01]  /*709a0*/  @!UPT UIADD3 URZ, URZ, URZ, URZ ;  /* 0x0000003f3f3ff290 */ /* 0x000fe2000fffe03f */
[----:B------:R0:W-:Y:S04]  /*709b0*/  STL.64 [R1+0x740], R24 ;  /* 0x0007401801007387 */ /* 0x0001e80000100a00 */
[----:B------:R1:W-:Y:S04]  /*709c0*/  STL.64 [R1+0x748], R26 ;  /* 0x0007481a01007387 */ /* 0x0003e80000100a00 */
[----:B0-----:R-:W4:Y:S01]  /*709d0*/  LDL.LU.64 R24, [R1+0x3e00] ;  /* 0x003e000001187983 */ /* 0x001f220000300a00 */
[----:B-1----:R-:W-:-:S03]  /*709e0*/  IMAD.MOV.U32 R27, RZ, RZ, R4 ;  /* 0x000000ffff1b7224 */ /* 0x002fc600078e0004 */
[----:B------:R-:W2:Y:S01]  /*709f0*/  LDL.LU.64 R6, [R1+0x3df8] ;  /* 0x003df80001067983 */ /* 0x000ea20000300a00 */
[----:B------:R-:W-:-:S03]  /*70a00*/  IMAD.MOV.U32 R26, RZ, RZ, R5 ;  /* 0x000000ffff1a7224 */ /* 0x000fc600078e0005 */
[----:B------:R-:W2:Y:S02]  /*70a10*/  LDL.LU.64 R4, [R1+0x3df0] ;  /* 0x003df00001047983 */ /* 0x000ea40000300a00 */
[C---:B--2---:R-:W-:Y:S11]  /*70a20*/  HMMA.16816.F32 R12, R16.reuse, R4, R12 ;  /* 0x00000004100c723c */ /* 0x044ff6000000180c */
[----:B------:R-:W-:Y:S11]  /*70a30*/  @!UPT UIADD3 URZ, URZ, URZ, URZ ;  /* 0x0000003f3f3ff290 */ /* 0x000ff6000fffe03f */
[----:B------:R-:W-:Y:S01]  /*70a40*/  @!UPT UIADD3 URZ, URZ, URZ, URZ ;  /* 0x0000003f3f3ff290 */ /* 0x000fe2000fffe03f */
[----:B------:R-:W-:Y:S04]  /*70a50*/  STL.64 [R1+0x730], R12 ;  /* 0x0007300c01007387 */ /* 0x000fe80000100a00 */
[----:B------:R0:W-:Y:S04]  /*70a60*/  STL.64 [R1+0x738], R14 ;  /* 0x0007380e01007387 */ /* 0x0001e80000100a00 */
[----:B0-----:R-:W4:Y:S04]  /*70a70*/  LDL.LU.64 R14, [R1+0x3de8] ;  /* 0x003de800010e7983 */ /* 0x001f280000300a00 */
[----:B------:R-:W4:Y:S04]  /*70a80*/  LDL.LU.64 R12, [R1+0x3de0] ;  /* 0x003de000010c7983 */ /* 0x000f280000300a00 */
[----:B------:R-:W-:Y:S04]  /*70a90*/  STL.64 [R1+0x3ce8], R6 ;  /* 0x003ce80601007387 */ /* 0x000fe80000100a00 */
[----:B------:R-:W-:Y:S01]  /*70aa0*/  STL.64 [R1+0x3ce0], R4 ;  /* 0x003ce00401007387 */ /* 0x000fe20000100a00 */
[----:B----4-:R-:W-:Y:S03]  /*70ab0*/  HMMA.16816.F32 R16, R16, R24, R12 ;  /* 0x000000181010723c */ /* 0x010fe6000000180c */
[----:B------:R-:W2:Y:S04]  /*70ac0*/  LDL.LU.64 R14, [R1+0x3dd8] ;  /* 0x003dd800010e7983 */ /* 0x000ea80000300a00 */
[----:B------:R-:W2:Y:S11]  /*70ad0*/  LDL.LU.64 R12, [R1+0x3dd0] ;  /* 0x003dd000010c7983 */ /* 0x000eb60000300a00 */
[----:B------:R-:W-:Y:S05]  /*70ae0*/  @!UPT UIADD3 URZ, URZ, URZ, URZ ;  /* 0x0000003f3f3ff290 */ /* 0x000fea000fffe03f */
[----:B------:R0:W-:Y:S04]  /*70af0*/  STL.64 [R1+0x720], R16 ;  /* 0x0007201001007387 */ /* 0x0001e80000100a00 */
[----:B------:R-:W-:Y:S04]  /*70b00*/  STL.64 [R1+0x728], R18 ;  /* 0x0007281201007387 */ /* 0x000fe80000100a00 */
[----:B0-----:R-:W4:Y:S04]  /*70b10*/  LDL.64 R16, [R1+0x180] ;  /* 0x0001800001107983 */ /* 0x001f280000100a00 */
[----:B------:R0:W-:Y:S04]  /*70b20*/  STL.64 [R1+0x3cd8], R24 ;  /* 0x003cd81801007387 */ /* 0x0001e80000100a00 */
[----:B------:R1:W-:Y:S04]  /*70b30*/  STL.64 [R1+0x3d98], R26 ;  /* 0x003d981a01007387 */ /* 0x0003e80000100a00 */
[----:B0-----:R-:W3:Y:S04]  /*70b40*/  LDL.LU R24, [R1+0xb70] ;  /* 0x000b700001187983 */ /* 0x001ee80000300800 */
[----:B------:R-:W3:Y:S04]  /*70b50*/  LDL.LU R25, [R1+0xb74] ;  /* 0x000b740001197983 */ /* 0x000ee80000300800 */
[----:B-1----:R-:W3:Y:S04]  /*70b60*/  LDL.LU R26, [R1+0xb78] ;  /* 0x000b7800011a7983 */ /* 0x002ee80000300800 */
[----:B------:R-:W3:Y:S01]  /*70b70*/  LDL.LU R27, [R1+0xb7c] ;  /* 0x000b7c00011b7983 */ /* 0x000ee20000300800 */
[----:B------:R-:W-:-:S02]  /*70b80*/  IMAD.MOV.U32 R4, RZ, RZ, R2 ;  /* 0x000000ffff047224 */ /* 0x000fc400078e0002 */
[----:B------:R-:W-:-:S07]  /*70b90*/  IMAD.MOV.U32 R5, RZ, RZ, R0 ;  /* 0x000000ffff057224 */ /* 0x000fce00078e0000 */
[----:B--2---:R-:W-:Y:S01]  /*70ba0*/  HMMA.16816.F32 R4, R12, R4, R20 ;  /* 0x000000040c04723c */ /* 0x004fe20000001814 */
[----:B---3--:R-:W-:Y:S04]  /*70bb0*/  STL.64 [R1+0x3db8], R26 ;  /* 0x003db81a01007387 */ /* 0x008fe80000100a00 */
[----:B------:R0:W-:Y:S04]  /*70bc0*/  STL.64 [R1+0x3db0], R24 ;  /* 0x003db01801007387 */ /* 0x0001e80000100a00 */
[----:B0-----:R-:W4:Y:S04]  /*70bd0*/  LDL.LU R24, [R1+0xb80] ;  /* 0x000b800001187983 */ /* 0x001f280000300800 */
[----:B------:R-:W4:Y:S04]  /*70be0*/  LDL.LU R25, [R1+0xb84] ;  /* 0x000b840001197983 */ /* 0x000f280000300800 */
[----:B------:R-:W4:Y:S04]  /*70bf0*/  LDL.LU R26, [R1+0xb88] ;  /* 0x000b8800011a7983 */ /* 0x000f280000300800 */
[----:B------:R-:W4:Y:S04]  /*70c00*/  LDL.LU R27, [R1+0xb8c] ;  /* 0x000b8c00011b7983 */ /* 0x000f280000300800 */
[----:B------:R-:W2:Y:S04]  /*70c10*/  LDL.LU.64 R22, [R1+0x3dc8] ;  /* 0x003dc80001167983 */ /* 0x000ea80000300a00 */
[----:B------:R-:W2:Y:S04]  /*70c20*/  LDL.LU.64 R20, [R1+0x3dc0] ;  /* 0x003dc00001147983 */ /* 0x000ea80000300a00 */
[----:B------:R-:W-:Y:S04]  /*70c30*/  STL.64 [R1+0x710], R4 ;  /* 0x0007100401007387 */ /* 0x000fe80000100a00 */
[----:B------:R2:W-:Y:S01]  /*70c40*/  STL.64 [R1+0x718], R6 ;  /* 0x0007180601007387 */ /* 0x0005e20000100a00 */
[----:B------:R-:W-:-:S02]  /*70c50*/  IMAD.MOV.U32 R18, RZ, RZ, R12 ;  /* 0x000000ffff127224 */ /* 0x000fc400078e000c */
[----:B------:R-:W-:Y:S02]  /*70c60*/  IMAD.MOV.U32 R3, RZ, RZ, R13 ;  /* 0x000000ffff037224 */ /* 0x000fe400078e000d */
[----:B------:R-:W-:Y:S02]  /*70c70*/  IMAD.MOV.U32 R2, RZ, RZ, R14 ;  /* 0x000000ffff027224 */ /* 0x000fe400078e000e */
[----:B------:R-:W-:Y:S01]  /*70c80*/  IMAD.MOV.U32 R0, RZ, RZ, R15 ;  /* 0x000000ffff007224 */ /* 0x000fe200078e000f */
[----:B--2---:R-:W-:Y:S11]  /*70c90*/  HMMA.16816.F32 R4, R12, R8, R20 ;  /* 0x000000080c04723c */ /* 0x004ff60000001814 */
[----:B------:R-:W-:Y:S11]  /*70ca0*/  @!UPT UIADD3 URZ, URZ, URZ, URZ ;  /* 0x0000003f3f3ff290 */ /* 0x000ff6000fffe03f */
[----:B------:R-:W-:Y:S01]  /*70cb0*/  @!UPT UIADD3 URZ, URZ, URZ, URZ ;  /* 0x0000003f3f3ff290 */ /* 0x000fe2000fffe03f */
[----:B------:R0:W-:Y:S04]  /*70cc0*/  STL.64 [R1+0x700], R4 ;  /* 0x0007000401007387 */ /* 0x0001e80000100a00 */
[----:B------:R1:W-:Y:S04]  /*70cd0*/  STL.64 [R1+0x708], R6 ;  /* 0x0007080601007387 */ /* 0x0003e80000100a00 */
[----:B------:R-:W2:Y:S04]  /*70ce0*/  LDL.64 R20, [R1+0x160] ;  /* 0x0001600001147983 */ /* 0x000ea80000100a00 */
[----:B0-----:R-:W3:Y:S04]  /*70cf0*/  LDL.LU R4, [R1+0xb50] ;  /* 0x000b500001047983 */ /* 0x001ee80000300800 */
[----:B------:R-:W3:Y:S04]  /*70d00*/  LDL.LU R5, [R1+0xb54] ;  /* 0x000b540001057983 */ /* 0x000ee80000300800 */
[----:B-1----:R-:W3:Y:S04]  /*70d10*/  LDL.LU R6, [R1+0xb58] ;  /* 0x000b580001067983 */ /* 0x002ee80000300800 */
[----:B------:R-:W3:Y:S04]  /*70d20*/  LDL.LU R7, [R1+0xb5c] ;  /* 0x000b5c0001077983 */ /* 0x000ee80000300800 */
[----:B------:R-:W-:Y:S04]  /*70d30*/  STL [R1+0x3d40], R10 ;  /* 0x003d400a01007387 */ /* 0x000fe80000100800 */
[----:B------:R-:W-:Y:S04]  /*70d40*/  STL.64 [R1+0x3d38], R8 ;  /* 0x003d380801007387 */ /* 0x000fe80000100a00 */
[----:B------:R-:W2:Y:S04]  /*70d50*/  LDL.LU R12, [R1+0x60] ;  /* 0x00006000010c7983 */ /* 0x000ea80000300800 */
[----:B------:R-:W2:Y:S04]  /*70d60*/  LDL.LU R13, [R1+0x64] ;  /* 0x00006400010d7983 */ /* 0x000ea80000300800 */
[----:B------:R-:W2:Y:S04]  /*70d70*/  LDL.LU R14, [R1+0x68] ;  /* 0x00006800010e7983 */ /* 0x000ea80000300800 */
[----:B------:R-:W2:Y:S04]  /*70d80*/  LDL.LU R15, [R1+0x6c] ;  /* 0x00006c00010f7983 */ /* 0x000ea80000300800 */
[----:B--2---:R-:W-:Y:S04]  /*70d90*/  STL.64 [R1+0x3b60], R14 ;  /* 0x003b600e01007387 */ /* 0x004fe80000100a00 */
[----:B------:R0:W-:Y:S04]  /*70da0*/  STL.64 [R1+0x3b58], R12 ;  /* 0x003b580c01007387 */ /* 0x0001e80000100a00 */
[----:B0-----:R-:W2:Y:S04]  /*70db0*/  LDL.LU R12, [R1] ;  /* 0x00000000010c7983 */ /* 0x001ea80000300800 */
[----:B------:R-:W2:Y:S04]  /*70dc0*/  LDL.LU R13, [R1+0x4] ;  /* 0x00000400010d7983 */ /* 0x000ea80000300800 */
[----:B------:R-:W2:Y:S04]  /*70dd0*/  LDL.LU R14, [R1+0x8] ;  /* 0x00000800010e7983 */ /* 0x000ea80000300800 */
[----:B------:R-:W2:Y:S04]  /*70de0*/  LDL.LU R15, [R1+0xc] ;  /* 0x00000c00010f7983 */ /* 0x000ea80000300800 */
[----:B--2---:R0:W-:Y:S04]  /*70df0*/  STL.64 [R1+0x3cc0], R14 ;  /* 0x003cc00e01007387 */ /* 0x0041e80000100a00 */
[----:B------:R1:W-:Y:S01]  /*70e00*/  STL.64 [R1+0x3cb8], R12 ;  /* 0x003cb80c01007387 */ /* 0x0003e20000100a00 */
[----:B0-----:R-:W-:-:S02]  /*70e10*/  IMAD.MOV.U32 R14, RZ, RZ, R2 ;  /* 0x000000ffff0e7224 */ /* 0x001fc400078e0002 */
[----:B------:R-:W-:Y:S02]  /*70e20*/  IMAD.MOV.U32 R15, RZ, RZ, R0 ;  /* 0x000000ffff0f7224 */ /* 0x000fe400078e0000 */
[----:B-1----:R-:W-:Y:S02]  /*70e30*/  IMAD.MOV.U32 R12, RZ, RZ, R18 ;  /* 0x000000ffff0c7224 */ /* 0x002fe400078e0012 */
[----:B------:R-:W-:-:S07]  /*70e40*/  IMAD.MOV.U32 R13, RZ, RZ, R3 ;  /* 0x000000ffff0d7224 */ /* 0x000fce00078e0003 */
[C---:B----4-:R-:W-:Y:S01]  /*70e50*/  HMMA.16816.F32 R24, R12.reuse, R16, R24 ;  /* 0x000000100c18723c */ /* 0x050fe20000001818 */
[----:B------:R-:W-:Y:S02]  /*70e60*/  IMAD.MOV.U32 R2, RZ, RZ, R16 ;  /* 0x000000ffff027224 */ /* 0x000fe400078e0010 */
[----:B------:R-:W-:Y:S11]  /*70e70*/  IMAD.MOV.U32 R0, RZ, RZ, R17 ;  /* 0x000000ffff007224 */ /* 0x000ff600078e0011 */
[----:B------:R-:W-:Y:S09]  /*70e80*/  @!UPT UIADD3 URZ, URZ, URZ, URZ ;  /* 0x0000003f3f3ff290 */ /* 0x000ff2000fffe03f */
[----:B------:R-:W-:Y:S04]  /*70e90*/  STL.64 [R1+0x6f0], R24 ;  /* 0x0006f01801007387 */ /* 0x000fe80000100a00 */
[----:B------:R0:W-:Y:S04]  /*70ea0*/  STL.64 [R1+0x6f8], R26 ;  /* 0x0006f81a01007387 */ /* 0x0001e80000100a00 */
[----:B0-----:R-:W2:Y:S04]  /*70eb0*/  LDL.LU.64 R26, [R1+0x3db8] ;  /* 0x003db800011a7983 */ /* 0x001ea80000300a00 */
[----:B------:R-:W2:Y:S04]  /*70ec0*/  LDL.LU.64 R24, [R1+0x3db0] ;  /* 0x003db00001187983 */ /* 0x000ea80000300a00 */
[----:B------:R-:W4:Y:S04]  /*70ed0*/  LDL.LU.64 R18, [R1+0x3da8] ;  /* 0x003da80001127983 */ /* 0x000f280000300a00 */
[----:B------:R-:W2:Y:S04]  /*70ee0*/  LDL.LU.64 R16, [R1+0x3da0] ;  /* 0x003da00001107983 */ /* 0x000ea80000300a00 */
        /* <DEDUP_REMOVED lines=8> */
[----:B----4-:R-:W-:Y:S04]  /*70f70*/  STL.64 [R1+0x3c80], R18 ;  /* 0x003c801201007387 */ /* 0x010fe80000100a00 */
[----:B------:R0:W-:Y:S04]  /*70f80*/  STL.64 [R1+0x3c78], R16 ;  /* 0x003c781001007387 */ /* 0x0001e80000100a00 */
[----:B0-----:R-:W4:Y:S04]  /*70f90*/  LDL.LU R16, [R1+0xb60] ;  /* 0x000b600001107983 */ /* 0x001f280000300800 */
[----:B------:R-:W4:Y:S04]  /*70fa0*/  LDL.LU R17, [R1+0xb64] ;  /* 0x000b640001117983 */ /* 0x000f280000300800 */
[----:B------:R-:W4:Y:S04]  /*70fb0*/  LDL.LU R18, [R1+0xb68] ;  /* 0x000b680001127983 */ /* 0x000f280000300800 */
[----:B------:R-:W4:Y:S01]  /*70fc0*/  LDL.LU R19, [R1+0xb6c] ;  /* 0x000b6c0001137983 */ /* 0x000f220000300800 */
[----:B------:R-:W-:Y:S01]  /*70fd0*/  IMAD.MOV.U32 R3, RZ, RZ, R21 ;  /* 0x000000ffff037224 */ /* 0x000fe200078e0015 */
[----:B----4-:R-:W-:Y:S11]  /*70fe0*/  HMMA.16816.F32 R16, R12, R20, R16 ;  /* 0x000000140c10723c */ /* 0x010ff60000001810 */
[----:B------:R-:W-:Y:S11]  /*70ff0*/  @!UPT UIADD3 URZ, URZ, URZ, URZ ;  /* 0x0000003f3f3ff290 */ /* 0x000ff6000fffe03f */
[----:B------:R-:W-:Y:S01]  /*71000*/  @!UPT UIADD3 URZ, URZ, URZ, URZ ;  /* 0x0000003f3f3ff290 */ /* 0x000fe2000fffe03f */
[----:B------:R0:W-:Y:S04]  /*71010*/  STL.64 [R1+0x6d0], R16 ;  /* 0x0006d01001007387 */ /* 0x0001e80000100a00 */
[----:B------:R1:W-:Y:S01]  /*71020*/  STL.64 [R1+0x6d8], R18 ;  /* 0x0006d81201007387 */ /* 0x0003e20000100a00 */
[----:B0-----:R-:W-:-:S03]  /*71030*/  IMAD.MOV.U32 R16, RZ, RZ, R20 ;  /* 0x000000ffff107224 */ /* 0x001fc600078e0014 */
[----:B------:R-:W3:Y:S04]  /*71040*/  LDL.LU.64 R20, [R1+0x3d90] ;  /* 0x003d900001147983 */ /* 0x000ee80000300a00 */
[----:B------:R-:W-:Y:S04]  /*71050*/  STL [R1+0x3ca4], R3 ;  /* 0x003ca40301007387 */ /* 0x000fe80000100800 */
[----:B------:R-:W-:Y:S01]  /*71060*/  STL [R1+0x3ca0], R16 ;  /* 0x003ca01001007387 */ /* 0x000fe20000100800 */
[----:B---3--:R-:W-:Y:S01]  /*71070*/  HMMA.16816.F32 R4, R12, R20, R4 ;  /* 0x000000140c04723c */ /* 0x008fe20000001804 */
[----:B-1----:R-:W-:-:S02]  /*71080*/  IMAD.MOV.U32 R18, RZ, RZ, R20 ;  /* 0x000000ffff127224 */ /* 0x002fc400078e0014 */
[----:B------:R-:W-:Y:S11]  /*71090*/  IMAD.MOV.U32 R17, RZ, RZ, R21 ;  /* 0x000000ffff117224 */ /* 0x000ff600078e0015 */
[----:B------:R-:W-:Y:S09]  /*710a0*/  @!UPT UIADD3 URZ, URZ, URZ, URZ ;  /* 0x0000003f3f3ff290 */ /* 0x000ff2000fffe03f */
[----:B------:R2:W-:Y:S04]  /*710b0*/  STL.64 [R1+0x6c0], R4 ;  /* 0x0006c00401007387 */ /* 0x0005e80000100a00 */
[----:B------:R-:W-:Y:S04]  /*710c0*/  STL.64 [R1+0x6c8], R6 ;  /* 0x0006c80601007387 */ /* 0x000fe80000100a00 */
[----:B------:R-:W3:Y:S01]  /*710d0*/  LDL.LU R20, [R1+0x4f0] ;  /* 0x0004f00001147983 */ /* 0x000ee20000300800 */
[----:B--2---:R-:W-:-:S03]  /*710e0*/  IMAD.MOV.U32 R4, RZ, RZ, R27 ;  /* 0x000000ffff047224 */ /* 0x004fc600078e001b */
[----:B------:R-:W3:Y:S01]  /*710f0*/  LDL.LU R21, [R1+0x4f4] ;  /* 0x0004f40001157983 */ /* 0x000ee20000300800 */
[----:B------:R-:W-:-:S03]  /*71100*/  IMAD.MOV.U32 R5, RZ, RZ, R26 ;  /* 0x000000ffff057224 */ /* 0x000fc600078e001a */
[----:B------:R-:W2:Y:S04]  /*71110*/  LDL.LU R22, [R1+0x4f8] ;  /* 0x0004f80001167983 */ /* 0x000ea80000300800 */
[----:B------:R-:W2:Y:S04]  /*71120*/  LDL.LU R23, [R1+0x4fc] ;  /* 0x0004fc0001177983 */ /* 0x000ea80000300800 */
[----:B------:R0:W-:Y:S04]  /*71130*/  STL.64 [R1+0x3d00], R4 ;  /* 0x003d000401007387 */ /* 0x0001e80000100a00 */
[----:B------:R-:W4:Y:S04]  /*71140*/  LDL.LU R24, [R1+0xac0] ;  /* 0x000ac00001187983 */ /* 0x000f280000300800 */
[----:B------:R-:W4:Y:S04]  /*71150*/  LDL.LU R25, [R1+0xac4] ;  /* 0x000ac40001197983 */ /* 0x000f280000300800 */
[----:B------:R-:W2:Y:S04]  /*71160*/  LDL.LU R26, [R1+0xac8] ;  /* 0x000ac800011a7983 */ /* 0x000ea80000300800 */
[----:B------:R-:W2:Y:S04]  /*71170*/  LDL.LU R27, [R1+0xacc] ;  /* 0x000acc00011b7983 */ /* 0x000ea80000300800 */
[----:B0-----:R-:W2:Y:S04]  /*71180*/  LDL.64 R4, [R1+0xe0] ;  /* 0x0000e00001047983 */ /* 0x001ea80000100a00 */
[----:B--2---:R0:W-:Y:S04]  /*71190*/  STL.64 [R1+0x3d18], R4 ;  /* 0x003d180401007387 */ /* 0x0041e80000100a00 */
[----:B0-----:R-:W2:Y:S04]  /*711a0*/  LDL.64 R4, [R1+0xf0] ;  /* 0x0000f00001047983 */ /* 0x001ea80000100a00 */
[----:B--2---:R-:W-:Y:S04]  /*711b0*/  STL.64 [R1+0x3d30], R4 ;  /* 0x003d300401007387 */ /* 0x004fe80000100a00 */
[----:B------:R-:W-:Y:S04]  /*711c0*/  STL.64 [R1+0x3cf8], R26 ;  /* 0x003cf81a01007387 */ /* 0x000fe80000100a00 */
[----:B----4-:R0:W-:Y:S04]  /*711d0*/  STL.64 [R1+0x3cf0], R24 ;  /* 0x003cf01801007387 */ /* 0x0101e80000100a00 */
[----:B0-----:R-:W2:Y:S04]  /*711e0*/  LDL.LU R24, [R1+0xad0] ;  /* 0x000ad00001187983 */ /* 0x001ea80000300800 */
[----:B------:R-:W2:Y:S04]  /*711f0*/  LDL.LU R25, [R1+0xad4] ;  /* 0x000ad40001197983 */ /* 0x000ea80000300800 */
[----:B------:R-:W4:Y:S04]  /*71200*/  LDL.LU R26, [R1+0xad8] ;  /* 0x000ad800011a7983 */ /* 0x000f280000300800 */
[----:B------:R-:W4:Y:S04]  /*71210*/  LDL.LU R27, [R1+0xadc] ;  /* 0x000adc00011b7983 */ /* 0x000f280000300800 */
[----:B------:R-:W2:Y:S04]  /*71220*/  LDL.LU R4, [R1+0xb00] ;  /* 0x000b000001047983 */ /* 0x000ea80000300800 */
        /* <DEDUP_REMOVED lines=12> */
[----:B------:R-:W-:-:S05]  /*712f0*/  IMAD.MOV.U32 R5, RZ, RZ, R11 ;  /* 0x000000ffff057224 */ /* 0x000fca00078e000b */
[----:B------:R0:W-:Y:S04]  /*71300*/  STL.64 [R1+0x3d70], R4 ;  /* 0x003d700401007387 */ /* 0x0001e80000100a00 */
[----:B0-----:R-:W2:Y:S04]  /*71310*/  LDL.64 R4, [R1+0x130] ;  /* 0x0001300001047983 */ /* 0x001ea80000100a00 */
[----:B--2---:R0:W-:Y:S04]  /*71320*/  STL.64 [R1+0x3d88], R4 ;  /* 0x003d880401007387 */ /* 0x0041e80000100a00 */
[----:B0-----:R-:W2:Y:S04]  /*71330*/  LDL.LU R4, [R1+0xb40] ;  /* 0x000b400001047983 */ /* 0x001ea80000300800 */
[----:B------:R-:W2:Y:S04]  /*71340*/  LDL.LU R5, [R1+0xb44] ;  /* 0x000b440001057983 */ /* 0x000ea80000300800 */
[----:B------:R-:W2:Y:S04]  /*71350*/  LDL.LU R6, [R1+0xb48] ;  /* 0x000b480001067983 */ /* 0x000ea80000300800 */
[----:B------:R-:W2:Y:S04]  /*71360*/  LDL.LU R7, [R1+0xb4c] ;  /* 0x000b4c0001077983 */ /* 0x000ea80000300800 */
[----:B------:R-:W2:Y:S04]  /*71370*/  LDL.64 R8, [R1+0x110] ;  /* 0x0001100001087983 */ /* 0x000ea80000100a00 */
[----:B--2---:R0:W-:Y:S04]  /*71380*/  STL.64 [R1+0x3d68], R8 ;  /* 0x003d680801007387 */ /* 0x0041e80000100a00 */
        /* <DEDUP_REMOVED lines=20> */
[----:B------:R-:W2:Y:S04]  /*714d0*/  LDL.LU R26, [R1+0xaf8] ;  /* 0x000af800011a7983 */ /* 0x000ea80000300800 */
[----:B------:R-:W2:Y:S04]  /*714e0*/  LDL.LU R27, [R1+0xafc] ;  /* 0x000afc00011b7983 */ /* 0x000ea80000300800 */
[----:B------:R-:W-:Y:S04]  /*714f0*/  STL.64 [R1+0x3cd0], R22 ;  /* 0x003cd01601007387 */ /* 0x000fe80000100a00 */
[----:B---3--:R0:W-:Y:S04]  /*71500*/  STL.64 [R1+0x3cc8], R20 ;  /* 0x003cc81401007387 */ /* 0x0081e80000100a00 */
[----:B0-----:R-:W3:Y:S04]  /*71510*/  LDL.LU R20, [R1+0xab0] ;  /* 0x000ab00001147983 */ /* 0x001ee80000300800 */
[----:B------:R-:W3:Y:S04]  /*71520*/  LDL.LU R21, [R1+0xab4] ;  /* 0x000ab40001157983 */ /* 0x000ee80000300800 */
[----:B------:R-:W3:Y:S04]  /*71530*/  LDL.LU R22, [R1+0xab8] ;  /* 0x000ab80001167983 */ /* 0x000ee80000300800 */
[----:B------:R-:W3:Y:S04]  /*71540*/  LDL.LU R23, [R1+0xabc] ;  /* 0x000abc0001177983 */ /* 0x000ee80000300800 */
[----:B------:R0:W-:Y:S04]  /*71550*/  STL [R1+0x3cac], R17 ;  /* 0x003cac1101007387 */ /* 0x0001e80000100800 */
[----:B------:R-:W-:Y:S04]  /*71560*/  STL [R1+0x3ca8], R18 ;  /* 0x003ca81201007387 */ /* 0x000fe80000100800 */
[----:B0-----:R-:W4:Y:S02]  /*71570*/  LDL.64 R16, [R1+0x140] ;  /* 0x0001400001107983 */ /* 0x001f240000100a00 */
[----:B----4-:R-:W-:Y:S11]  /*71580*/  HMMA.16816.F32 R4, R12, R16, R4 ;  /* 0x000000100c04723c */ /* 0x010ff60000001804 */
[----:B------:R-:W-:Y:S11]  /*71590*/  @!UPT UIADD3 URZ, URZ, URZ, URZ ;  /* 0x0000003f3f3ff290 */ /* 0x000ff6000fffe03f */
[----:B------:R-:W-:Y:S01]  /*715a0*/  @!UPT UIADD3 URZ, URZ, URZ, URZ ;  /* 0x0000003f3f3ff290 */ /* 0x000fe2000fffe03f */
[----:B------:R0:W-:Y:S04]  /*715b0*/  STL.64 [R1+0x6b0], R4 ;  /* 0x0006b00401007387 */ /* 0x0001e80000100a00 */
[----:B------:R-:W-:Y:S04]  /*715c0*/  STL.64 [R1+0x6b8], R6 ;  /* 0x0006b80601007387 */ /* 0x000fe80000100a00 */
[----:B0-----:R-:W4:Y:S01]  /*715d0*/  LDL.LU.64 R4, [R1+0x3d88] ;  /* 0x003d880001047983 */ /* 0x001f220000300a00 */
[----:B------:R-:W-:Y:S02]  /*715e0*/  IMAD.MOV.U32 R19, RZ, RZ, R17 ;  /* 0x000000ffff137224 */ /* 0x000fe400078e0011 */
[----:B------:R-:W-:-:S03]  /*715f0*/  IMAD.MOV.U32 R28, RZ, RZ, R16 ;  /* 0x000000ffff1c7224 */ /* 0x000fc600078e0010 */
[----:B------:R-:W-:Y:S04]  /*71600*/  STL [R1+0x3cb4], R19 ;  /* 0x003cb41301007387 */ /* 0x000fe80000100800 */
[----:B------:R-:W2:Y:S04]  /*71610*/  LDL.64 R16, [R1+0x100] ;  /* 0x0001000001107983 */ /* 0x000ea80000100a00 */
[----:B------:R-:W-:Y:S01]  /*71620*/  STL [R1+0x3cb0], R28 ;  /* 0x003cb01c01007387 */ /* 0x000fe20000100800 */
[----:B----4-:R-:W-:Y:S01]  /*71630*/  HMMA.16816.F32 R8, R12, R4, R8 ;  /* 0x000000040c08723c */ /* 0x010fe20000001808 */
[----:B------:R-:W-:-:S02]  /*71640*/  IMAD.MOV.U32 R2, RZ, RZ, R4 ;  /* 0x000000ffff027224 */ /* 0x000fc400078e0004 */
[----:B------:R-:W-:Y:S11]  /*71650*/  IMAD.MOV.U32 R29, RZ, RZ, R5 ;  /* 0x000000ffff1d7224 */ /* 0x000ff600078e0005 */
[----:B------:R-:W-:Y:S09]  /*71660*/  @!UPT UIADD3 URZ, URZ, URZ, URZ ;  /* 0x0000003f3f3ff290 */ /* 0x000ff2000fffe03f */
[----:B------:R-:W-:Y:S04]  /*71670*/  STL.64 [R1+0x6a0], R8 ;  /* 0x0006a00801007387 */ /* 0x000fe80000100a00 */
[----:B------:R0:W-:Y:S04]  /*71680*/  STL.64 [R1+0x6a8], R10 ;  /* 0x0006a80a01007387 */ /* 0x0001e80000100a00 */
[----:B0-----:R-:W4:Y:S04]  /*71690*/  LDL.LU.64 R10, [R1+0x3d80] ;  /* 0x003d8000010a7983 */ /* 0x001f280000300a00 */
[----:B------:R-:W4:Y:S04]  /*716a0*/  LDL.LU.64 R8, [R1+0x3d78] ;  /* 0x003d780001087983 */ /* 0x000f280000300a00 */
[----:B------:R-:W4:Y:S02]  /*716b0*/  LDL.LU.64 R4, [R1+0x3d70] ;  /* 0x003d700001047983 */ /* 0x000f240000300a00 */
        /* <DEDUP_REMOVED lines=10> */
[----:B------:R-:W-:Y:S04]  /*71760*/  STL.64 [R1+0x680], R4 ;  /* 0x0006800401007387 */ /* 0x000fe80000100a00 */
[----:B------:R0:W-:Y:S04]  /*71770*/  STL.64 [R1+0x688], R6 ;  /* 0x0006880601007387 */ /* 0x0001e80000100a00 */
[----:B0-----:R-:W2:Y:S04]  /*71780*/  LDL.LU.64 R6, [R1+0x3d50] ;  /* 0x003d500001067983 */ /* 0x001ea80000300a00 */
[----:B------:R-:W2:Y:S01]  /*71790*/  LDL.LU.64 R4, [R1+0x3d48] ;  /* 0x003d480001047983 */ /* 0x000ea20000300a00 */
[----:B------:R-:W-:-:S02]  /*717a0*/  IMAD.MOV.U32 R0, RZ, RZ, R8 ;  /* 0x000000ffff007224 */ /* 0x000fc400078e0008 */
[----:B------:R-:W-:Y:S01]  /*717b0*/  IMAD.MOV.U32 R11, RZ, RZ, R9 ;  /* 0x000000ffff0b7224 */ /* 0x000fe200078e0009 */
[----:B------:R-:W4:Y:S04]  /*717c0*/  LDL.LU R10, [R1+0x3d40] ;  /* 0x003d4000010a7983 */ /* 0x000f280000300800 */
[----:B------:R-:W3:Y:S01]  /*717d0*/  LDL.LU.64 R8, [R1+0x3d38] ;  /* 0x003d380001087983 */ /* 0x000ee20000300a00 */
[C---:B--2---:R-:W-:Y:S11]  /*717e0*/  HMMA.16816.F32 R4, R12.reuse, R16, R4 ;  /* 0x000000100c04723c */ /* 0x044ff60000001804 */
[----:B------:R-:W-:Y:S11]  /*717f0*/  @!UPT UIADD3 URZ, URZ, URZ, URZ ;  /* 0x0000003f3f3ff290 */ /* 0x000ff6000fffe03f */
[----:B------:R-:W-:Y:S01]  /*71800*/  @!UPT UIADD3 URZ, URZ, URZ, URZ ;  /* 0x0000003f3f3ff290 */ /* 0x000fe2000fffe03f */
[----:B------:R0:W-:Y:S04]  /*71810*/  STL.64 [R1+0x670], R4 ;  /* 0x0006700401007387 */ /* 0x0001e80000100a00 */
[----:B------:R-:W-:Y:S04]  /*71820*/  STL.64 [R1+0x678], R6 ;  /* 0x0006780601007387 */ /* 0x000fe80000100a00 */
[----:B0-----:R-:W2:Y:S01]  /*71830*/  LDL.LU.64 R4, [R1+0x3d30] ;  /* 0x003d300001047983 */ /* 0x001ea20000300a00 */
[----:B------:R-:W-:Y:S02]  /*71840*/  IMAD.MOV.U32 R3, RZ, RZ, R16 ;  /* 0x000000ffff037224 */ /* 0x000fe400078e0010 */
[----:B------:R-:W-:Y:S01]  /*71850*/  IMAD.MOV.U32 R16, RZ, RZ, R17 ;  /* 0x000000ffff107224 */ /* 0x000fe200078e0011 */
[----:B--2---:R-:W-:Y:S01]  /*71860*/  HMMA.16816.F32 R24, R12, R4, R24 ;  /* 0x000000040c18723c */ /* 0x004fe20000001818 */
[----:B------:R-:W-:-:S02]  /*71870*/  IMAD.MOV.U32 R17, RZ, RZ, R4 ;  /* 0x000000ffff117224 */ /* 0x000fc400078e0004 */
[----:B------:R-:W-:Y:S11]  /*71880*/  IMAD.MOV.U32 R18, RZ, RZ, R5 ;  /* 0x000000ffff127224 */ /* 0x000ff600078e0005 */
[----:B------:R-:W-:Y:S09]  /*71890*/  @!UPT UIADD3 URZ, URZ, URZ, URZ ;  /* 0x0000003f3f3ff290 */ /* 0x000ff2000fffe03f */
[----:B------:R-:W-:Y:S04]  /*718a0*/  STL.64 [R1+0x660], R24 ;  /* 0x0006601801007387 */ /* 0x000fe80000100a00 */
[----:B------:R0:W-:Y:S04]  /*718b0*/  STL.64 [R1+0x668], R26 ;  /* 0x0006681a01007387 */ /* 0x0001e80000100a00 */
[----:B0-----:R-:W2:Y:S04]  /*718c0*/  LDL.LU.64 R26, [R1+0x3d28] ;  /* 0x003d2800011a7983 */ /* 0x001ea80000300a00 */
[----:B------:R-:W2:Y:S04]  /*718d0*/  LDL.LU.64 R24, [R1+0x3d20] ;  /* 0x003d200001187983 */ /* 0x000ea80000300a00 */
[----:B------:R-:W2:Y:S02]  /*718e0*/  LDL.LU.64 R4, [R1+0x3d18] ;  /* 0x003d180001047983 */ /* 0x000ea40000300a00 */
        /* <DEDUP_REMOVED lines=9> */
[C---:B--2---:R-:W-:Y:S02]  /*71980*/  HMMA.16816.F32 R4, R12.reuse, R4, R24 ;  /* 0x000000040c04723c */ /* 0x044fe40000001818 */
[----:B------:R-:W2:Y:S04]  /*71990*/  LDL.LU.64 R26, [R1+0x3cf8] ;  /* 0x003cf800011a7983 */ /* 0x000ea80000300a00 */
[----:B------:R-:W2:Y:S11]  /*719a0*/  LDL.LU.64 R24, [R1+0x3cf0] ;  /* 0x003cf00001187983 */ /* 0x000eb60000300a00 */
[----:B------:R-:W-:Y:S06]  /*719b0*/  @!UPT UIADD3 URZ, URZ, URZ, URZ ;  /* 0x0000003f3f3ff290 */ /* 0x000fec000fffe03f */
[----:B------:R-:W-:Y:S04]  /*719c0*/  STL.64 [R1+0x640], R4 ;  /* 0x0006400401007387 */ /* 0x000fe80000100a00 */
[----:B------:R0:W-:Y:S04]  /*719d0*/  STL.64 [R1+0x648], R6 ;  /* 0x0006480601007387 */ /* 0x0001e80000100a00 */
[----:B0-----:R-:W2:Y:S04]  /*719e0*/  LDL.LU.64 R6, [R1+0x3ce8] ;  /* 0x003ce80001067983 */ /* 0x001ea80000300a00 */
[----:B------:R-:W2:Y:S02]  /*719f0*/  LDL.LU.64 R4, [R1+0x3ce0] ;  /* 0x003ce00001047983 */ /* 0x000ea40000300a00 */
[C---:B--2---:R-:W-:Y:S11]  /*71a00*/  HMMA.16816.F32 R24, R12.reuse, R4, R24 ;  /* 0x000000040c18723c */ /* 0x044ff60000001818 */
[----:B------:R-:W-:Y:S11]  /*71a10*/  @!UPT UIADD3 URZ, URZ, URZ, URZ ;  /* 0x0000003f3f3ff290 */ /* 0x000ff6000fffe03f */
[----:B------:R-:W-:Y:S01]  /*71a20*/  @!UPT UIADD3 URZ, URZ, URZ, URZ ;  /* 0x0000003f3f3ff290 */ /* 0x000fe2000fffe03f */
[----:B------:R0:W-:Y:S04]  /*71a30*/  STL.64 [R1+0x630], R24 ;  /* 0x0006301801007387 */ /* 0x0001e80000100a00 */
[----:B------:R-:W-:Y:S04]  /*71a40*/  STL.64 [R1+0x638], R26 ;  /* 0x0006381a01007387 */ /* 0x000fe80000100a00 */
[----:B0-----:R-:W3:Y:S04]  /*71a50*/  LDL.LU.64 R24, [R1+0x3cd8] ;  /* 0x003cd80001187983 */ /* 0x001ee80000300a00 */
[----:B------:R-:W-:Y:S04]  /*71a60*/  STL.64 [R1+0x3b88], R6 ;  /* 0x003b880601007387 */ /* 0x000fe80000100a00 */
        /* <DEDUP_REMOVED lines=13> */
[----:B------:R0:W-:Y:S04]  /*71b40*/  STL.64 [R1+0x3b90], R24 ;  /* 0x003b901801007387 */ /* 0x0001e80000100a00 */
[----:B0-----:R-:W2:Y:S01]  /*71b50*/  LDL.64 R24, [R1+0x1a0] ;  /* 0x0001a00001187983 */ /* 0x001ea20000100a00 */
[C---:B---3--:R-:W-:Y:S08]  /*71b60*/  HMMA.16816.F32 R20, R12.reuse, R8, R20 ;  /* 0x000000080c14723c */ /* 0x048ff00000001814 */
[----:B--2---:R-:W-:Y:S11]  /*71b70*/  HMMA.16816.F32 R4, R12, R24, R4 ;  /* 0x000000180c04723c */ /* 0x004ff60000001804 */
[----:B------:R-:W-:Y:S11]  /*71b80*/  @!UPT UIADD3 URZ, URZ, URZ, URZ ;  /* 0x0000003f3f3ff290 */ /* 0x000ff6000fffe03f */
[----:B------:R-:W-:Y:S01]  /*71b90*/  @!UPT UIADD3 URZ, URZ, URZ, URZ ;  /* 0x0000003f3f3ff290 */ /* 0x000fe2000fffe03f */
[----:B------:R-:W-:Y:S04]  /*71ba0*/  STL.64 [R1+0x610], R4 ;  /* 0x0006100401007387 */ /* 0x000fe80000100a00 */
[----:B------:R-:W-:Y:S04]  /*71bb0*/  STL.64 [R1+0x618], R6 ;  /* 0x0006180601007387 */ /* 0x000fe80000100a00 */
[----:B----4-:R-:W-:Y:S04]  /*71bc0*/  STL [R1+0x3c08], R10 ;  /* 0x003c080a01007387 */ /* 0x010fe80000100800 */
[----:B------:R-:W-:Y:S04]  /*71bd0*/  STL.64 [R1+0x3c00], R8 ;  /* 0x003c000801007387 */ /* 0x000fe80000100a00 */
[----:B------:R0:W-:Y:S04]  /*71be0*/  STL.64 [R1+0x600], R20 ;  /* 0x0006001401007387 */ /* 0x0001e80000100a00 */
[----:B------:R1:W-:Y:S04]  /*71bf0*/  STL.64 [R1+0x608], R22 ;  /* 0x0006081601007387 */ /* 0x0003e80000100a00 */
[----:B0-----:R-:W2:Y:S04]  /*71c00*/  LDL.LU R20, [R1+0xc70] ;  /* 0x000c700001147983 */ /* 0x001ea80000300800 */
[----:B------:R-:W2:Y:S04]  /*71c10*/  LDL.LU R21, [R1+0xc74] ;  /* 0x000c740001157983 */ /* 0x000ea80000300800 */
[----:B-1----:R-:W3:Y:S04]  /*71c20*/  LDL.LU R22, [R1+0xc78] ;  /* 0x000c780001167983 */ /* 0x002ee80000300800 */
[----:B------:R-:W3:Y:S04]  /*71c30*/  LDL.LU R23, [R1+0xc7c] ;  /* 0x000c7c0001177983 */ /* 0x000ee80000300800 */
[----:B---3--:R-:W-:Y:S04]  /*71c40*/  STL.64 [R1+0x3b20], R22 ;  /* 0x003b201601007387 */ /* 0x008fe80000100a00 */
[----:B--2---:R0:W-:Y:S04]  /*71c50*/  STL.64 [R1+0x3b18], R20 ;  /* 0x003b181401007387 */ /* 0x0041e80000100a00 */
[----:B0-----:R-:W2:Y:S04]  /*71c60*/  LDL.LU R20, [R1+0xc80] ;  /* 0x000c800001147983 */ /* 0x001ea80000300800 */
[----:B------:R-:W2:Y:S04]  /*71c70*/  LDL.LU R21, [R1+0xc84] ;  /* 0x000c840001157983 */ /* 0x000ea80000300800 */
[----:B------:R-:W3:Y:S04]  /*71c80*/  LDL.LU R22, [R1+0xc88] ;  /* 0x000c880001167983 */ /* 0x000ee80000300800 */
[----:B------:R-:W3:Y:S04]  /*71c90*/  LDL.LU R23, [R1+0xc8c] ;  /* 0x000c8c0001177983 */ /* 0x000ee80000300800 */
[----:B---3--:R-:W-:Y:S04]  /*71ca0*/  STL.64 [R1+0x3b30], R22 ;  /* 0x003b301601007387 */ /* 0x008fe80000100a00 */
[----:B--2---:R0:W-:Y:S04]  /*71cb0*/  STL.64 [R1+0x3b28], R20 ;  /* 0x003b281401007387 */ /* 0x0041e80000100a00 */
        /* <DEDUP_REMOVED lines=8> */
[----:B------:R-:W2:Y:S04]  /*71d40*/  LDL.LU R24, [R1+0x240] ;  /* 0x0002400001187983 */ /* 0x000ea80000300800 */
[----:B------:R-:W2:Y:S04]  /*71d50*/  LDL.LU R25, [R1+0x244] ;  /* 0x0002440001197983 */ /* 0x000ea80000300800 */
[----:B------:R-:W3:Y:S04]  /*71d60*/  LDL.LU R26, [R1+0x248] ;  /* 0x00024800011a7983 */ /* 0x000ee80000300800 */
[----:B------:R-:W3:Y:S01]  /*71d70*/  LDL.LU R27, [R1+0x24c] ;  /* 0x00024c00011b7983 */ /* 0x000ee20000300800 */
[----:B0-----:R-:W-:-:S02]  /*71d80*/  IMAD.MOV.U32 R20, RZ, RZ, R5 ;  /* 0x000000ffff147224 */ /* 0x001fc400078e0005 */
[----:B------:R-:W-:Y:S01]  /*71d90*/  IMAD.MOV.U32 R21, RZ, RZ, R4 ;  /* 0x000000ffff157224 */ /* 0x000fe200078e0004 */
[----:B---3--:R-:W-:Y:S04]  /*71da0*/  STL.64 [R1+0x3ba0], R26 ;  /* 0x003ba01a01007387 */ /* 0x008fe80000100a00 */
[----:B--2---:R0:W-:Y:S02]  /*71db0*/  STL.64 [R1+0x3b98], R24 ;  /* 0x003b981801007387 */ /* 0x0041e40000100a00 */
[----:B0-----:R-:W-:Y:S02]  /*71dc0*/  IMAD.MOV.U32 R24, RZ, RZ, R19 ;  /* 0x000000ffff187224 */ /* 0x001fe400078e0013 */
[----:B------:R-:W-:Y:S01]  /*71dd0*/  IMAD.MOV.U32 R25, RZ, RZ, R28 ;  /* 0x000000ffff197224 */ /* 0x000fe200078e001c */
[----:B------:R-:W2:Y:S04]  /*71de0*/  LDL.LU R19, [R1+0x3cb4] ;  /* 0x003cb40001137983 */ /* 0x000ea80000300800 */
[----:B------:R-:W3:Y:S04]  /*71df0*/  LDL.LU R28, [R1+0x3cb0] ;  /* 0x003cb000011c7983 */ /* 0x000ee80000300800 */
[----:B------:R0:W-:Y:S02]  /*71e00*/  STL.64 [R1+0x3bb0], R24 ;  /* 0x003bb01801007387 */ /* 0x0001e40000100a00 */
[----:B0-----:R-:W-:-:S02]  /*71e10*/  IMAD.MOV.U32 R24, RZ, RZ, R17 ;  /* 0x000000ffff187224 */ /* 0x001fc400078e0011 */
[----:B------:R-:W-:Y:S01]  /*71e20*/  IMAD.MOV.U32 R25, RZ, RZ, R18 ;  /* 0x000000ffff197224 */ /* 0x000fe200078e0012 */
[----:B------:R-:W4:Y:S04]  /*71e30*/  LDL.LU R17, [R1+0x3cac] ;  /* 0x003cac0001117983 */ /* 0x000f280000300800 */
        /* <DEDUP_REMOVED lines=10> */
[----:B------:R-:W3:Y:S04]  /*71ee0*/  LDL.LU R3, [R1+0x3ca4] ;  /* 0x003ca40001037983 */ /* 0x000ee80000300800 */
[----:B------:R-:W3:Y:S04]  /*71ef0*/  LDL.LU R16, [R1+0x3ca0] ;  /* 0x003ca00001107983 */ /* 0x000ee80000300800 */
[----:B------:R0:W-:Y:S02]  /*71f00*/  STL.64 [R1+0x3be0], R24 ;  /* 0x003be01801007387 */ /* 0x0001e40000100a00 */
[----:B0-----:R-:W-:-:S02]  /*71f10*/  IMAD.MOV.U32 R24, RZ, RZ, R0 ;  /* 0x000000ffff187224 */ /* 0x001fc400078e0000 */
[----:B------:R-:W-:Y:S01]  /*71f20*/  IMAD.MOV.U32 R25, RZ, RZ, R11 ;  /* 0x000000ffff197224 */ /* 0x000fe200078e000b */
[----:B--2---:R-:W-:Y:S04]  /*71f30*/  STL.64 [R1+0x3bc0], R6 ;  /* 0x003bc00601007387 */ /* 0x004fe80000100a00 */
[----:B------:R0:W-:Y:S04]  /*71f40*/  STL.64 [R1+0x3bb8], R4 ;  /* 0x003bb80401007387 */ /* 0x0001e80000100a00 */
[----:B0-----:R-:W2:Y:S04]  /*71f50*/  LDL.LU R4, [R1+0x260] ;  /* 0x0002600001047983 */ /* 0x001ea80000300800 */
        /* <DEDUP_REMOVED lines=8> */
[----:B--2---:R-:W-:Y:S04]  /*71fe0*/  STL.64 [R1+0x3c18], R10 ;  /* 0x003c180a01007387 */ /* 0x004fe80000100a00 */
[----:B------:R0:W-:Y:S02]  /*71ff0*/  STL.64 [R1+0x3c10], R8 ;  /* 0x003c100801007387 */ /* 0x0001e40000100a00 */
[----:B0-----:R-:W-:-:S02]  /*72000*/  IMAD.MOV.U32 R8, RZ, RZ, R2 ;  /* 0x000000ffff087224 */ /* 0x001fc400078e0002 */
[----:B------:R-:W-:Y:S01]  /*72010*/  IMAD.MOV.U32 R9, RZ, RZ, R29 ;  /* 0x000000ffff097224 */ /* 0x000fe200078e001d */
[----:B------:R-:W2:Y:S04]  /*72020*/  LDL.LU R2, [R1+0x3c98] ;  /* 0x003c980001027983 */ /* 0x000ea80000300800 */
[----:B------:R-:W-:Y:S04]  /*72030*/  STL.64 [R1+0x3c28], R8 ;  /* 0x003c280801007387 */ /* 0x000fe80000100a00 */
[----:B------:R0:W-:Y:S04]  /*72040*/  STL.64 [R1+0x3bf8], R24 ;  /* 0x003bf81801007387 */ /* 0x0001e80000100a00 */
[----:B0-----:R-:W2:Y:S04]  /*72050*/  LDL.64 R24, [R1+0x120] ;  /* 0x0001200001187983 */ /* 0x001ea80000100a00 */
[----:B--2---:R0:W-:Y:S04]  /*72060*/  STL.64 [R1+0x3c20], R24 ;  /* 0x003c201801007387 */ /* 0x0041e80000100a00 */
[----:B0-----:R-:W2:Y:S04]  /*72070*/  LDL.LU R24, [R1+0x2a0] ;  /* 0x0002a00001187983 */ /* 0x001ea80000300800 */
[----:B------:R-:W2:Y:S04]  /*72080*/  LDL.LU R25, [R1+0x2a4] ;  /* 0x0002a40001197983 */ /* 0x000ea80000300800 */
[----:B------:R-:W2:Y:S04]  /*72090*/  LDL.LU R26, [R1+0x2a8] ;  /* 0x0002a800011a7983 */ /* 0x000ea80000300800 */
[----:B------:R-:W2:Y:S01]  /*720a0*/  LDL.LU R27, [R1+0x2ac] ;  /* 0x0002ac00011b7983 */ /* 0x000ea20000300800 */
[----:B---3--:R-:W-:-:S02]  /*720b0*/  IMAD.MOV.U32 R8, RZ, RZ, R28 ;  /* 0x000000ffff087224 */ /* 0x008fc400078e001c */
[----:B------:R-:W-:Y:S01]  /*720c0*/  IMAD.MOV.U32 R9, RZ, RZ, R19 ;  /* 0x000000ffff097224 */ /* 0x000fe200078e0013 */
        /* <DEDUP_REMOVED lines=10> */
[----:B--2---:R0:W-:Y:S04]  /*72170*/  STL.64 [R1+0x3c48], R24 ;  /* 0x003c481801007387 */ /* 0x0041e80000100a00 */
[----:B------:R1:W-:Y:S04]  /*72180*/  STL.64 [R1+0x3c58], R8 ;  /* 0x003c580801007387 */ /* 0x0003e80000100a00 */
[----:B0-----:R-:W2:Y:S04]  /*72190*/  LDL.LU R24, [R1+0x2f0] ;  /* 0x0002f00001187983 */ /* 0x001ea80000300800 */
[----:B------:R-:W2:Y:S04]  /*721a0*/  LDL.LU R25, [R1+0x2f4] ;  /* 0x0002f40001197983 */ /* 0x000ea80000300800 */
[----:B------:R-:W3:Y:S04]  /*721b0*/  LDL.LU R26, [R1+0x2f8] ;  /* 0x0002f800011a7983 */ /* 0x000ee80000300800 */
[----:B------:R-:W3:Y:S01]  /*721c0*/  LDL.LU R27, [R1+0x2fc] ;  /* 0x0002fc00011b7983 */ /* 0x000ee20000300800 */
[----:B-1----:R-:W-:-:S02]  /*721d0*/  IMAD.MOV.U32 R8, RZ, RZ, R16 ;  /* 0x000000ffff087224 */ /* 0x002fc400078e0010 */
[----:B------:R-:W-:Y:S01]  /*721e0*/  IMAD.MOV.U32 R9, RZ, RZ, R3 ;  /* 0x000000ffff097224 */ /* 0x000fe200078e0003 */
        /* <DEDUP_REMOVED lines=11> */
[----:B------:R-:W2:Y:S04]  /*722a0*/  LDL.LU R10, [R1+0x3f8] ;  /* 0x0003f800010a7983 */ /* 0x000ea80000300800 */
[----:B------:R-:W2:Y:S04]  /*722b0*/  LDL.LU R11, [R1+0x3fc] ;  /* 0x0003fc00010b7983 */ /* 0x000ea80000300800 */
[----:B------:R-:W3:Y:S04]  /*722c0*/  LDL.LU R24, [R1+0x310] ;  /* 0x0003100001187983 */ /* 0x000ee80000300800 */
[----:B------:R-:W3:Y:S04]  /*722d0*/  LDL.LU R25, [R1+0x314] ;  /* 0x0003140001197983 */ /* 0x000ee80000300800 */
[----:B------:R-:W3:Y:S04]  /*722e0*/  LDL.LU R26, [R1+0x318] ;  /* 0x00031800011a7983 */ /* 0x000ee80000300800 */
[----:B------:R-:W3:Y:S04]  /*722f0*/  LDL.LU R27, [R1+0x31c] ;  /* 0x00031c00011b7983 */ /* 0x000ee80000300800 */
[----:B------:R-:W-:Y:S04]  /*72300*/  STL.64 [R1+0x3bd8], R6 ;  /* 0x003bd80601007387 */ /* 0x000fe80000100a00 */
[----:B------:R0:W-:Y:S04]  /*72310*/  STL.64 [R1+0x3bd0], R4 ;  /* 0x003bd00401007387 */ /* 0x0001e80000100a00 */
[----:B0-----:R-:W4:Y:S04]  /*72320*/  LDL.LU R4, [R1+0x270] ;  /* 0x0002700001047983 */ /* 0x001f280000300800 */
[----:B------:R-:W4:Y:S04]  /*72330*/  LDL.LU R5, [R1+0x274] ;  /* 0x0002740001057983 */ /* 0x000f280000300800 */
[----:B------:R-:W2:Y:S04]  /*72340*/  LDL.LU R6, [R1+0x278] ;  /* 0x0002780001067983 */ /* 0x000ea80000300800 */
[----:B------:R-:W2:Y:S01]  /*72350*/  LDL.LU R7, [R1+0x27c] ;  /* 0x00027c0001077983 */ /* 0x000ea20000300800 */
[----:B------:R-:W-:-:S02]  /*72360*/  IMAD.MOV.U32 R16, RZ, RZ, R2 ;  /* 0x000000ffff107224 */ /* 0x000fc400078e0002 */
[----:B------:R-:W-:Y:S01]  /*72370*/  IMAD.MOV.U32 R17, RZ, RZ, R0 ;  /* 0x000000ffff117224 */ /* 0x000fe200078e0000 */
[----:B--2---:R-:W-:Y:S04]  /*72380*/  STL.64 [R1+0x3bf0], R6 ;  /* 0x003bf00601007387 */ /* 0x004fe80000100a00 */
[----:B----4-:R0:W-:Y:S04]  /*72390*/  STL.64 [R1+0x3be8], R4 ;  /* 0x003be80401007387 */ /* 0x0101e80000100a00 */
[----:B0-----:R-:W2:Y:S04]  /*723a0*/  LDL.LU R4, [R1+0x280] ;  /* 0x0002800001047983 */ /* 0x001ea80000300800 */
[----:B------:R-:W2:Y:S04]  /*723b0*/  LDL.LU R5, [R1+0x284] ;  /* 0x0002840001057983 */ /* 0x000ea80000300800 */
[----:B------:R-:W2:Y:S04]  /*723c0*/  LDL.LU R6, [R1+0x288] ;  /* 0x0002880001067983 */ /* 0x000ea80000300800 */
[----:B------:R-:W2:Y:S04]  /*723d0*/  LDL.LU R7, [R1+0x28c] ;  /* 0x00028c0001077983 */ /* 0x000ea80000300800 */
[----:B------:R0:W-:Y:S04]  /*723e0*/  STL.64 [R1+0x3b68], R20 ;  /* 0x003b681401007387 */ /* 0x0001e80000100a00 */
[----:B0-----:R-:W4:Y:S04]  /*723f0*/  LDL.LU R20, [R1+0x220] ;  /* 0x0002200001147983 */ /* 0x001f280000300800 */
[----:B------:R-:W4:Y:S04]  /*72400*/  LDL.LU R21, [R1+0x224] ;  /* 0x0002240001157983 */ /* 0x000f280000300800 */
[----:B------:R-:W2:Y:S04]  /*72410*/  LDL.LU R22, [R1+0x228] ;  /* 0x0002280001167983 */ /* 0x000ea80000300800 */
[----:B------:R-:W2:Y:S01]  /*72420*/  LDL.LU R23, [R1+0x22c] ;  /* 0x00022c0001177983 */ /* 0x000ea20000300800 */
[C---:B------:R-:W-:Y:S03]  /*72430*/  HMMA.16816.F32 R16, R12.reuse, R16, R8 ;  /* 0x000000100c10723c */ /* 0x040fe60000001808 */
[----:B--2---:R-:W-:Y:S04]  /*72440*/  STL.64 [R1+0x3b78], R22 ;  /* 0x003b781601007387 */ /* 0x004fe80000100a00 */
[----:B----4-:R0:W-:Y:S04]  /*72450*/  STL.64 [R1+0x3b70], R20 ;  /* 0x003b701401007387 */ /* 0x0101e80000100a00 */
[----:B0-----:R-:W2:Y:S04]  /*72460*/  LDL.LU R20, [R1+0x230] ;  /* 0x0002300001147983 */ /* 0x001ea80000300800 */
[----:B------:R-:W2:Y:S04]  /*72470*/  LDL.LU R21, [R1+0x234] ;  /* 0x0002340001157983 */ /* 0x000ea80000300800 */
[----:B------:R-:W2:Y:S04]  /*72480*/  LDL.LU R22, [R1+0x238] ;  /* 0x0002380001167983 */ /* 0x000ea80000300800 */
[----:B------:R-:W2:Y:S04]  /*72490*/  LDL.LU R23, [R1+0x23c] ;  /* 0x00023c0001177983 */ /* 0x000ea80000300800 */
[----:B------:R-:W4:Y:S04]  /*724a0*/  LDL.LU.64 R10, [R1+0x3c90] ;  /* 0x003c9000010a7983 */ /* 0x000f280000300a00 */
[----:B------:R-:W4:Y:S04]  /*724b0*/  LDL.LU.64 R8, [R1+0x3c88] ;  /* 0x003c880001087983 */ /* 0x000f280000300a00 */
[----:B------:R-:W-:Y:S04]  /*724c0*/  STL.64 [R1+0x5f0], R16 ;  /* 0x0005f01001007387 */ /* 0x000fe80000100a00 */
[----:B------:R0:W-:Y:S04]  /*724d0*/  STL.64 [R1+0x5f8], R18 ;  /* 0x0005f81201007387 */ /* 0x0001e80000100a00 */
[----:B0-----:R-:W2:Y:S04]  /*724e0*/  LDL.LU.64 R18, [R1+0x3c80] ;  /* 0x003c800001127983 */ /* 0x001ea80000300a00 */
[----:B------:R-:W4:Y:S02]  /*724f0*/  LDL.LU.64 R16, [R1+0x3c78] ;  /* 0x003c780001107983 */ /* 0x000f240000300a00 */
[C---:B----4-:R-:W-:Y:S11]  /*72500*/  HMMA.16816.F32 R8, R12.reuse, R16, R8 ;  /* 0x000000100c08723c */ /* 0x050ff60000001808 */
[----:B------:R-:W-:Y:S11]  /*72510*/  @!UPT UIADD3 URZ, URZ, URZ, URZ ;  /* 0x0000003f3f3ff290 */ /* 0x000ff6000fffe03f */
[----:B------:R-:W-:Y:S01]  /*72520*/  @!UPT UIADD3 URZ, URZ, URZ, URZ ;  /* 0x0000003f3f3ff290 */ /* 0x000fe2000fffe03f */
[----:B------:R0:W-:Y:S04]  /*72530*/  STL.64 [R1+0x5e0], R8 ;  /* 0x0005e00801007387 */ /* 0x0001e80000100a00 */
[----:B------:R-:W-:Y:S04]  /*72540*/  STL.64 [R1+0x5e8], R10 ;  /* 0x0005e80a01007387 */ /* 0x000fe80000100a00 */
[----:B0-----:R-:W3:Y:S04]  /*72550*/  LDL.LU.64 R8, [R1+0x3c70] ;  /* 0x003c700001087983 */ /* 0x001ee80000300a00 */
[----:B--2---:R-:W-:Y:S04]  /*72560*/  STL.64 [R1+0x3b50], R18 ;  /* 0x003b501201007387 */ /* 0x004fe80000100a00 */
[----:B------:R0:W-:Y:S04]  /*72570*/  STL.64 [R1+0x3b48], R16 ;  /* 0x003b481001007387 */ /* 0x0001e80000100a00 */
[----:B0-----:R-:W2:Y:S04]  /*72580*/  LDL.LU R16, [R1+0xca0] ;  /* 0x000ca00001107983 */ /* 0x001ea80000300800 */
[----:B------:R-:W2:Y:S04]  /*72590*/  LDL.LU R17, [R1+0xca4] ;  /* 0x000ca40001117983 */ /* 0x000ea80000300800 */
[----:B------:R-:W2:Y:S04]  /*725a0*/  LDL.LU R18, [R1+0xca8] ;  /* 0x000ca80001127983 */ /* 0x000ea80000300800 */
[----:B------:R-:W2:Y:S01]  /*725b0*/  LDL.LU R19, [R1+0xcac] ;  /* 0x000cac0001137983 */ /* 0x000ea20000300800 */
[C---:B---3--:R-:W-:Y:S03]  /*725c0*/  HMMA.16816.F32 R8, R12.reuse, R8, R24 ;  /* 0x000000080c08723c */ /* 0x048fe60000001818 */
[----:B------:R-:W3:Y:S04]  /*725d0*/  LDL.LU.64 R26, [R1+0x3c68] ;  /* 0x003c6800011a7983 */ /* 0x000ee80000300a00 */
[----:B------:R-:W3:Y:S11]  /*725e0*/  LDL.LU.64 R24, [R1+0x3c60] ;  /* 0x003c600001187983 */ /* 0x000ef60000300a00 */
[----:B------:R-:W-:Y:S05]  /*725f0*/  @!UPT UIADD3 URZ, URZ, URZ, URZ ;  /* 0x0000003f3f3ff290 */ /* 0x000fea000fffe03f */
[----:B------:R0:W-:Y:S04]  /*72600*/  STL.64 [R1+0x5d0], R8 ;  /* 0x0005d00801007387 */ /* 0x0001e80000100a00 */
[----:B------:R3:W-:Y:S04]  /*72610*/  STL.64 [R1+0x5d8], R10 ;  /* 0x0005d80a01007387 */ /* 0x0007e80000100a00 */
[----:B0-----:R-:W3:Y:S02]  /*72620*/  LDL.LU.64 R8, [R1+0x3c58] ;  /* 0x003c580001087983 */ /* 0x001ee40000300a00 */
[C---:B---3--:R-:W-:Y:S02]  /*72630*/  HMMA.16816.F32 R8, R12.reuse, R8, R24 ;  /* 0x000000080c08723c */ /* 0x048fe40000001818 */
[----:B------:R-:W3:Y:S04]  /*72640*/  LDL.LU.64 R26, [R1+0x3c50] ;  /* 0x003c5000011a7983 */ /* 0x000ee80000300a00 */
[----:B------:R-:W3:Y:S11]  /*72650*/  LDL.LU.64 R24, [R1+0x3c48] ;  /* 0x003c480001187983 */ /* 0x000ef60000300a00 */
[----:B------:R-:W-:Y:S06]  /*72660*/  @!UPT UIADD3 URZ, URZ, URZ, URZ ;  /* 0x0000003f3f3ff290 */ /* 0x000fec000fffe03f */
        /* <DEDUP_REMOVED lines=11> */
[----:B------:R-:W3:Y:S11]  /*72720*/  LDL.LU.64 R24, [R1+0x3c20] ;  /* 0x003c200001187983 */ /* 0x000ef60000300a00 */
[----:B------:R-:W-:Y:S10]  /*72730*/  @!UPT UIADD3 URZ, URZ, URZ, URZ ;  /* 0x0000003f3f3ff290 */ /* 0x000ff4000fffe03f */
[----:B------:R-:W-:Y:S04]  /*72740*/  STL.64 [R1+0x5a0], R8 ;  /* 0x0005a00801007387 */ /* 0x000fe80000100a00 */
[----:B------:R0:W-:Y:S04]  /*72750*/  STL.64 [R1+0x5a8], R10 ;  /* 0x0005a80a01007387 */ /* 0x0001e80000100a00 */
[----:B0-----:R-:W4:Y:S04]  /*72760*/  LDL.LU.64 R10, [R1+0x3c18] ;  /* 0x003c1800010a7983 */ /* 0x001f280000300a00 */
[----:B------:R-:W4:Y:S01]  /*72770*/  LDL.LU.64 R8, [R1+0x3c10] ;  /* 0x003c100001087983 */ /* 0x000f220000300a00 */
[----:B---3--:R-:W-:Y:S01]  /*72780*/  IMAD.MOV.U32 R3, RZ, RZ, R25 ;  /* 0x000000ffff037224 */ /* 0x008fe200078e0019 */
[----:B----4-:R-:W-:Y:S11]  /*72790*/  HMMA.16816.F32 R8, R12, R24, R8 ;  /* 0x000000180c08723c */ /* 0x010ff60000001808 */
[----:B------:R-:W-:Y:S11]  /*727a0*/  @!UPT UIADD3 URZ, URZ, URZ, URZ ;  /* 0x0000003f3f3ff290 */ /* 0x000ff6000fffe03f */
[----:B------:R-:W-:Y:S01]  /*727b0*/  @!UPT UIADD3 URZ, URZ, URZ, URZ ;  /* 0x0000003f3f3ff290 */ /* 0x000fe2000fffe03f */
[----:B------:R-:W-:Y:S04]  /*727c0*/  STL.64 [R1+0x590], R8 ;  /* 0x0005900801007387 */ /* 0x000fe80000100a00 */
[----:B------:R0:W-:Y:S04]  /*727d0*/  STL.64 [R1+0x598], R10 ;  /* 0x0005980a01007387 */ /* 0x0001e80000100a00 */
[----:B0-----:R-:W3:Y:S01]  /*727e0*/  LDL.LU R10, [R1+0x3c08] ;  /* 0x003c0800010a7983 */ /* 0x001ee20000300800 */
[----:B------:R-:W-:-:S03]  /*727f0*/  IMAD.MOV.U32 R11, RZ, RZ, R24 ;  /* 0x000000ffff0b7224 */ /* 0x000fc600078e0018 */
[----:B------:R-:W4:Y:S04]  /*72800*/  LDL.LU.64 R8, [R1+0x3c00] ;  /* 0x003c000001087983 */ /* 0x000f280000300a00 */
[----:B------:R-:W2:Y:S02]  /*72810*/  LDL.LU.64 R24, [R1+0x3bf8] ;  /* 0x003bf80001187983 */ /* 0x000ea40000300a00 */
[C---:B--2---:R-:W-:Y:S02]  /*72820*/  HMMA.16816.F32 R24, R12.reuse, R24, R4 ;  /* 0x000000180c18723c */ /* 0x044fe40000001804 */
[----:B------:R-:W2:Y:S04]  /*72830*/  LDL.LU.64 R6, [R1+0x3bf0] ;  /* 0x003bf00001067983 */ /* 0x000ea80000300a00 */
[----:B------:R-:W2:Y:S11]  /*72840*/  LDL.LU.64 R4, [R1+0x3be8] ;  /* 0x003be80001047983 */ /* 0x000eb60000300a00 */
[----:B------:R-:W-:Y:S06]  /*72850*/  @!UPT UIADD3 URZ, URZ, URZ, URZ ;  /* 0x0000003f3f3ff290 */ /* 0x000fec000fffe03f */
[----:B------:R0:W-:Y:S04]  /*72860*/  STL.64 [R1+0x580], R24 ;  /* 0x0005801801007387 */ /* 0x0001e80000100a00 */
[----:B------:R2:W-:Y:S04]  /*72870*/  STL.64 [R1+0x588], R26 ;  /* 0x0005881a01007387 */ /* 0x0005e80000100a00 */
[----:B0-----:R-:W2:Y:S02]  /*72880*/  LDL.LU.64 R24, [R1+0x3be0] ;  /* 0x003be00001187983 */ /* 0x001ea40000300a00 */
        /* <DEDUP_REMOVED lines=15> */
[----:B------:R-:W2:Y:S11]  /*72980*/  LDL.LU.64 R4, [R1+0x3ba8] ;  /* 0x003ba80001047983 */ /* 0x000eb60000300a00 */
[----:B------:R-:W-:Y:S10]  /*72990*/  @!UPT UIADD3 URZ, URZ, URZ, URZ ;  /* 0x0000003f3f3ff290 */ /* 0x000ff4000fffe03f */
[----:B------:R-:W-:Y:S04]  /*729a0*/  STL.64 [R1+0x550], R24 ;  /* 0x0005501801007387 */ /* 0x000fe80000100a00 */
[----:B------:R0:W-:Y:S04]  /*729b0*/  STL.64 [R1+0x558], R26 ;  /* 0x0005581a01007387 */ /* 0x0001e80000100a00 */
[----:B0-----:R-:W2:Y:S04]  /*729c0*/  LDL.LU.64 R26, [R1+0x3ba0] ;  /* 0x003ba000011a7983 */ /* 0x001ea80000300a00 */
[----:B------:R-:W2:Y:S02]  /*729d0*/  LDL.LU.64 R24, [R1+0x3b98] ;  /* 0x003b980001187983 */ /* 0x000ea40000300a00 */
[----:B--2---:R-:W-:Y:S11]  /*729e0*/  HMMA.16816.F32 R24, R12, R4, R24 ;  /* 0x000000040c18723c */ /* 0x004ff60000001818 */
[----:B------:R-:W-:Y:S11]  /*729f0*/  @!UPT UIADD3 URZ, URZ, URZ, URZ ;  /* 0x0000003f3f3ff290 */ /* 0x000ff6000fffe03f */
[----:B------:R-:W-:Y:S01]  /*72a00*/  @!UPT UIADD3 URZ, URZ, URZ, URZ ;  /* 0x0000003f3f3ff290 */ /* 0x000fe2000fffe03f */
[----:B------:R0:W-:Y:S04]  /*72a10*/  STL.64 [R1+0x540], R24 ;  /* 0x0005401801007387 */ /* 0x0001e80000100a00 */
[----:B------:R1:W-:Y:S04]  /*72a20*/  STL.64 [R1+0x548], R26 ;  /* 0x0005481a01007387 */ /* 0x0003e80000100a00 */
[----:B0-----:R-:W2:Y:S01]  /*72a30*/  LDL.LU.64 R24, [R1+0x3b90] ;  /* 0x003b900001187983 */ /* 0x001ea20000300a00 */
        /* <DEDUP_REMOVED lines=9> */
[----:B0-----:R-:W2:Y:S04]  /*72ad0*/  LDL.LU.64 R22, [R1+0x3b78] ;  /* 0x003b780001167983 */ /* 0x001ea80000300a00 */
[----:B------:R-:W2:Y:S04]  /*72ae0*/  LDL.LU.64 R20, [R1+0x3b70] ;  /* 0x003b700001147983 */ /* 0x000ea80000300a00 */
[----:B------:R-:W-:Y:S04]  /*72af0*/  STL.64 [R1+0x3a58], R6 ;  /* 0x003a580601007387 */ /* 0x000fe80000100a00 */
[----:B------:R0:W-:Y:S04]  /*72b00*/  STL.64 [R1+0x3a50], R4 ;  /* 0x003a500401007387 */ /* 0x0001e80000100a00 */
[----:B0-----:R-:W3:Y:S01]  /*72b10*/  LDL.64 R4, [R1+0x180] ;  /* 0x0001800001047983 */ /* 0x001ee20000100a00 */
[----:B--2---:R-:W-:Y:S03]  /*72b20*/  HMMA.16816.F32 R12, R12, R24, R20 ;  /* 0x000000180c0c723c */ /* 0x004fe60000001814 */
[----:B------:R-:W2:Y:S11]  /*72b30*/  LDL.LU.64 R20, [R1+0x3b68] ;  /* 0x003b680001147983 */ /* 0x000eb60000300a00 */
[----:B------:R-:W-:Y:S09]  /*72b40*/  @!UPT UIADD3 URZ, URZ, URZ, URZ ;  /* 0x0000003f3f3ff290 */ /* 0x000ff2000fffe03f */
[----:B------:R-:W-:Y:S04]  /*72b50*/  STL.64 [R1+0x520], R12 ;  /* 0x0005200c01007387 */ /* 0x000fe80000100a00 */
[----:B------:R0:W-:Y:S04]  /*72b60*/  STL.64 [R1+0x528], R14 ;  /* 0x0005280e01007387 */ /* 0x0001e80000100a00 */
[----:B0-----:R-:W2:Y:S04]  /*72b70*/  LDL.LU.64 R14, [R1+0x3b60] ;  /* 0x003b6000010e7983 */ /* 0x001ea80000300a00 */
[----:B------:R-:W2:Y:S04]  /*72b80*/  LDL.LU.64 R12, [R1+0x3b58] ;  /* 0x003b5800010c7983 */ /* 0x000ea80000300a00 */
[----:B------:R-:W-:Y:S04]  /*72b90*/  STL [R1+0x3a44], R24 ;  /* 0x003a441801007387 */ /* 0x000fe80000100800 */
[----:B------:R-:W-:Y:S01]  /*72ba0*/  STL [R1+0x3a40], R25 ;  /* 0x003a401901007387 */ /* 0x000fe20000100800 */
[C---:B--2---:R-:W-:Y:S03]  /*72bb0*/  HMMA.16816.F32 R20, R12.reuse, R20, R16 ;  /* 0x000000140c14723c */ /* 0x044fe60000001810 */
[----:B------:R-:W2:Y:S04]  /*72bc0*/  LDL.LU.64 R18, [R1+0x3b50] ;  /* 0x003b500001127983 */ /* 0x000ea80000300a00 */
[----:B------:R-:W2:Y:S11]  /*72bd0*/  LDL.LU.64 R16, [R1+0x3b48] ;  /* 0x003b480001107983 */ /* 0x000eb60000300a00 */
[----:B------:R-:W-:Y:S05]  /*72be0*/  @!UPT UIADD3 URZ, URZ, URZ, URZ ;  /* 0x0000003f3f3ff290 */ /* 0x000fea000fffe03f */
[----:B------:R-:W-:Y:S04]  /*72bf0*/  STL.64 [R1+0x510], R20 ;  /* 0x0005101401007387 */ /* 0x000fe80000100a00 */
[----:B------:R0:W-:Y:S04]  /*72c00*/  STL.64 [R1+0x518], R22 ;  /* 0x0005181601007387 */ /* 0x0001e80000100a00 */
[----:B0-----:R-:W4:Y:S04]  /*72c10*/  LDL.LU.64 R22, [R1+0x3b40] ;  /* 0x003b400001167983 */ /* 0x001f280000300a00 */
[----:B------:R-:W4:Y:S02]  /*72c20*/  LDL.LU.64 R20, [R1+0x3b38] ;  /* 0x003b380001147983 */ /* 0x000f240000300a00 */
[C---:B----4-:R-:W-:Y:S11]  /*72c30*/  HMMA.16816.F32 R20, R12.reuse, R8, R20 ;  /* 0x000000080c14723c */ /* 0x050ff60000001814 */
[----:B------:R-:W-:Y:S11]  /*72c40*/  @!UPT UIADD3 URZ, URZ, URZ, URZ ;  /* 0x0000003f3f3ff290 */ /* 0x000ff6000fffe03f */
[----:B------:R-:W-:Y:S01]  /*72c50*/  @!UPT UIADD3 URZ, URZ, URZ, URZ ;  /* 0x0000003f3f3ff290 */ /* 0x000fe2000fffe03f */
[----:B------:R-:W-:Y:S04]  /*72c60*/  STL.64 [R1+0x500], R20 ;  /* 0x0005001401007387 */ /* 0x000fe80000100a00 */
[----:B------:R0:W-:Y:S04]  /*72c70*/  STL.64 [R1+0x508], R22 ;  /* 0x0005081601007387 */ /* 0x0001e80000100a00 */
[----:B0-----:R-:W4:Y:S04]  /*72c80*/  LDL.LU.64 R22, [R1+0x3b30] ;  /* 0x003b300001167983 */ /* 0x001f280000300a00 */
[----:B------:R-:W4:Y:S04]  /*72c90*/  LDL.LU.64 R20, [R1+0x3b28] ;  /* 0x003b280001147983 */ /* 0x000f280000300a00 */
[----:B---3--:R-:W-:Y:S04]  /*72ca0*/  STL [R1+0x3a10], R10 ;  /* 0x003a100a01007387 */ /* 0x008fe80000100800 */
[----:B------:R-:W-:Y:S01]  /*72cb0*/  STL.64 [R1+0x3a08], R8 ;  /* 0x003a080801007387 */ /* 0x000fe20000100a00 */
[----:B----4-:R-:W-:Y:S11]  /*72cc0*/  HMMA.16816.F32 R20, R12, R4, R20 ;  /* 0x000000040c14723c */ /* 0x010ff60000001814 */
[----:B------:R-:W-:Y:S11]  /*72cd0*/  @!UPT UIADD3 URZ, URZ, URZ, URZ ;  /* 0x0000003f3f3ff290 */ /* 0x000ff6000fffe03f */
[----:B------:R-:W-:Y:S01]  /*72ce0*/  @!UPT UIADD3 URZ, URZ, URZ, URZ ;  /* 0x0000003f3f3ff290 */ /* 0x000fe2000fffe03f */
[----:B------:R-:W-:Y:S04]  /*72cf0*/  STL.64 [R1+0x4f0], R20 ;  /* 0x0004f01401007387 */ /* 0x000fe80000100a00 */
[----:B------:R0:W-:Y:S04]  /*72d00*/  STL.64 [R1+0x4f8], R22 ;  /* 0x0004f81601007387 */ /* 0x0001e80000100a00 */
[----:B0-----:R-:W3:Y:S04]  /*72d10*/  LDL.LU.64 R22, [R1+0x3b20] ;  /* 0x003b200001167983 */ /* 0x001ee80000300a00 */
[----:B------:R-:W3:Y:S01]  /*72d20*/  LDL.LU.64 R20, [R1+0x3b18] ;  /* 0x003b180001147983 */ /* 0x000ee20000300a00 */
[----:B------:R-:W-:-:S02]  /*72d30*/  IMAD.MOV.U32 R2, RZ, RZ, R4 ;  /* 0x000000ffff027224 */ /* 0x000fc400078e0004 */
[----:B------:R-:W-:-:S03]  /*72d40*/  IMAD.MOV.U32 R0, RZ, RZ, R5 ;  /* 0x000000ffff007224 */ /* 0x000fc600078e0005 */
[----:B------:R-:W-:Y:S04]  /*72d50*/  STL [R1+0x3a48], R2 ;  /* 0x003a480201007387 */ /* 0x000fe80000100800 */
[----:B--2---:R-:W-:Y:S04]  /*72d60*/  STL.64 [R1+0x39d8], R18 ;  /* 0x0039d81201007387 */ /* 0x004fe80000100a00 */
[----:B------:R-:W-:Y:S01]  /*72d70*/  STL.64 [R1+0x39d0], R16 ;  /* 0x0039d01001007387 */ /* 0x000fe20000100a00 */
[----:B---3--:R-:W-:Y:S11]  /*72d80*/  HMMA.16816.F32 R4, R12, R16, R20 ;  /* 0x000000100c04723c */ /* 0x008ff60000001814 */
[----:B------:R-:W-:Y:S11]  /*72d90*/  @!UPT UIADD3 URZ, URZ, URZ, URZ ;  /* 0x0000003f3f3ff290 */ /* 0x000ff6000fffe03f */
[----:B------:R-:W-:Y:S01]  /*72da0*/  @!UPT UIADD3 URZ, URZ, URZ, URZ ;  /* 0x0000003f3f3ff290 */ /* 0x000fe2000fffe03f */
[----:B------:R0:W-:Y:S04]  /*72db0*/  STL.64 [R1+0x4e0], R4 ;  /* 0x0004e00401007387 */ /* 0x0001e80000100a00 */
[----:B------:R-:W-:Y:S04]  /*72dc0*/  STL.64 [R1+0x4e8], R6 ;  /* 0x0004e80601007387 */ /* 0x000fe80000100a00 */
[----:B------:R-:W2:Y:S01]  /*72dd0*/  LDL.LU R20, [R1+0x40] ;  /* 0x0000400001147983 */ /* 0x000ea20000300800 */
[----:B0-----:R-:W-:-:S03]  /*72de0*/  IMAD.MOV.U32 R4, RZ, RZ, R27 ;  /* 0x000000ffff047224 */ /* 0x001fc600078e001b */
[----:B------:R-:W2:Y:S01]  /*72df0*/  LDL.LU R21, [R1+0x44] ;  /* 0x0000440001157983 */ /* 0x000ea20000300800 */
[----:B------:R-:W-:-:S03]  /*72e00*/  IMAD.MOV.U32 R5, RZ, RZ, R26 ;  /* 0x000000ffff057224 */ /* 0x000fc600078e001a */
[----:B------:R-:W3:Y:S04]  /*72e10*/  LDL.LU R22, [R1+0x48] ;  /* 0x0000480001167983 */ /* 0x000ee80000300800 */
[----:B------:R-:W3:Y:S04]  /*72e20*/  LDL.LU R23, [R1+0x4c] ;  /* 0x00004c0001177983 */ /* 0x000ee80000300800 */
[----:B------:R0:W-:Y:S04]  /*72e30*/  STL.64 [R1+0x3a70], R4 ;  /* 0x003a700401007387 */ /* 0x0001e80000100a00 */
[----:B0-----:R-:W4:Y:S04]  /*72e40*/  LDL.64 R4, [R1+0xe0] ;  /* 0x0000e00001047983 */ /* 0x001f280000100a00 */
[----:B----4-:R-:W-:Y:S04]  /*72e50*/  STL.64 [R1+0x3a88], R4 ;  /* 0x003a880401007387 */ /* 0x010fe80000100a00 */
[----:B---3--:R-:W-:Y:S04]  /*72e60*/  STL.64 [R1+0x38b0], R22 ;  /* 0x0038b01601007387 */ /* 0x008fe80000100a00 */
[----:B--2---:R0:W-:Y:S04]  /*72e70*/  STL.64 [R1+0x38a8], R20 ;  /* 0x0038a81401007387 */ /* 0x0041e80000100a00 */
[----:B0-----:R-:W2:Y:S04]  /*72e80*/  LDL.LU R20, [R1+0xbc0] ;  /* 0x000bc00001147983 */ /* 0x001ea80000300800 */
[----:B------:R-:W2:Y:S04]  /*72e90*/  LDL.LU R21, [R1+0xbc4] ;  /* 0x000bc40001157983 */ /* 0x000ea80000300800 */
[----:B------:R-:W3:Y:S04]  /*72ea0*/  LDL.LU R22, [R1+0xbc8] ;  /* 0x000bc80001167983 */ /* 0x000ee80000300800 */
[----:B------:R-:W3:Y:S04]  /*72eb0*/  LDL.LU R23, [R1+0xbcc] ;  /* 0x000bcc0001177983 */ /* 0x000ee80000300800 */
[----:B------:R-:W4:Y:S04]  /*72ec0*/  LDL.LU R24, [R1+0xc00] ;  /* 0x000c000001187983 */ /* 0x000f280000300800 */
[----:B------:R-:W4:Y:S04]  /*72ed0*/  LDL.LU R25, [R1+0xc04] ;  /* 0x000c040001197983 */ /* 0x000f280000300800 */
[----:B------:R-:W2:Y:S04]  /*72ee0*/  LDL.LU R26, [R1+0xc08] ;  /* 0x000c0800011a7983 */ /* 0x000ea80000300800 */
[----:B------:R-:W2:Y:S04]  /*72ef0*/  LDL.LU R27, [R1+0xc0c] ;  /* 0x000c0c00011b7983 */ /* 0x000ea80000300800 */
[----:B--2---:R-:W-:Y:S04]  /*72f00*/  STL.64 [R1+0x3ab0], R26 ;  /* 0x003ab01a01007387 */ /* 0x004fe80000100a00 */
[----:B----4-:R0:W-:Y:S04]  /*72f10*/  STL.64 [R1+0x3aa8], R24 ;  /* 0x003aa81801007387 */ /* 0x0101e80000100a00 */
[----:B0-----:R-:W2:Y:S04]  /*72f20*/  LDL.64 R24, [R1+0x110] ;  /* 0x0001100001187983 */ /* 0x001ea80000100a00 */
        /* <DEDUP_REMOVED lines=8> */
[----:B------:R-:W4:Y:S01]  /*72fb0*/  LDL.LU R7, [R1+0xc1c] ;  /* 0x000c1c0001077983 */ /* 0x000f220000300800 */
[----:B------:R-:W-:-:S02]  /*72fc0*/  IMAD.MOV.U32 R24, RZ, RZ, R11 ;  /* 0x000000ffff187224 */ /* 0x000fc400078e000b */
[----:B------:R-:W-:Y:S01]  /*72fd0*/  IMAD.MOV.U32 R25, RZ, RZ, R3 ;  /* 0x000000ffff197224 */ /* 0x000fe200078e0003 */
[----:B----4-:R-:W-:Y:S04]  /*72fe0*/  STL.64 [R1+0x3ad0], R6 ;  /* 0x003ad00601007387 */ /* 0x010fe80000100a00 */
[----:B--2---:R-:W-:Y:S04]  /*72ff0*/  STL.64 [R1+0x3ac8], R4 ;  /* 0x003ac80401007387 */ /* 0x004fe80000100a00 */
[----:B------:R0:W-:Y:S04]  /*73000*/  STL.64 [R1+0x3ad8], R24 ;  /* 0x003ad81801007387 */ /* 0x0001e80000100a00 */
[----:B0-----:R-:W2:Y:S04]  /*73010*/  LDL.64 R24, [R1+0x130] ;  /* 0x0001300001187983 */ /* 0x001ea80000100a00 */
[----:B--2---:R-:W-:Y:S04]  /*73020*/  STL.64 [R1+0x3af0], R24 ;  /* 0x003af01801007387 */ /* 0x004fe80000100a00 */
[----:B------:R-:W2:Y:S04]  /*73030*/  LDL.LU R4, [R1+0xc20] ;  /* 0x000c200001047983 */ /* 0x000ea80000300800 */
[----:B------:R-:W2:Y:S04]  /*73040*/  LDL.LU R5, [R1+0xc24] ;  /* 0x000c240001057983 */ /* 0x000ea80000300800 */
[----:B------:R-:W4:Y:S04]  /*73050*/  LDL.LU R6, [R1+0xc28] ;  /* 0x000c280001067983 */ /* 0x000f280000300800 */
[----:B------:R-:W4:Y:S04]  /*73060*/  LDL.LU R7, [R1+0xc2c] ;  /* 0x000c2c0001077983 */ /* 0x000f280000300800 */
[----:B------:R-:W2:Y:S04]  /*73070*/  LDL.LU R16, [R1+0xc40] ;  /* 0x000c400001107983 */ /* 0x000ea80000300800 */
[----:B------:R-:W2:Y:S04]  /*73080*/  LDL.LU R17, [R1+0xc44] ;  /* 0x000c440001117983 */ /* 0x000ea80000300800 */
[----:B------:R-:W2:Y:S04]  /*73090*/  LDL.LU R18, [R1+0xc48] ;  /* 0x000c480001127983 */ /* 0x000ea80000300800 */
[----:B------:R-:W2:Y:S04]  /*730a0*/  LDL.LU R19, [R1+0xc4c] ;  /* 0x000c4c0001137983 */ /* 0x000ea80000300800 */
[----:B------:R-:W3:Y:S04]  /*730b0*/  LDL.LU R8, [R1+0xc60] ;  /* 0x000c600001087983 */ /* 0x000ee80000300800 */
[----:B------:R-:W3:Y:S04]  /*730c0*/  LDL.LU R9, [R1+0xc64] ;  /* 0x000c640001097983 */ /* 0x000ee80000300800 */
[----:B------:R-:W3:Y:S04]  /*730d0*/  LDL.LU R10, [R1+0xc68] ;  /* 0x000c6800010a7983 */ /* 0x000ee80000300800 */
[----:B------:R-:W3:Y:S04]  /*730e0*/  LDL.LU R11, [R1+0xc6c] ;  /* 0x000c6c00010b7983 */ /* 0x000ee80000300800 */
[----:B--2---:R-:W-:Y:S04]  /*730f0*/  STL.64 [R1+0x3b00], R18 ;  /* 0x003b001201007387 */ /* 0x004fe80000100a00 */
[----:B------:R0:W-:Y:S04]  /*73100*/  STL.64 [R1+0x3af8], R16 ;  /* 0x003af81001007387 */ /* 0x0001e80000100a00 */
[----:B0-----:R-:W2:Y:S04]  /*73110*/  LDL.64 R16, [R1+0x150] ;  /* 0x0001500001107983 */ /* 0x001ea80000100a00 */
[----:B--2---:R0:W-:Y:S04]  /*73120*/  STL.64 [R1+0x3b10], R16 ;  /* 0x003b101001007387 */ /* 0x0041e80000100a00 */
[----:B------:R-:W2:Y:S04]  /*73130*/  LDL.64 R24, [R1+0x140] ;  /* 0x0001400001187983 */ /* 0x000ea80000100a00 */
[----:B0-----:R-:W3:Y:S04]  /*73140*/  LDL.64 R16, [R1+0x160] ;  /* 0x0001600001107983 */ /* 0x001ee80000100a00 */
[----:B--2---:R0:W-:Y:S04]  /*73150*/  STL.64 [R1+0x3b08], R24 ;  /* 0x003b081801007387 */ /* 0x0041e80000100a00 */
        /* <DEDUP_REMOVED lines=8> */
[----:B------:R-:W4:Y:S04]  /*731e0*/  LDL.LU R6, [R1+0xc38] ;  /* 0x000c380001067983 */ /* 0x000f280000300800 */
[----:B------:R-:W4:Y:S04]  /*731f0*/  LDL.LU R7, [R1+0xc3c] ;  /* 0x000c3c0001077983 */ /* 0x000f280000300800 */
[----:B---3--:R-:W-:Y:S04]  /*73200*/  STL.64 [R1+0x3a68], R22 ;  /* 0x003a681601007387 */ /* 0x008fe80000100a00 */
[----:B------:R0:W-:Y:S04]  /*73210*/  STL.64 [R1+0x3a60], R20 ;  /* 0x003a601401007387 */ /* 0x0001e80000100a00 */
[----:B0-----:R-:W3:Y:S04]  /*73220*/  LDL.LU R20, [R1+0xbd0] ;  /* 0x000bd00001147983 */ /* 0x001ee80000300800 */
[----:B------:R-:W3:Y:S04]  /*73230*/  LDL.LU R21, [R1+0xbd4] ;  /* 0x000bd40001157983 */ /* 0x000ee80000300800 */
[----:B------:R-:W2:Y:S04]  /*73240*/  LDL.LU R22, [R1+0xbd8] ;  /* 0x000bd80001167983 */ /* 0x000ea80000300800 */
[----:B------:R-:W2:Y:S01]  /*73250*/  LDL.LU R23, [R1+0xbdc] ;  /* 0x000bdc0001177983 */ /* 0x000ea20000300800 */
[----:B------:R-:W-:Y:S03]  /*73260*/  HMMA.16816.F32 R8, R12, R16, R8 ;  /* 0x000000100c08723c */ /* 0x000fe60000001808 */
[----:B--2---:R-:W-:Y:S04]  /*73270*/  STL.64 [R1+0x3a80], R22 ;  /* 0x003a801601007387 */ /* 0x004fe80000100a00 */
[----:B---3--:R0:W-:Y:S04]  /*73280*/  STL.64 [R1+0x3a78], R20 ;  /* 0x003a781401007387 */ /* 0x0081e80000100a00 */
[----:B0-----:R-:W2:Y:S04]  /*73290*/  LDL.LU R20, [R1+0xbe0] ;  /* 0x000be00001147983 */ /* 0x001ea80000300800 */
[----:B------:R-:W2:Y:S04]  /*732a0*/  LDL.LU R21, [R1+0xbe4] ;  /* 0x000be40001157983 */ /* 0x000ea80000300800 */
[----:B------:R-:W3:Y:S04]  /*732b0*/  LDL.LU R22, [R1+0xbe8] ;  /* 0x000be80001167983 */ /* 0x000ee80000300800 */
[----:B------:R-:W3:Y:S01]  /*732c0*/  LDL.LU R23, [R1+0xbec] ;  /* 0x000bec0001177983 */ /* 0x000ee20000300800 */
[----:B------:R-:W-:-:S03]  /*732d0*/  IMAD.MOV.U32 R3, RZ, RZ, R17 ;  /* 0x000000ffff037224 */ /* 0x000fc600078e0011 */
[----:B---3--:R-:W-:Y:S04]  /*732e0*/  STL.64 [R1+0x3a98], R22 ;  /* 0x003a981601007387 */ /* 0x008fe80000100a00 */
[----:B--2---:R0:W-:Y:S04]  /*732f0*/  STL.64 [R1+0x3a90], R20 ;  /* 0x003a901401007387 */ /* 0x0041e80000100a00 */
[----:B0-----:R-:W2:Y:S04]  /*73300*/  LDL.LU R20, [R1+0xbf0] ;  /* 0x000bf00001147983 */ /* 0x001ea80000300800 */
[----:B------:R-:W2:Y:S04]  /*73310*/  LDL.LU R21, [R1+0xbf4] ;  /* 0x000bf40001157983 */ /* 0x000ea80000300800 */
[----:B------:R-:W2:Y:S04]  /*73320*/  LDL.LU R22, [R1+0xbf8] ;  /* 0x000bf80001167983 */ /* 0x000ea80000300800 */
[----:B------:R-:W2:Y:S04]  /*73330*/  LDL.LU R23, [R1+0xbfc] ;  /* 0x000bfc0001177983 */ /* 0x000ea80000300800 */
[----:B------:R0:W-:Y:S04]  /*73340*/  STL.64 [R1+0x4d0], R8 ;  /* 0x0004d00801007387 */ /* 0x0001e80000100a00 */
[----:B------:R1:W-:Y:S01]  /*73350*/  STL.64 [R1+0x4d8], R10 ;  /* 0x0004d80a01007387 */ /* 0x0003e20000100a00 */
[----:B0-----:R-:W-:-:S03]  /*73360*/  IMAD.MOV.U32 R8, RZ, RZ, R16 ;  /* 0x000000ffff087224 */ /* 0x001fc600078e0010 */
[----:B------:R-:W3:Y:S02]  /*73370*/  LDL.LU.64 R16, [R1+0x3b10] ;  /* 0x003b100001107983 */ /* 0x000ee40000300a00 */
[C---:B---3--:R-:W-:Y:S01]  /*73380*/  HMMA.16816.F32 R24, R12.reuse, R16, R24 ;  /* 0x000000100c18723c */ /* 0x048fe20000001818 */
[----:B-1----:R-:W-:Y:S02]  /*73390*/  IMAD.MOV.U32 R10, RZ, RZ, R16 ;  /* 0x000000ffff0a7224 */ /* 0x002fe400078e0010 */
[----:B------:R-:W-:Y:S11]  /*733a0*/  IMAD.MOV.U32 R9, RZ, RZ, R17 ;  /* 0x000000ffff097224 */ /* 0x000ff600078e0011 */
[----:B------:R-:W-:Y:S09]  /*733b0*/  @!UPT UIADD3 URZ, URZ, URZ, URZ ;  /* 0x0000003f3f3ff290 */ /* 0x000ff2000fffe03f */
[----:B------:R0:W-:Y:S04]  /*733c0*/  STL.64 [R1+0x4c0], R24 ;  /* 0x0004c01801007387 */ /* 0x0001e80000100a00 */
[----:B------:R-:W-:Y:S04]  /*733d0*/  STL.64 [R1+0x4c8], R26 ;  /* 0x0004c81a01007387 */ /* 0x000fe80000100a00 */
[----:B0-----:R-:W3:Y:S04]  /*733e0*/  LDL.LU.64 R24, [R1+0x3b08] ;  /* 0x003b080001187983 */ /* 0x001ee80000300a00 */
[----:B------:R-:W3:Y:S04]  /*733f0*/  LDL.LU.64 R18, [R1+0x3b00] ;  /* 0x003b000001127983 */ /* 0x000ee80000300a00 */
[----:B------:R-:W3:Y:S02]  /*73400*/  LDL.LU.64 R16, [R1+0x3af8] ;  /* 0x003af80001107983 */ /* 0x000ee40000300a00 */
[----:B---3--:R-:W-:Y:S01]  /*73410*/  HMMA.16816.F32 R16, R12, R24, R16 ;  /* 0x000000180c10723c */ /* 0x008fe20000001810 */
[----:B------:R-:W-:Y:S11]  /*73420*/  IMAD.MOV.U32 R11, RZ, RZ, R25 ;  /* 0x000000ffff0b7224 */ /* 0x000ff600078e0019 */
[----:B------:R-:W-:Y:S11]  /*73430*/  @!UPT UIADD3 URZ, URZ, URZ, URZ ;  /* 0x0000003f3f3ff290 */ /* 0x000ff6000fffe03f */
[----:B------:R0:W-:Y:S04]  /*73440*/  STL.64 [R1+0x4b0], R16 ;  /* 0x0004b01001007387 */ /* 0x0001e80000100a00 */
[----:B------:R1:W-:Y:S01]  /*73450*/  STL.64 [R1+0x4b8], R18 ;  /* 0x0004b81201007387 */ /* 0x0003e20000100a00 */
[----:B0-----:R-:W-:-:S03]  /*73460*/  IMAD.MOV.U32 R16, RZ, RZ, R24 ;  /* 0x000000ffff107224 */ /* 0x001fc600078e0018 */
[----:B------:R-:W4:Y:S02]  /*73470*/  LDL.LU.64 R24, [R1+0x3af0] ;  /* 0x003af00001187983 */ /* 0x000f240000300a00 */
[C---:B----4-:R-:W-:Y:S01]  /*73480*/  HMMA.16816.F32 R4, R12.reuse, R24, R4 ;  /* 0x000000180c04723c */ /* 0x050fe20000001804 */
[----:B-1----:R-:W-:Y:S02]  /*73490*/  IMAD.MOV.U32 R18, RZ, RZ, R24 ;  /* 0x000000ffff127224 */ /* 0x002fe400078e0018 */
[----:B------:R-:W-:Y:S11]  /*734a0*/  IMAD.MOV.U32 R17, RZ, RZ, R25 ;  /* 0x000000ffff117224 */ /* 0x000ff600078e0019 */
[----:B------:R-:W-:Y:S09]  /*734b0*/  @!UPT UIADD3 URZ, URZ, URZ, URZ ;  /* 0x0000003f3f3ff290 */ /* 0x000ff2000fffe03f */
[----:B------:R-:W-:Y:S04]  /*734c0*/  STL.64 [R1+0x4a0], R4 ;  /* 0x0004a00401007387 */ /* 0x000fe80000100a00 */
[----:B------:R0:W-:Y:S04]  /*734d0*/  STL.64 [R1+0x4a8], R6 ;  /* 0x0004a80601007387 */ /* 0x0001e80000100a00 */
[----:B0-----:R-:W3:Y:S04]  /*734e0*/  LDL.LU.64 R6, [R1+0x3ae8] ;  /* 0x003ae80001067983 */ /* 0x001ee80000300a00 */
[----:B------:R-:W3:Y:S04]  /*734f0*/  LDL.LU.64 R4, [R1+0x3ae0] ;  /* 0x003ae00001047983 */ /* 0x000ee80000300a00 */
[----:B------:R-:W3:Y:S02]  /*73500*/  LDL.LU.64 R24, [R1+0x3ad8] ;  /* 0x003ad80001187983 */ /* 0x000ee40000300a00 */
[C---:B---3--:R-:W-:Y:S02]  /*73510*/  HMMA.16816.F32 R24, R12.reuse, R24, R4 ;  /* 0x000000180c18723c */ /* 0x048fe40000001804 */
[----:B------:R-:W3:Y:S04]  /*73520*/  LDL.LU.64 R6, [R1+0x3ad0] ;  /* 0x003ad00001067983 */ /* 0x000ee80000300a00 */
[----:B------:R-:W3:Y:S11]  /*73530*/  LDL.LU.64 R4, [R1+0x3ac8] ;  /* 0x003ac80001047983 */ /* 0x000ef60000300a00 */
[----:B------:R-:W-:Y:S06]  /*73540*/  @!UPT UIADD3 URZ, URZ, URZ, URZ ;  /* 0x0000003f3f3ff290 */ /* 0x000fec000fffe03f */
        /* <DEDUP_REMOVED lines=11> */
[----:B------:R-:W3:Y:S02]  /*73600*/  LDL.LU.64 R24, [R1+0x3aa8] ;  /* 0x003aa80001187983 */ /* 0x000ee40000300a00 */
[C---:B---3--:R-:W-:Y:S01]  /*73610*/  HMMA.16816.F32 R24, R12.reuse, R4, R24 ;  /* 0x000000040c18723c */ /* 0x048fe20000001818 */
[----:B------:R-:W-:Y:S11]  /*73620*/  IMAD.MOV.U32 R29, RZ, RZ, R5 ;  /* 0x000000ffff1d7224 */ /* 0x000ff600078e0005 */
[----:B------:R-:W-:Y:S11]  /*73630*/  @!UPT UIADD3 URZ, URZ, URZ, URZ ;  /* 0x0000003f3f3ff290 */ /* 0x000ff6000fffe03f */
[----:B------:R-:W-:Y:S04]  /*73640*/  STL.64 [R1+0x470], R24 ;  /* 0x0004701801007387 */ /* 0x000fe80000100a00 */
[----:B------:R0:W-:Y:S02]  /*73650*/  STL.64 [R1+0x478], R26 ;  /* 0x0004781a01007387 */ /* 0x0001e40000100a00 */
[----:B0-----:R-:W-:Y:S02]  /*73660*/  IMAD.MOV.U32 R26, RZ, RZ, R4 ;  /* 0x000000ffff1a7224 */ /* 0x001fe400078e0004 */
        /* <DEDUP_REMOVED lines=25> */
[----:B0-----:R-:W3:Y:S04]  /*73800*/  LDL.LU.64 R6, [R1+0x3a58] ;  /* 0x003a580001067983 */ /* 0x001ee80000300a00 */
[----:B------:R-:W2:Y:S02]  /*73810*/  LDL.LU.64 R4, [R1+0x3a50] ;  /* 0x003a500001047983 */ /* 0x000ea40000300a00 */
[----:B--2---:R-:W-:Y:S02]  /*73820*/  HMMA.16816.F32 R20, R12, R4, R20 ;  /* 0x000000040c14723c */ /* 0x004fe40000001814 */
[----:B---3--:R-:W-:Y:S04]  /*73830*/  STL.64 [R1+0x38d8], R6 ;  /* 0x0038d80601007387 */ /* 0x008fe80000100a00 */
[----:B------:R-:W-:Y:S11]  /*73840*/  STL.64 [R1+0x38d0], R4 ;  /* 0x0038d00401007387 */ /* 0x000ff60000100a00 */
[----:B------:R-:W-:Y:S06]  /*73850*/  @!UPT UIADD3 URZ, URZ, URZ, URZ ;  /* 0x0000003f3f3ff290 */ /* 0x000fec000fffe03f */
[----:B------:R0:W-:Y:S04]  /*73860*/  STL.64 [R1+0x430], R20 ;  /* 0x0004301401007387 */ /* 0x0001e80000100a00 */
[----:B------:R1:W-:Y:S04]  /*73870*/  STL.64 [R1+0x438], R22 ;  /* 0x0004381601007387 */ /* 0x0003e80000100a00 */
[----:B0-----:R-:W2:Y:S04]  /*73880*/  LDL.LU R20, [R1+0x2c0] ;  /* 0x0002c00001147983 */ /* 0x001ea80000300800 */
[----:B------:R-:W2:Y:S04]  /*73890*/  LDL.LU R21, [R1+0x2c4] ;  /* 0x0002c40001157983 */ /* 0x000ea80000300800 */
[----:B-1----:R-:W3:Y:S04]  /*738a0*/  LDL.LU R22, [R1+0x2c8] ;  /* 0x0002c80001167983 */ /* 0x002ee80000300800 */
[----:B------:R-:W3:Y:S04]  /*738b0*/  LDL.LU R23, [R1+0x2cc] ;  /* 0x0002cc0001177983 */ /* 0x000ee80000300800 */
[----:B------:R-:W4:Y:S04]  /*738c0*/  LDL.LU.64 R4, [R1+0xd0] ;  /* 0x0000d00001047983 */ /* 0x000f280000300a00 */
[----:B----4-:R0:W-:Y:S02]  /*738d0*/  STL.64 [R1+0x38f0], R4 ;  /* 0x0038f00401007387 */ /* 0x0101e40000100a00 */
[----:B0-----:R-:W-:-:S02]  /*738e0*/  IMAD.MOV.U32 R4, RZ, RZ, R2 ;  /* 0x000000ffff047224 */ /* 0x001fc400078e0002 */
[----:B------:R-:W-:Y:S01]  /*738f0*/  IMAD.MOV.U32 R5, RZ, RZ, R24 ;  /* 0x000000ffff057224 */ /* 0x000fe200078e0018 */
[----:B------:R-:W4:Y:S04]  /*73900*/  LDL.LU R2, [R1+0x3a48] ;  /* 0x003a480001027983 */ /* 0x000f280000300800 */
[----:B------:R-:W4:Y:S04]  /*73910*/  LDL.LU R24, [R1+0x3a44] ;  /* 0x003a440001187983 */ /* 0x000f280000300800 */
[----:B------:R-:W-:Y:S04]  /*73920*/  STL.64 [R1+0x3908], R4 ;  /* 0x0039080401007387 */ /* 0x000fe80000100a00 */
        /* <DEDUP_REMOVED lines=8> */
[----:B------:R-:W2:Y:S04]  /*739b0*/  LDL.LU R25, [R1+0x3a40] ;  /* 0x003a400001197983 */ /* 0x000ea80000300800 */
        /* <DEDUP_REMOVED lines=11> */
[----:B------:R0:W-:Y:S02]  /*73a70*/  STL.64 [R1+0x3938], R4 ;  /* 0x0039380401007387 */ /* 0x0001e40000100a00 */
[----:B0-----:R-:W-:Y:S02]  /*73a80*/  IMAD.MOV.U32 R4, RZ, RZ, R28 ;  /* 0x000000ffff047224 */ /* 0x001fe400078e001c */
[----:B------:R-:W-:Y:S01]  /*73a90*/  IMAD.MOV.U32 R5, RZ, RZ, R19 ;  /* 0x000000ffff057224 */ /* 0x000fe200078e0013 */
[----:B---3--:R-:W-:Y:S04]  /*73aa0*/  STL.64 [R1+0x3900], R22 ;  /* 0x0039001601007387 */ /* 0x008fe80000100a00 */
[----:B--2---:R0:W-:Y:S04]  /*73ab0*/  STL.64 [R1+0x38f8], R20 ;  /* 0x0038f81401007387 */ /* 0x0041e80000100a00 */
[----:B0-----:R-:W2:Y:S04]  /*73ac0*/  LDL.LU R20, [R1+0x300] ;  /* 0x0003000001147983 */ /* 0x001ea80000300800 */
[----:B------:R-:W2:Y:S04]  /*73ad0*/  LDL.LU R21, [R1+0x304] ;  /* 0x0003040001157983 */ /* 0x000ea80000300800 */
[----:B------:R-:W3:Y:S04]  /*73ae0*/  LDL.LU R22, [R1+0x308] ;  /* 0x0003080001167983 */ /* 0x000ee80000300800 */
[----:B------:R-:W3:Y:S04]  /*73af0*/  LDL.LU R23, [R1+0x30c] ;  /* 0x00030c0001177983 */ /* 0x000ee80000300800 */
[----:B------:R0:W-:Y:S04]  /*73b00*/  STL.64 [R1+0x3950], R4 ;  /* 0x0039500401007387 */ /* 0x0001e80000100a00 */
[----:B0-----:R-:W2:Y:S04]  /*73b10*/  LDL.64 R4, [R1+0x120] ;  /* 0x0001200001047983 */ /* 0x001ea80000100a00 */
[----:B--2---:R-:W-:Y:S04]  /*73b20*/  STL.64 [R1+0x3968], R4 ;  /* 0x0039680401007387 */ /* 0x004fe80000100a00 */
[----:B---3--:R-:W-:Y:S04]  /*73b30*/  STL.64 [R1+0x3918], R22 ;  /* 0x0039181601007387 */ /* 0x008fe80000100a00 */
[----:B------:R0:W-:Y:S04]  /*73b40*/  STL.64 [R1+0x3910], R20 ;  /* 0x0039101401007387 */ /* 0x0001e80000100a00 */
[----:B0-----:R-:W2:Y:S04]  /*73b50*/  LDL.LU R20, [R1+0x320] ;  /* 0x0003200001147983 */ /* 0x001ea80000300800 */
[----:B------:R-:W2:Y:S04]  /*73b60*/  LDL.LU R21, [R1+0x324] ;  /* 0x0003240001157983 */ /* 0x000ea80000300800 */
[----:B------:R-:W3:Y:S04]  /*73b70*/  LDL.LU R22, [R1+0x328] ;  /* 0x0003280001167983 */ /* 0x000ee80000300800 */
[----:B------:R-:W3:Y:S01]  /*73b80*/  LDL.LU R23, [R1+0x32c] ;  /* 0x00032c0001177983 */ /* 0x000ee20000300800 */
[----:B------:R-:W-:-:S02]  /*73b90*/  IMAD.MOV.U32 R4, RZ, RZ, R18 ;  /* 0x000000ffff047224 */ /* 0x000fc400078e0012 */
[----:B------:R-:W-:-:S05]  /*73ba0*/  IMAD.MOV.U32 R5, RZ, RZ, R17 ;  /* 0x000000ffff057224 */ /* 0x000fca00078e0011 */
        /* <DEDUP_REMOVED lines=17> */
[----:B------:R-:W-:Y:S02]  /*73cc0*/  IMAD.MOV.U32 R5, RZ, RZ, R9 ;  /* 0x000000ffff057224 */ /* 0x000fe400078e0009 */
[----:B----4-:R-:W-:-:S03]  /*73cd0*/  IMAD.MOV.U32 R16, RZ, RZ, R2 ;  /* 0x000000ffff107224 */ /* 0x010fc600078e0002 */
[----:B------:R0:W-:Y:S01]  /*73ce0*/  STL.64 [R1+0x39b0], R4 ;  /* 0x0039b00401007387 */ /* 0x0001e20000100a00 */
[----:B------:R-:W-:Y:S02]  /*73cf0*/  IMAD.MOV.U32 R17, RZ, RZ, R0 ;  /* 0x000000ffff117224 */ /* 0x000fe400078e0000 */
        /* <DEDUP_REMOVED lines=8> */
[----:B------:R-:W-:Y:S04]  /*73d80*/  STL.64 [R1+0x39f0], R16 ;  /* 0x0039f01001007387 */ /* 0x000fe80000100a00 */
[----:B------:R0:W-:Y:S04]  /*73d90*/  STL.64 [R1+0x39c8], R4 ;  /* 0x0039c80401007387 */ /* 0x0001e80000100a00 */
[----:B0-----:R-:W4:Y:S04]  /*73da0*/  LDL.LU R4, [R1+0x3e0] ;  /* 0x0003e00001047983 */ /* 0x001f280000300800 */
[----:B------:R-:W4:Y:S04]  /*73db0*/  LDL.LU R5, [R1+0x3e4] ;  /* 0x0003e40001057983 */ /* 0x000f280000300800 */
        /* <DEDUP_REMOVED lines=16> */
[----:B------:R-:W-:Y:S04]  /*73ec0*/  STL.64 [R1+0x3a00], R18 ;  /* 0x003a001201007387 */ /* 0x000fe80000100a00 */
[----:B------:R0:W-:Y:S04]  /*73ed0*/  STL.64 [R1+0x39f8], R16 ;  /* 0x0039f81001007387 */ /* 0x0001e80000100a00 */
[----:B0-----:R-:W2:Y:S04]  /*73ee0*/  LDL.64 R16, [R1+0x1a0] ;  /* 0x0001a00001107983 */ /* 0x001ea80000100a00 */
[----:B------:R-:W-:Y:S04]  /*73ef0*/  STL.64 [R1+0x39e8], R6 ;  /* 0x0039e80601007387 */ /* 0x000fe80000100a00 */
[----:B----4-:R0:W-:Y:S04]  /*73f00*/  STL.64 [R1+0x39e0], R4 ;  /* 0x0039e00401007387 */ /* 0x0101e80000100a00 */
        /* <DEDUP_REMOVED lines=9> */
[----:B------:R-:W2:Y:S04]  /*73fa0*/  LDL.LU R23, [R1+0x97c] ;  /* 0x00097c0001177983 */ /* 0x000ea80000300800 */
[----:B--2---:R-:W-:Y:S04]  /*73fb0*/  STL.64 [R1+0x3990], R22 ;  /* 0x0039901601007387 */ /* 0x004fe80000100a00 */
[----:B---3--:R0:W-:Y:S04]  /*73fc0*/  STL.64 [R1+0x3988], R20 ;  /* 0x0039881401007387 */ /* 0x0081e80000100a00 */
[----:B0-----:R-:W2:Y:S04]  /*73fd0*/  LDL.LU R20, [R1+0x980] ;  /* 0x0009800001147983 */ /* 0x001ea80000300800 */
[----:B------:R-:W2:Y:S04]  /*73fe0*/  LDL.LU R21, [R1+0x984] ;  /* 0x0009840001157983 */ /* 0x000ea80000300800 */
[----:B------:R-:W3:Y:S04]  /*73ff0*/  LDL.LU R22, [R1+0x988] ;  /* 0x0009880001167983 */ /* 0x000ee80000300800 */
[----:B------:R-:W3:Y:S01]  /*74000*/  LDL.LU R23, [R1+0x98c] ;  /* 0x00098c0001177983 */ /* 0x000ee20000300800 */
[----:B------:R-:W-:Y:S03]  /*74010*/  HMMA.16816.F32 R12, R12, R24, R8 ;  /* 0x000000180c0c723c */ /* 0x000fe60000001808 */
        /* <DEDUP_REMOVED lines=12> */
[----:B------:R-:W3:Y:S04]  /*740e0*/  LDL.LU.64 R10, [R1+0x3a30] ;  /* 0x003a3000010a7983 */ /* 0x000ee80000300a00 */
[----:B------:R-:W3:Y:S04]  /*740f0*/  LDL.LU.64 R8, [R1+0x3a28] ;  /* 0x003a280001087983 */ /* 0x000ee80000300a00 */
[----:B------:R-:W-:Y:S04]  /*74100*/  STL.64 [R1+0x420], R12 ;  /* 0x0004200c01007387 */ /* 0x000fe80000100a00 */
[----:B------:R0:W-:Y:S04]  /*74110*/  STL.64 [R1+0x428], R14 ;  /* 0x0004280e01007387 */ /* 0x0001e80000100a00 */
[----:B0-----:R-:W3:Y:S04]  /*74120*/  LDL.LU.64 R14, [R1+0x3a20] ;  /* 0x003a2000010e7983 */ /* 0x001ee80000300a00 */
[----:B------:R-:W3:Y:S01]  /*74130*/  LDL.LU.64 R12, [R1+0x3a18] ;  /* 0x003a1800010c7983 */ /* 0x000ee20000300a00 */
[----:B------:R-:W-:Y:S01]  /*74140*/  IMAD.MOV.U32 R29, RZ, RZ, R17 ;  /* 0x000000ffff1d7224 */ /* 0x000fe200078e0011 */
[----:B---3--:R-:W-:Y:S11]  /*74150*/  HMMA.16816.F32 R8, R12, R16, R8 ;  /* 0x000000100c08723c */ /* 0x008ff60000001808 */
[----:B------:R-:W-:Y:S11]  /*74160*/  @!UPT UIADD3 URZ, URZ, URZ, URZ ;  /* 0x0000003f3f3ff290 */ /* 0x000ff6000fffe03f */
[----:B------:R-:W-:Y:S01]  /*74170*/  @!UPT UIADD3 URZ, URZ, URZ, URZ ;  /* 0x0000003f3f3ff290 */ /* 0x000fe2000fffe03f */
[----:B------:R-:W-:Y:S04]  /*74180*/  STL.64 [R1+0x410], R8 ;  /* 0x0004100801007387 */ /* 0x000fe80000100a00 */
[----:B------:R0:W-:Y:S04]  /*74190*/  STL.64 [R1+0x418], R10 ;  /* 0x0004180a01007387 */ /* 0x0001e80000100a00 */
[----:B0-----:R-:W3:Y:S01]  /*741a0*/  LDL.LU R10, [R1+0x3a10] ;  /* 0x003a1000010a7983 */ /* 0x001ee20000300800 */
[----:B------:R-:W-:-:S03]  /*741b0*/  IMAD.MOV.U32 R11, RZ, RZ, R16 ;  /* 0x000000ffff0b7224 */ /* 0x000fc600078e0010 */
[----:B------:R-:W2:Y:S04]  /*741c0*/  LDL.LU.64 R8, [R1+0x3a08] ;  /* 0x003a080001087983 */ /* 0x000ea80000300a00 */
[----:B------:R-:W2:Y:S04]  /*741d0*/  LDL.LU.64 R18, [R1+0x3a00] ;  /* 0x003a000001127983 */ /* 0x000ea80000300a00 */
[----:B------:R-:W2:Y:S02]  /*741e0*/  LDL.LU.64 R16, [R1+0x39f8] ;  /* 0x0039f80001107983 */ /* 0x000ea40000300a00 */
[C---:B--2---:R-:W-:Y:S11]  /*741f0*/  HMMA.16816.F32 R16, R12.reuse, R8, R16 ;  /* 0x000000080c10723c */ /* 0x044ff60000001810 */
[----:B------:R-:W-:Y:S11]  /*74200*/  @!UPT UIADD3 URZ, URZ, URZ, URZ ;  /* 0x0000003f3f3ff290 */ /* 0x000ff6000fffe03f */
[----:B------:R-:W-:Y:S01]  /*74210*/  @!UPT UIADD3 URZ, URZ, URZ, URZ ;  /* 0x0000003f3f3ff290 */ /* 0x000fe2000fffe03f */
[----:B------:R0:W-:Y:S04]  /*74220*/  STL.64 [R1+0x400], R16 ;  /* 0x0004001001007387 */ /* 0x0001e80000100a00 */
[----:B------:R4:W-:Y:S04]  /*74230*/  STL.64 [R1+0x408], R18 ;  /* 0x0004081201007387 */ /* 0x0009e80000100a00 */
[----:B0-----:R-:W4:Y:S02]  /*74240*/  LDL.LU.64 R16, [R1+0x39f0] ;  /* 0x0039f00001107983 */ /* 0x001f240000300a00 */
[C---:B----4-:R-:W-:Y:S02]  /*74250*/  HMMA.16816.F32 R16, R12.reuse, R16, R4 ;  /* 0x000000100c10723c */ /* 0x050fe40000001804 */
[----:B------:R-:W2:Y:S04]  /*74260*/  LDL.LU.64 R6, [R1+0x39e8] ;  /* 0x0039e80001067983 */ /* 0x000ea80000300a00 */
[----:B------:R-:W2:Y:S11]  /*74270*/  LDL.LU.64 R4, [R1+0x39e0] ;  /* 0x0039e00001047983 */ /* 0x000eb60000300a00 */
[----:B------:R-:W-:Y:S06]  /*74280*/  @!UPT UIADD3 URZ, URZ, URZ, URZ ;  /* 0x0000003f3f3ff290 */ /* 0x000fec000fffe03f */
[----:B------:R-:W-:Y:S04]  /*74290*/  STL.64 [R1+0x3f0], R16 ;  /* 0x0003f01001007387 */ /* 0x000fe80000100a00 */
[----:B------:R0:W-:Y:S04]  /*742a0*/  STL.64 [R1+0x3f8], R18 ;  /* 0x0003f81201007387 */ /* 0x0001e80000100a00 */
[----:B0-----:R-:W4:Y:S04]  /*742b0*/  LDL.LU.64 R18, [R1+0x39d8] ;  /* 0x0039d80001127983 */ /* 0x001f280000300a00 */
[----:B------:R-:W2:Y:S02]  /*742c0*/  LDL.LU.64 R16, [R1+0x39d0] ;  /* 0x0039d00001107983 */ /* 0x000ea40000300a00 */
[C---:B--2---:R-:W-:Y:S11]  /*742d0*/  HMMA.16816.F32 R4, R12.reuse, R16, R4 ;  /* 0x000000100c04723c */ /* 0x044ff60000001804 */
[----:B------:R-:W-:Y:S11]  /*742e0*/  @!UPT UIADD3 URZ, URZ, URZ, URZ ;  /* 0x0000003f3f3ff290 */ /* 0x000ff6000fffe03f */
[----:B------:R-:W-:Y:S01]  /*742f0*/  @!UPT UIADD3 URZ, URZ, URZ, URZ ;  /* 0x0000003f3f3ff290 */ /* 0x000fe2000fffe03f */
[----:B------:R0:W-:Y:S04]  /*74300*/  STL.64 [R1+0x3e0], R4 ;  /* 0x0003e00401007387 */ /* 0x0001e80000100a00 */
[----:B------:R-:W-:Y:S04]  /*74310*/  STL.64 [R1+0x3e8], R6 ;  /* 0x0003e80601007387 */ /* 0x000fe80000100a00 */
[----:B0-----:R-:W2:Y:S04]  /*74320*/  LDL.LU.64 R4, [R1+0x39c8] ;  /* 0x0039c80001047983 */ /* 0x001ea80000300a00 */
[----:B----4-:R-:W-:Y:S04]  /*74330*/  STL.64 [R1+0x38a0], R18 ;  /* 0x0038a01201007387 */ /* 0x010fe80000100a00 */
[----:B------:R0:W-:Y:S04]  /*74340*/  STL.64 [R1+0x3898], R16 ;  /* 0x0038981001007387 */ /* 0x0001e80000100a00 */
[----:B0-----:R-:W4:Y:S04]  /*74350*/  LDL.LU R16, [R1+0xd90] ;  /* 0x000d900001107983 */ /* 0x001f280000300800 */
[----:B------:R-:W4:Y:S04]  /*74360*/  LDL.LU R17, [R1+0xd94] ;  /* 0x000d940001117983 */ /* 0x000f280000300800 */
[----:B------:R-:W4:Y:S04]  /*74370*/  LDL.LU R18, [R1+0xd98] ;  /* 0x000d980001127983 */ /* 0x000f280000300800 */
[----:B------:R-:W4:Y:S01]  /*74380*/  LDL.LU R19, [R1+0xd9c] ;  /* 0x000d9c0001137983 */ /* 0x000f220000300800 */
[C---:B--2---:R-:W-:Y:S03]  /*74390*/  HMMA.16816.F32 R4, R12.reuse, R4, R20 ;  /* 0x000000040c04723c */ /* 0x044fe60000001814 */
[----:B------:R-:W2:Y:S04]  /*743a0*/  LDL.LU.64 R22, [R1+0x39c0] ;  /* 0x0039c00001167983 */ /* 0x000ea80000300a00 */
[----:B------:R-:W2:Y:S11]  /*743b0*/  LDL.LU.64 R20, [R1+0x39b8] ;  /* 0x0039b80001147983 */ /* 0x000eb60000300a00 */
[----:B------:R-:W-:Y:S05]  /*743c0*/  @!UPT UIADD3 URZ, URZ, URZ, URZ ;  /* 0x0000003f3f3ff290 */ /* 0x000fea000fffe03f */
        /* <DEDUP_REMOVED lines=22> */
[----:B------:R-:W-:Y:S04]  /*74530*/  STL.64 [R1+0x3a8], R6 ;  /* 0x0003a80601007387 */ /* 0x000fe80000100a00 */
[----:B0-----:R-:W2:Y:S02]  /*74540*/  LDL.LU.64 R4, [R1+0x3968] ;  /* 0x0039680001047983 */ /* 0x001ea40000300a00 */
        /* <DEDUP_REMOVED lines=45> */
[----:B------:R-:W2:Y:S04]  /*74820*/  LDL.LU.64 R6, [R1+0x38d8] ;  /* 0x0038d80001067983 */ /* 0x000ea80000300a00 */
[----:B------:R-:W2:Y:S02]  /*74830*/  LDL.LU.64 R4, [R1+0x38d0] ;  /* 0x0038d00001047983 */ /* 0x000ea40000300a00 */
[----:B--2---:R-:W-:Y:S11]  /*74840*/  HMMA.16816.F32 R20, R12, R4, R20 ;  /* 0x000000040c14723c */ /* 0x004ff60000001814 */
[----:B------:R-:W-:Y:S11]  /*74850*/  @!UPT UIADD3 URZ, URZ, URZ, URZ ;  /* 0x0000003f3f3ff290 */ /* 0x000ff6000fffe03f */
[----:B------:R-:W-:Y:S01]  /*74860*/  @!UPT UIADD3 URZ, URZ, URZ, URZ ;  /* 0x0000003f3f3ff290 */ /* 0x000fe2000fffe03f */
[----:B------:R-:W-:Y:S04]  /*74870*/  STL.64 [R1+0x330], R20 ;  /* 0x0003301401007387 */ /* 0x000fe80000100a00 */
[----:B------:R0:W-:Y:S04]  /*74880*/  STL.64 [R1+0x338], R22 ;  /* 0x0003381601007387 */ /* 0x0001e80000100a00 */
[----:B0-----:R-:W2:Y:S04]  /*74890*/  LDL.LU.64 R22, [R1+0x38c8] ;  /* 0x0038c80001167983 */ /* 0x001ea80000300a00 */
[----:B------:R-:W2:Y:S04]  /*748a0*/  LDL.LU.64 R20, [R1+0x38c0] ;  /* 0x0038c00001147983 */ /* 0x000ea80000300a00 */
[----:B------:R-:W-:Y:S04]  /*748b0*/  STL.64 [R1+0x37d8], R6 ;  /* 0x0037d80601007387 */ /* 0x000fe80000100a00 */
[----:B------:R0:W-:Y:S02]  /*748c0*/  STL.64 [R1+0x37d0], R4 ;  /* 0x0037d00401007387 */ /* 0x0001e40000100a00 */
[----:B0-----:R-:W-:-:S02]  /*748d0*/  IMAD.MOV.U32 R4, RZ, RZ, R11 ;  /* 0x000000ffff047224 */ /* 0x001fc400078e000b */
[----:B------:R-:W3:Y:S01]  /*748e0*/  LDL.LU R11, [R1+0x38b8] ;  /* 0x0038b800010b7983 */ /* 0x000ee20000300800 */
[----:B--2---:R-:W-:Y:S03]  /*748f0*/  HMMA.16816.F32 R12, R12, R24, R20 ;  /* 0x000000180c0c723c */ /* 0x004fe60000001814 */
[----:B------:R-:W2:Y:S04]  /*74900*/  LDL.LU.64 R22, [R1+0x38b0] ;  /* 0x0038b00001167983 */ /* 0x000ea80000300a00 */
[----:B------:R-:W2:Y:S04]  /*74910*/  LDL.LU.64 R20, [R1+0x38a8] ;  /* 0x0038a80001147983 */ /* 0x000ea80000300a00 */
[----:B------:R-:W-:Y:S04]  /*74920*/  STL.64 [R1+0x37c8], R26 ;  /* 0x0037c81a01007387 */ /* 0x000fe80000100a00 */
[----:B------:R0:W-:Y:S08]  /*74930*/  STL.64 [R1+0x37c0], R24 ;  /* 0x0037c01801007387 */ /* 0x0001f00000100a00 */
[----:B------:R1:W-:Y:S04]  /*74940*/  STL.64 [R1+0x320], R12 ;  /* 0x0003200c01007387 */ /* 0x0003e80000100a00 */
[----:B------:R-:W-:Y:S04]  /*74950*/  STL.64 [R1+0x328], R14 ;  /* 0x0003280e01007387 */ /* 0x000fe80000100a00 */
[----:B0-----:R-:W2:Y:S04]  /*74960*/  LDL.LU R24, [R1+0xda0] ;  /* 0x000da00001187983 */ /* 0x001ea80000300800 */
[----:B------:R-:W2:Y:S04]  /*74970*/  LDL.LU R25, [R1+0xda4] ;  /* 0x000da40001197983 */ /* 0x000ea80000300800 */
[----:B------:R-:W2:Y:S04]  /*74980*/  LDL.LU R26, [R1+0xda8] ;  /* 0x000da800011a7983 */ /* 0x000ea80000300800 */
[----:B------:R-:W2:Y:S01]  /*74990*/  LDL.LU R27, [R1+0xdac] ;  /* 0x000dac00011b7983 */ /* 0x000ea20000300800 */
[----:B------:R-:W-:-:S02]  /*749a0*/  IMAD.MOV.U32 R5, RZ, RZ, R29 ;  /* 0x000000ffff057224 */ /* 0x000fc400078e001d */
[----:B-1----:R-:W-:Y:S02]  /*749b0*/  IMAD.MOV.U32 R12, RZ, RZ, R28 ;  /* 0x000000ffff0c7224 */ /* 0x002fe400078e001c */
[----:B------:R-:W-:-:S05]  /*749c0*/  IMAD.MOV.U32 R13, RZ, RZ, R3 ;  /* 0x000000ffff0d7224 */ /* 0x000fca00078e0003 */
[----:B------:R2:W-:Y:S02]  /*749d0*/  STL.64 [R1+0x3858], R12 ;  /* 0x0038580c01007387 */ /* 0x0005e40000100a00 */
[C---:B--2---:R-:W-:Y:S02]  /*749e0*/  HMMA.16816.F32 R12, R20.reuse, R4, R24 ;  /* 0x00000004140c723c */ /* 0x044fe40000001818 */
[----:B------:R-:W2:Y:S06]  /*749f0*/  LDL.LU R24, [R1+0xd00] ;  /* 0x000d000001187983 */ /* 0x000eac0000300800 */
[----:B----4-:R-:W-:Y:S11]  /*74a00*/  HMMA.16816.F32 R4, R20, R8, R16 ;  /* 0x000000081404723c */ /* 0x010ff60000001810 */
[----:B------:R-:W-:Y:S04]  /*74a10*/  @!UPT UIADD3 URZ, URZ, URZ, URZ ;  /* 0x0000003f3f3ff290 */ /* 0x000fe8000fffe03f */
[----:B------:R-:W-:Y:S04]  /*74a20*/  STL.64 [R1+0x310], R12 ;  /* 0x0003100c01007387 */ /* 0x000fe80000100a00 */
[----:B------:R-:W-:Y:S04]  /*74a30*/  STL.64 [R1+0x318], R14 ;  /* 0x0003180e01007387 */ /* 0x000fe80000100a00 */
[----:B------:R-:W-:Y:S04]  /*74a40*/  STL.64 [R1+0x300], R4 ;  /* 0x0003000401007387 */ /* 0x000fe80000100a00 */
[----:B------:R-:W-:Y:S04]  /*74a50*/  STL.64 [R1+0x308], R6 ;  /* 0x0003080601007387 */ /* 0x000fe80000100a00 */
        /* <DEDUP_REMOVED lines=10> */
[----:B--2---:R-:W-:Y:S04]  /*74b00*/  STL.64 [R1+0x3820], R24 ;  /* 0x0038201801007387 */ /* 0x004fe80000100a00 */
[----:B------:R-:W2:Y:S04]  /*74b10*/  LDL.LU R12, [R1+0xd40] ;  /* 0x000d4000010c7983 */ /* 0x000ea80000300800 */
[----:B------:R-:W2:Y:S04]  /*74b20*/  LDL.LU R13, [R1+0xd44] ;  /* 0x000d4400010d7983 */ /* 0x000ea80000300800 */
[----:B------:R-:W4:Y:S04]  /*74b30*/  LDL.LU R14, [R1+0xd48] ;  /* 0x000d4800010e7983 */ /* 0x000f280000300800 */
[----:B------:R-:W4:Y:S04]  /*74b40*/  LDL.LU R15, [R1+0xd4c] ;  /* 0x000d4c00010f7983 */ /* 0x000f280000300800 */
[----:B------:R-:W2:Y:S04]  /*74b50*/  LDL.LU.64 R16, [R1+0x180] ;  /* 0x0001800001107983 */ /* 0x000ea80000300a00 */
[----:B----4-:R-:W-:Y:S04]  /*74b60*/  STL.64 [R1+0x3868], R14 ;  /* 0x0038680e01007387 */ /* 0x010fe80000100a00 */
[----:B--2---:R0:W-:Y:S04]  /*74b70*/  STL.64 [R1+0x3860], R12 ;  /* 0x0038600c01007387 */ /* 0x0041e80000100a00 */
[----:B0-----:R-:W2:Y:S04]  /*74b80*/  LDL.64 R12, [R1+0x150] ;  /* 0x00015000010c7983 */ /* 0x001ea80000100a00 */
[----:B--2---:R0:W-:Y:S04]  /*74b90*/  STL.64 [R1+0x3878], R12 ;  /* 0x0038780c01007387 */ /* 0x0041e80000100a00 */
[----:B0-----:R-:W2:Y:S01]  /*74ba0*/  LDL.LU.64 R12, [R1+0x160] ;  /* 0x00016000010c7983 */ /* 0x001ea20000300a00 */
[----:B------:R-:W-:-:S02]  /*74bb0*/  IMAD.MOV.U32 R24, RZ, RZ, R2 ;  /* 0x000000ffff187224 */ /* 0x000fc400078e0002 */
[----:B------:R-:W-:Y:S01]  /*74bc0*/  IMAD.MOV.U32 R25, RZ, RZ, R0 ;  /* 0x000000ffff197224 */ /* 0x000fe200078e0000 */
[----:B--2---:R0:W-:Y:S04]  /*74bd0*/  STL.64 [R1+0x3890], R12 ;  /* 0x0038900c01007387 */ /* 0x0041e80000100a00 */
[----:B0-----:R-:W2:Y:S04]  /*74be0*/  LDL.LU R12, [R1+0xd70] ;  /* 0x000d7000010c7983 */ /* 0x001ea80000300800 */
[----:B------:R-:W2:Y:S04]  /*74bf0*/  LDL.LU R13, [R1+0xd74] ;  /* 0x000d7400010d7983 */ /* 0x000ea80000300800 */
[----:B------:R-:W2:Y:S04]  /*74c00*/  LDL.LU R14, [R1+0xd78] ;  /* 0x000d7800010e7983 */ /* 0x000ea80000300800 */
[----:B------:R-:W2:Y:S04]  /*74c10*/  LDL.LU R15, [R1+0xd7c] ;  /* 0x000d7c00010f7983 */ /* 0x000ea80000300800 */
[----:B------:R0:W-:Y:S04]  /*74c20*/  STL.64 [R1+0x3838], R24 ;  /* 0x0038381801007387 */ /* 0x0001e80000100a00 */
[----:B0-----:R-:W4:Y:S04]  /*74c30*/  LDL.LU.64 R24, [R1+0x130] ;  /* 0x0001300001187983 */ /* 0x001f280000300a00 */
[----:B----4-:R0:W-:Y:S04]  /*74c40*/  STL.64 [R1+0x3850], R24 ;  /* 0x0038501801007387 */ /* 0x0101e80000100a00 */
[----:B0-----:R-:W4:Y:S04]  /*74c50*/  LDL.LU.64 R24, [R1+0x140] ;  /* 0x0001400001187983 */ /* 0x001f280000300a00 */
[----:B----4-:R0:W-:Y:S04]  /*74c60*/  STL.64 [R1+0x3870], R24 ;  /* 0x0038701801007387 */ /* 0x0101e80000100a00 */
        /* <DEDUP_REMOVED lines=10> */
[----:B------:R-:W4:Y:S04]  /*74d10*/  LDL.LU.64 R4, [R1+0x100] ;  /* 0x0001000001047983 */ /* 0x000f280000300a00 */
        /* <DEDUP_REMOVED lines=11> */
[----:B---3--:R-:W-:Y:S04]  /*74dd0*/  STL.64 [R1+0x3790], R10 ;  /* 0x0037900a01007387 */ /* 0x008fe80000100a00 */
[----:B------:R0:W-:Y:S04]  /*74de0*/  STL.64 [R1+0x3788], R8 ;  /* 0x0037880801007387 */ /* 0x0001e80000100a00 */
[----:B0-----:R-:W3:Y:S04]  /*74df0*/  LDL.LU R8, [R1+0xd80] ;  /* 0x000d800001087983 */ /* 0x001ee80000300800 */
[----:B------:R-:W3:Y:S04]  /*74e00*/  LDL.LU R9, [R1+0xd84] ;  /* 0x000d840001097983 */ /* 0x000ee80000300800 */
[----:B------:R-:W3:Y:S04]  /*74e10*/  LDL.LU R10, [R1+0xd88] ;  /* 0x000d8800010a7983 */ /* 0x000ee80000300800 */
[----:B------:R-:W3:Y:S02]  /*74e20*/  LDL.LU R11, [R1+0xd8c] ;  /* 0x000d8c00010b7983 */ /* 0x000ee40000300800 */
[----:B---3--:R-:W-:Y:S11]  /*74e30*/  HMMA.16816.F32 R8, R20, R16, R8 ;  /* 0x000000101408723c */ /* 0x008ff60000001808 */
[----:B------:R-:W-:Y:S11]  /*74e40*/  @!UPT UIADD3 URZ, URZ, URZ, URZ ;  /* 0x0000003f3f3ff290 */ /* 0x000ff6000fffe03f */
[----:B------:R-:W-:Y:S01]  /*74e50*/  @!UPT UIADD3 URZ, URZ, URZ, URZ ;  /* 0x0000003f3f3ff290 */ /* 0x000fe2000fffe03f */
[----:B------:R0:W-:Y:S04]  /*74e60*/  STL.64 [R1+0x2f0], R8 ;  /* 0x0002f00801007387 */ /* 0x0001e80000100a00 */
[----:B------:R-:W-:Y:S04]  /*74e70*/  STL.64 [R1+0x2f8], R10 ;  /* 0x0002f80a01007387 */ /* 0x000fe80000100a00 */
[----:B------:R-:W3:Y:S01]  /*74e80*/  LDL.LU.64 R18, [R1+0x38a0] ;  /* 0x0038a00001127983 */ /* 0x000ee20000300a00 */
[----:B0-----:R-:W-:Y:S02]  /*74e90*/  IMAD.MOV.U32 R9, RZ, RZ, R16 ;  /* 0x000000ffff097224 */ /* 0x001fe400078e0010 */
[----:B------:R-:W-:-:S02]  /*74ea0*/  IMAD.MOV.U32 R8, RZ, RZ, R17 ;  /* 0x000000ffff087224 */ /* 0x000fc400078e0011 */
[----:B------:R-:W4:Y:S02]  /*74eb0*/  LDL.LU.64 R16, [R1+0x3898] ;  /* 0x0038980001107983 */ /* 0x000f240000300a00 */
[C---:B----4-:R-:W-:Y:S11]  /*74ec0*/  HMMA.16816.F32 R12, R20.reuse, R16, R12 ;  /* 0x00000010140c723c */ /* 0x050ff6000000180c */
[----:B------:R-:W-:Y:S11]  /*74ed0*/  @!UPT UIADD3 URZ, URZ, URZ, URZ ;  /* 0x0000003f3f3ff290 */ /* 0x000ff6000fffe03f */
[----:B------:R-:W-:Y:S01]  /*74ee0*/  @!UPT UIADD3 URZ, URZ, URZ, URZ ;  /* 0x0000003f3f3ff290 */ /* 0x000fe2000fffe03f */
[----:B------:R0:W-:Y:S04]  /*74ef0*/  STL.64 [R1+0x2e0], R12 ;  /* 0x0002e00c01007387 */ /* 0x0001e80000100a00 */
[----:B------:R-:W-:Y:S04]  /*74f00*/  STL.64 [R1+0x2e8], R14 ;  /* 0x0002e80e01007387 */ /* 0x000fe80000100a00 */
[----:B0-----:R-:W4:Y:S04]  /*74f10*/  LDL.LU.64 R12, [R1+0x3890] ;  /* 0x00389000010c7983 */ /* 0x001f280000300a00 */
[----:B---3--:R-:W-:Y:S04]  /*74f20*/  STL.64 [R1+0x3768], R18 ;  /* 0x0037681201007387 */ /* 0x008fe80000100a00 */
[----:B------:R0:W-:Y:S04]  /*74f30*/  STL.64 [R1+0x3760], R16 ;  /* 0x0037601001007387 */ /* 0x0001e80000100a00 */
[----:B0-----:R-:W3:Y:S01]  /*74f40*/  LDL.LU.64 R16, [R1+0x110] ;  /* 0x0001100001107983 */ /* 0x001ee20000300a00 */
        /* <DEDUP_REMOVED lines=9> */
[C---:B----4-:R-:W-:Y:S01]  /*74fe0*/  HMMA.16816.F32 R24, R20.reuse, R12, R24 ;  /* 0x0000000c1418723c */ /* 0x050fe20000001818 */
[----:B------:R-:W-:Y:S11]  /*74ff0*/  IMAD.MOV.U32 R3, RZ, RZ, R13 ;  /* 0x000000ffff037224 */ /* 0x000ff600078e000d */
[----:B------:R-:W-:Y:S11]  /*75000*/  @!UPT UIADD3 URZ, URZ, URZ, URZ ;  /* 0x0000003f3f3ff290 */ /* 0x000ff6000fffe03f */
[----:B------:R0:W-:Y:S04]  /*75010*/  STL.64 [R1+0x2c0], R24 ;  /* 0x0002c01801007387 */ /* 0x0001e80000100a00 */
[----:B------:R-:W-:Y:S04]  /*75020*/  STL.64 [R1+0x2c8], R26 ;  /* 0x0002c81a01007387 */ /* 0x000fe80000100a00 */
[----:B0-----:R-:W4:Y:S04]  /*75030*/  LDL.LU.64 R24, [R1+0x3870] ;  /* 0x0038700001187983 */ /* 0x001f280000300a00 */
[----:B------:R-:W4:Y:S04]  /*75040*/  LDL.LU.64 R14, [R1+0x3868] ;  /* 0x00386800010e7983 */ /* 0x000f280000300a00 */
[----:B------:R-:W4:Y:S02]  /*75050*/  LDL.LU.64 R12, [R1+0x3860] ;  /* 0x00386000010c7983 */ /* 0x000f240000300a00 */
[----:B----4-:R-:W-:Y:S11]  /*75060*/  HMMA.16816.F32 R12, R20, R24, R12 ;  /* 0x00000018140c723c */ /* 0x010ff6000000180c */
[----:B------:R-:W-:Y:S11]  /*75070*/  @!UPT UIADD3 URZ, URZ, URZ, URZ ;  /* 0x0000003f3f3ff290 */ /* 0x000ff6000fffe03f */
[----:B------:R-:W-:Y:S01]  /*75080*/  @!UPT UIADD3 URZ, URZ, URZ, URZ ;  /* 0x0000003f3f3ff290 */ /* 0x000fe2000fffe03f */
[----:B------:R0:W-:Y:S04]  /*75090*/  STL.64 [R1+0x2b0], R12 ;  /* 0x0002b00c01007387 */ /* 0x0001e80000100a00 */
[----:B------:R1:W-:Y:S04]  /*750a0*/  STL.64 [R1+0x2b8], R14 ;  /* 0x0002b80e01007387 */ /* 0x0003e80000100a00 */
[----:B0-----:R-:W4:Y:S01]  /*750b0*/  LDL.LU.64 R12, [R1+0x3858] ;  /* 0x00385800010c7983 */ /* 0x001f220000300a00 */
[----:B-1----:R-:W-:Y:S02]  /*750c0*/  IMAD.MOV.U32 R15, RZ, RZ, R24 ;  /* 0x000000ffff0f7224 */ /* 0x002fe400078e0018 */
[----:B------:R-:W-:-:S02]  /*750d0*/  IMAD.MOV.U32 R14, RZ, RZ, R25 ;  /* 0x000000ffff0e7224 */ /* 0x000fc400078e0019 */
[----:B------:R-:W2:Y:S04]  /*750e0*/  LDL.LU.64 R24, [R1+0x3850] ;  /* 0x0038500001187983 */ /* 0x000ea80000300a00 */
[----:B------:R-:W-:Y:S04]  /*750f0*/  STL [R1+0x373c], R14 ;  /* 0x00373c0e01007387 */ /* 0x000fe80000100800 */
[----:B------:R-:W-:Y:S01]  /*75100*/  STL [R1+0x3738], R15 ;  /* 0x0037380f01007387 */ /* 0x000fe20000100800 */
        /* <DEDUP_REMOVED lines=9> */
[----:B------:R-:W-:Y:S04]  /*751a0*/  STL [R1+0x3744], R28 ;  /* 0x0037441c01007387 */ /* 0x000fe80000100800 */
[----:B------:R-:W-:Y:S01]  /*751b0*/  STL [R1+0x3740], R29 ;  /* 0x0037401d01007387 */ /* 0x000fe20000100800 */
[C---:B--2---:R-:W-:Y:S03]  /*751c0*/  HMMA.16816.F32 R24, R20.reuse, R24, R4 ;  /* 0x000000181418723c */ /* 0x044fe60000001804 */
[----:B------:R-:W2:Y:S11]  /*751d0*/  LDL.LU.64 R4, [R1+0x3830] ;  /* 0x0038300001047983 */ /* 0x000eb60000300a00 */
[----:B------:R-:W-:Y:S09]  /*751e0*/  @!UPT UIADD3 URZ, URZ, URZ, URZ ;  /* 0x0000003f3f3ff290 */ /* 0x000ff2000fffe03f */
[----:B------:R-:W-:Y:S04]  /*751f0*/  STL.64 [R1+0x290], R24 ;  /* 0x0002901801007387 */ /* 0x000fe80000100a00 */
[----:B------:R0:W-:Y:S04]  /*75200*/  STL.64 [R1+0x298], R26 ;  /* 0x0002981a01007387 */ /* 0x0001e80000100a00 */
[----:B0-----:R-:W3:Y:S04]  /*75210*/  LDL.LU.64 R26, [R1+0x3828] ;  /* 0x00382800011a7983 */ /* 0x001ee80000300a00 */
[----:B------:R-:W3:Y:S02]  /*75220*/  LDL.LU.64 R24, [R1+0x3820] ;  /* 0x0038200001187983 */ /* 0x000ee40000300a00 */
[----:B---3--:R-:W-:Y:S11]  /*75230*/  HMMA.16816.F32 R24, R20, R16, R24 ;  /* 0x000000101418723c */ /* 0x008ff60000001818 */
        /* <DEDUP_REMOVED lines=9> */
[----:B------:R-:W-:Y:S04]  /*752d0*/  STL [R1+0x3748], R15 ;  /* 0x0037480f01007387 */ /* 0x000fe80000100800 */
[----:B----4-:R3:W-:Y:S01]  /*752e0*/  STL.64 [R1+0x3800], R12 ;  /* 0x0038000c01007387 */ /* 0x0107e20000100a00 */
[----:B--2---:R-:W-:Y:S02]  /*752f0*/  IMAD.MOV.U32 R28, RZ, RZ, R4 ;  /* 0x000000ffff1c7224 */ /* 0x004fe400078e0004 */
[----:B------:R-:W-:Y:S01]  /*75300*/  IMAD.MOV.U32 R29, RZ, RZ, R5 ;  /* 0x000000ffff1d7224 */ /* 0x000fe200078e0005 */
[----:B---3--:R-:W-:Y:S11]  /*75310*/  HMMA.16816.F32 R12, R20, R4, R24 ;  /* 0x00000004140c723c */ /* 0x008ff60000001818 */
[----:B------:R-:W-:Y:S11]  /*75320*/  @!UPT UIADD3 URZ, URZ, URZ, URZ ;  /* 0x0000003f3f3ff290 */ /* 0x000ff6000fffe03f */
[----:B------:R-:W-:Y:S01]  /*75330*/  @!UPT UIADD3 URZ, URZ, URZ, URZ ;  /* 0x0000003f3f3ff290 */ /* 0x000fe2000fffe03f */
[----:B------:R0:W-:Y:S04]  /*75340*/  STL.64 [R1+0x270], R12 ;  /* 0x0002700c01007387 */ /* 0x0001e80000100a00 */
[----:B------:R-:W-:Y:S04]  /*75350*/  STL.64 [R1+0x278], R14 ;  /* 0x0002780e01007387 */ /* 0x000fe80000100a00 */
[----:B------:R-:W2:Y:S04]  /*75360*/  LDL.LU R4, [R1+0xcd0] ;  /* 0x000cd00001047983 */ /* 0x000ea80000300800 */
[----:B------:R-:W2:Y:S04]  /*75370*/  LDL.LU R5, [R1+0xcd4] ;  /* 0x000cd40001057983 */ /* 0x000ea80000300800 */
[----:B------:R-:W3:Y:S04]  /*75380*/  LDL.LU R6, [R1+0xcd8] ;  /* 0x000cd80001067983 */ /* 0x000ee80000300800 */
[----:B------:R-:W3:Y:S04]  /*75390*/  LDL.LU R7, [R1+0xcdc] ;  /* 0x000cdc0001077983 */ /* 0x000ee80000300800 */
[----:B0-----:R-:W4:Y:S04]  /*753a0*/  LDL.64 R12, [R1+0xf0] ;  /* 0x0000f000010c7983 */ /* 0x001f280000100a00 */
[----:B---3--:R-:W-:Y:S04]  /*753b0*/  STL.64 [R1+0x37e8], R6 ;  /* 0x0037e80601007387 */ /* 0x008fe80000100a00 */
[----:B--2---:R0:W-:Y:S04]  /*753c0*/  STL.64 [R1+0x37e0], R4 ;  /* 0x0037e00401007387 */ /* 0x0041e80000100a00 */
[----:B0-----:R-:W2:Y:S01]  /*753d0*/  LDL.LU.64 R4, [R1+0xe0] ;  /* 0x0000e00001047983 */ /* 0x001ea20000300a00 */
[----:B------:R-:W-:-:S02]  /*753e0*/  IMAD.MOV.U32 R16, RZ, RZ, R9 ;  /* 0x000000ffff107224 */ /* 0x000fc400078e0009 */
[----:B------:R-:W-:Y:S01]  /*753f0*/  IMAD.MOV.U32 R17, RZ, RZ, R8 ;  /* 0x000000ffff117224 */ /* 0x000fe200078e0008 */
[----:B--2---:R0:W-:Y:S04]  /*75400*/  STL.64 [R1+0x3808], R4 ;  /* 0x0038080401007387 */ /* 0x0041e80000100a00 */
[----:B0-----:R-:W4:Y:S04]  /*75410*/  LDL.LU R4, [R1+0xcf0] ;  /* 0x000cf00001047983 */ /* 0x001f280000300800 */
[----:B------:R-:W4:Y:S04]  /*75420*/  LDL.LU R5, [R1+0xcf4] ;  /* 0x000cf40001057983 */ /* 0x000f280000300800 */
[----:B------:R-:W4:Y:S04]  /*75430*/  LDL.LU R6, [R1+0xcf8] ;  /* 0x000cf80001067983 */ /* 0x000f280000300800 */
[----:B------:R-:W4:Y:S04]  /*75440*/  LDL.LU R7, [R1+0xcfc] ;  /* 0x000cfc0001077983 */ /* 0x000f280000300800 */
[----:B------:R0:W-:Y:S04]  /*75450*/  STL.64 [R1+0x3780], R16 ;  /* 0x0037801001007387 */ /* 0x0001e80000100a00 */
[----:B0-----:R-:W2:Y:S04]  /*75460*/  LDL.LU R16, [R1+0xa90] ;  /* 0x000a900001107983 */ /* 0x001ea80000300800 */
[----:B------:R-:W2:Y:S04]  /*75470*/  LDL.LU R17, [R1+0xa94] ;  /* 0x000a940001117983 */ /* 0x000ea80000300800 */
[----:B------:R-:W3:Y:S04]  /*75480*/  LDL.LU R18, [R1+0xa98] ;  /* 0x000a980001127983 */ /* 0x000ee80000300800 */
[----:B------:R-:W3:Y:S04]  /*75490*/  LDL.LU R19, [R1+0xa9c] ;  /* 0x000a9c0001137983 */ /* 0x000ee80000300800 */
        /* <DEDUP_REMOVED lines=10> */
[----:B---3--:R-:W-:Y:S04]  /*75540*/  STL.64 [R1+0x37a0], R18 ;  /* 0x0037a01201007387 */ /* 0x008fe80000100a00 */
[----:B------:R-:W-:Y:S04]  /*75550*/  STL.64 [R1+0x3798], R16 ;  /* 0x0037981001007387 */ /* 0x000fe80000100a00 */
[----:B------:R-:W3:Y:S04]  /*75560*/  LDL.LU R8, [R1+0x1a0] ;  /* 0x0001a00001087983 */ /* 0x000ee80000300800 */
[----:B------:R-:W3:Y:S01]  /*75570*/  LDL.LU R9, [R1+0x1a4] ;  /* 0x0001a40001097983 */ /* 0x000ee20000300800 */
[----:B----4-:R-:W-:Y:S03]  /*75580*/  HMMA.16816.F32 R4, R20, R12, R4 ;  /* 0x0000000c1404723c */ /* 0x010fe60000001804 */
        /* <DEDUP_REMOVED lines=9> */
[----:B------:R-:W-:Y:S04]  /*75620*/  STL [R1+0x3750], R29 ;  /* 0x0037501d01007387 */ /* 0x000fe80000100800 */
[----:B------:R0:W-:Y:S04]  /*75630*/  STL.64 [R1+0x260], R4 ;  /* 0x0002600401007387 */ /* 0x0001e80000100a00 */
[----:B------:R-:W-:Y:S04]  /*75640*/  STL.64 [R1+0x268], R6 ;  /* 0x0002680601007387 */ /* 0x000fe80000100a00 */
[----:B0-----:R-:W2:Y:S01]  /*75650*/  LDL.LU.64 R4, [R1+0x3808] ;  /* 0x0038080001047983 */ /* 0x001ea20000300a00 */
[----:B------:R-:W-:-:S03]  /*75660*/  IMAD.MOV.U32 R15, RZ, RZ, R12 ;  /* 0x000000ffff0f7224 */ /* 0x000fc600078e000c */
[----:B------:R-:W3:Y:S01]  /*75670*/  LDL.LU.64 R12, [R1+0x3800] ;  /* 0x00380000010c7983 */ /* 0x000ee20000300a00 */
[C---:B--2---:R-:W-:Y:S01]  /*75680*/  HMMA.16816.F32 R24, R20.reuse, R4, R24 ;  /* 0x000000041418723c */ /* 0x044fe20000001818 */
[----:B------:R-:W-:Y:S02]  /*75690*/  IMAD.MOV.U32 R29, RZ, RZ, R4 ;  /* 0x000000ffff1d7224 */ /* 0x000fe400078e0004 */
[----:B------:R-:W-:Y:S11]  /*756a0*/  IMAD.MOV.U32 R14, RZ, RZ, R5 ;  /* 0x000000ffff0e7224 */ /* 0x000ff600078e0005 */
[----:B------:R-:W-:Y:S09]  /*756b0*/  @!UPT UIADD3 URZ, URZ, URZ, URZ ;  /* 0x0000003f3f3ff290 */ /* 0x000ff2000fffe03f */
[----:B------:R-:W-:Y:S04]  /*756c0*/  STL.64 [R1+0x250], R24 ;  /* 0x0002501801007387 */ /* 0x000fe80000100a00 */
[----:B------:R0:W-:Y:S04]  /*756d0*/  STL.64 [R1+0x258], R26 ;  /* 0x0002581a01007387 */ /* 0x0001e80000100a00 */
[----:B0-----:R-:W2:Y:S04]  /*756e0*/  LDL.LU.64 R26, [R1+0x37f8] ;  /* 0x0037f800011a7983 */ /* 0x001ea80000300a00 */
[----:B------:R-:W2:Y:S04]  /*756f0*/  LDL.LU.64 R24, [R1+0x37f0] ;  /* 0x0037f00001187983 */ /* 0x000ea80000300a00 */
[----:B------:R-:W3:Y:S04]  /*75700*/  LDL.LU.64 R6, [R1+0x37e8] ;  /* 0x0037e80001067983 */ /* 0x000ee80000300a00 */
[----:B------:R-:W3:Y:S02]  /*75710*/  LDL.LU.64 R4, [R1+0x37e0] ;  /* 0x0037e00001047983 */ /* 0x000ee40000300a00 */
[C---:B---3--:R-:W-:Y:S11]  /*75720*/  HMMA.16816.F32 R4, R20.reuse, R12, R4 ;  /* 0x0000000c1404723c */ /* 0x048ff60000001804 */
[----:B------:R-:W-:Y:S11]  /*75730*/  @!UPT UIADD3 URZ, URZ, URZ, URZ ;  /* 0x0000003f3f3ff290 */ /* 0x000ff6000fffe03f */
[----:B------:R-:W-:Y:S01]  /*75740*/  @!UPT UIADD3 URZ, URZ, URZ, URZ ;  /* 0x0000003f3f3ff290 */ /* 0x000fe2000fffe03f */
[----:B------:R-:W-:Y:S04]  /*75750*/  STL.64 [R1+0x240], R4 ;  /* 0x0002400401007387 */ /* 0x000fe80000100a00 */
[----:B------:R0:W-:Y:S04]  /*75760*/  STL.64 [R1+0x248], R6 ;  /* 0x0002480601007387 */ /* 0x0001e80000100a00 */
[----:B0-----:R-:W3:Y:S04]  /*75770*/  LDL.LU.64 R6, [R1+0x37d8] ;  /* 0x0037d80001067983 */ /* 0x001ee80000300a00 */
[----:B------:R-:W2:Y:S04]  /*75780*/  LDL.LU.64 R4, [R1+0x37d0] ;  /* 0x0037d00001047983 */ /* 0x000ea80000300a00 */
[----:B------:R0:W-:Y:S04]  /*75790*/  STL.64 [R1+0x36b0], R12 ;  /* 0x0036b00c01007387 */ /* 0x0001e80000100a00 */
[----:B------:R1:W-:Y:S04]  /*757a0*/  STL.64 [R1+0x3758], R14 ;  /* 0x0037580e01007387 */ /* 0x0003e80000100a00 */
[----:B0-----:R-:W3:Y:S04]  /*757b0*/  LDL.LU R12, [R1+0xa70] ;  /* 0x000a7000010c7983 */ /* 0x001ee80000300800 */
[----:B------:R-:W3:Y:S04]  /*757c0*/  LDL.LU R13, [R1+0xa74] ;  /* 0x000a7400010d7983 */ /* 0x000ee80000300800 */
[----:B-1----:R-:W3:Y:S04]  /*757d0*/  LDL.LU R14, [R1+0xa78] ;  /* 0x000a7800010e7983 */ /* 0x002ee80000300800 */
[----:B------:R-:W3:Y:S01]  /*757e0*/  LDL.LU R15, [R1+0xa7c] ;  /* 0x000a7c00010f7983 */ /* 0x000ee20000300800 */
[C---:B--2---:R-:W-:Y:S03]  /*757f0*/  HMMA.16816.F32 R24, R20.reuse, R4, R24 ;  /* 0x000000041418723c */ /* 0x044fe60000001818 */
[----:B---3--:R-:W-:Y:S04]  /*75800*/  STL.64 [R1+0x3778], R14 ;  /* 0x0037780e01007387 */ /* 0x008fe80000100a00 */
[----:B------:R0:W-:Y:S04]  /*75810*/  STL.64 [R1+0x3770], R12 ;  /* 0x0037700c01007387 */ /* 0x0001e80000100a00 */
[----:B0-----:R-:W2:Y:S04]  /*75820*/  LDL.LU R12, [R1+0xa80] ;  /* 0x000a8000010c7983 */ /* 0x001ea80000300800 */
[----:B------:R-:W2:Y:S04]  /*75830*/  LDL.LU R13, [R1+0xa84] ;  /* 0x000a8400010d7983 */ /* 0x000ea80000300800 */
[----:B------:R-:W2:Y:S04]  /*75840*/  LDL.LU R14, [R1+0xa88] ;  /* 0x000a8800010e7983 */ /* 0x000ea80000300800 */
[----:B------:R-:W2:Y:S04]  /*75850*/  LDL.LU R15, [R1+0xa8c] ;  /* 0x000a8c00010f7983 */ /* 0x000ea80000300800 */
[----:B------:R-:W-:Y:S04]  /*75860*/  STL.64 [R1+0x230], R24 ;  /* 0x0002301801007387 */ /* 0x000fe80000100a00 */
[----:B------:R0:W-:Y:S04]  /*75870*/  STL.64 [R1+0x238], R26 ;  /* 0x0002381a01007387 */ /* 0x0001e80000100a00 */
[----:B0-----:R-:W3:Y:S04]  /*75880*/  LDL.LU.64 R26, [R1+0x37c8] ;  /* 0x0037c800011a7983 */ /* 0x001ee80000300a00 */
[----:B------:R-:W2:Y:S04]  /*75890*/  LDL.LU.64 R24, [R1+0x37c0] ;  /* 0x0037c00001187983 */ /* 0x000ea80000300a00 */
[----:B------:R-:W-:Y:S04]  /*758a0*/  STL.64 [R1+0x36a8], R6 ;  /* 0x0036a80601007387 */ /* 0x000fe80000100a00 */
[----:B------:R0:W-:Y:S04]  /*758b0*/  STL.64 [R1+0x36a0], R4 ;  /* 0x0036a00401007387 */ /* 0x0001e80000100a00 */
[----:B0-----:R-:W3:Y:S01]  /*758c0*/  LDL.LU R4, [R1+0x150] ;  /* 0x0001500001047983 */ /* 0x001ee20000300800 */
[----:B--2---:R-:W-:Y:S03]  /*758d0*/  HMMA.16816.F32 R20, R20, R24, R8 ;  /* 0x000000181414723c */ /* 0x004fe60000001808 */
[----:B------:R-:W4:Y:S11]  /*758e0*/  LDL.LU.64 R8, [R1+0x37b8] ;  /* 0x0037b80001087983 */ /* 0x000f360000300a00 */
[----:B------:R-:W-:Y:S09]  /*758f0*/  @!UPT UIADD3 URZ, URZ, URZ, URZ ;  /* 0x0000003f3f3ff290 */ /* 0x000ff2000fffe03f */
[----:B------:R-:W-:Y:S04]  /*75900*/  STL.64 [R1+0x220], R20 ;  /* 0x0002201401007387 */ /* 0x000fe80000100a00 */
[----:B------:R0:W-:Y:S04]  /*75910*/  STL.64 [R1+0x228], R22 ;  /* 0x0002281601007387 */ /* 0x0001e80000100a00 */
[----:B0-----:R-:W4:Y:S04]  /*75920*/  LDL.LU.64 R22, [R1+0x37b0] ;  /* 0x0037b00001167983 */ /* 0x001f280000300a00 */
[----:B------:R-:W4:Y:S04]  /*75930*/  LDL.LU.64 R20, [R1+0x37a8] ;  /* 0x0037a80001147983 */ /* 0x000f280000300a00 */
[----:B---3--:R-:W-:Y:S04]  /*75940*/  STL.64 [R1+0x3690], R26 ;  /* 0x0036901a01007387 */ /* 0x008fe80000100a00 */
[----:B------:R0:W-:Y:S04]  /*75950*/  STL.64 [R1+0x3688], R24 ;  /* 0x0036881801007387 */ /* 0x0001e80000100a00 */
[----:B0-----:R-:W2:Y:S04]  /*75960*/  LDL.LU R24, [R1+0xa50] ;  /* 0x000a500001187983 */ /* 0x001ea80000300800 */
[----:B------:R-:W2:Y:S04]  /*75970*/  LDL.LU R25, [R1+0xa54] ;  /* 0x000a540001197983 */ /* 0x000ea80000300800 */
[----:B------:R-:W2:Y:S04]  /*75980*/  LDL.LU R26, [R1+0xa58] ;  /* 0x000a5800011a7983 */ /* 0x000ea80000300800 */
[----:B------:R-:W2:Y:S01]  /*75990*/  LDL.LU R27, [R1+0xa5c] ;  /* 0x000a5c00011b7983 */ /* 0x000ea20000300800 */
[C---:B----4-:R-:W-:Y:S03]  /*759a0*/  HMMA.16816.F32 R8, R20.reuse, R8, R16 ;  /* 0x000000081408723c */ /* 0x050fe60000001810 */
[----:B------:R-:W3:Y:S04]  /*759b0*/  LDL.LU.64 R18, [R1+0x37a0] ;  /* 0x0037a00001127983 */ /* 0x000ee80000300a00 */
[----:B------:R-:W3:Y:S11]  /*759c0*/  LDL.LU.64 R16, [R1+0x3798] ;  /* 0x0037980001107983 */ /* 0x000ef60000300a00 */
[----:B------:R-:W-:Y:S05]  /*759d0*/  @!UPT UIADD3 URZ, URZ, URZ, URZ ;  /* 0x0000003f3f3ff290 */ /* 0x000fea000fffe03f */
[----:B------:R-:W-:Y:S04]  /*759e0*/  STL.64 [R1+0x210], R8 ;  /* 0x0002100801007387 */ /* 0x000fe80000100a00 */
[----:B------:R0:W-:Y:S04]  /*759f0*/  STL.64 [R1+0x218], R10 ;  /* 0x0002180a01007387 */ /* 0x0001e80000100a00 */
[----:B0-----:R-:W4:Y:S04]  /*75a00*/  LDL.LU.64 R10, [R1+0x3790] ;  /* 0x00379000010a7983 */ /* 0x001f280000300a00 */
[----:B------:R-:W3:Y:S02]  /*75a10*/  LDL.LU.64 R8, [R1+0x3788] ;  /* 0x0037880001087983 */ /* 0x000ee40000300a00 */
[----:B---3--:R-:W-:Y:S11]  /*75a20*/  HMMA.16816.F32 R16, R20, R8, R16 ;  /* 0x000000081410723c */ /* 0x008ff60000001810 */
[----:B------:R-:W-:Y:S11]  /*75a30*/  @!UPT UIADD3 URZ, URZ, URZ, URZ ;  /* 0x0000003f3f3ff290 */ /* 0x000ff6000fffe03f */
[----:B------:R-:W-:Y:S01]  /*75a40*/  @!UPT UIADD3 URZ, URZ, URZ, URZ ;  /* 0x0000003f3f3ff290 */ /* 0x000fe2000fffe03f */
[----:B------:R0:W-:Y:S04]  /*75a50*/  STL.64 [R1+0x200], R16 ;  /* 0x0002001001007387 */ /* 0x0001e80000100a00 */
[----:B------:R1:W-:Y:S04]  /*75a60*/  STL.64 [R1+0x208], R18 ;  /* 0x0002081201007387 */ /* 0x0003e80000100a00 */
[----:B0-----:R-:W1:Y:S01]  /*75a70*/  LDL.LU.64 R16, [R1+0x3780] ;  /* 0x0037800001107983 */ /* 0x001e620000300a00 */
[----:B------:R-:W-:-:S03]  /*75a80*/  IMAD.MOV.U32 R5, RZ, RZ, R3 ;  /* 0x000000ffff057224 */ /* 0x000fc600078e0003 */
[----:B----4-:R-:W-:Y:S01]  /*75a90*/  STL.64 [R1+0x36b8], R10 ;  /* 0x0036b80a01007387 */ /* 0x010fe20000100a00 */
[----:B------:R-:W-:Y:S02]  /*75aa0*/  IMAD.MOV.U32 R8, RZ, RZ, R2 ;  /* 0x000000ffff087224 */ /* 0x000fe400078e0002 */
[----:B------:R-:W-:Y:S01]  /*75ab0*/  IMAD.MOV.U32 R9, RZ, RZ, R0 ;  /* 0x000000ffff097224 */ /* 0x000fe200078e0000 */
[C---:B-1----:R-:W-:Y:S01]  /*75ac0*/  HMMA.16816.F32 R16, R20.reuse, R16, R12 ;  /* 0x000000101410723c */ /* 0x042fe2000000180c */
[----:B------:R-:W3:Y:S04]  /*75ad0*/  LDL.LU.64 R14, [R1+0x3778] ;  /* 0x00377800010e7983 */ /* 0x000ee80000300a00 */
[----:B------:R-:W3:Y:S11]  /*75ae0*/  LDL.LU.64 R12, [R1+0x3770] ;  /* 0x00377000010c7983 */ /* 0x000ef60000300a00 */
[----:B------:R-:W-:Y:S07]  /*75af0*/  @!UPT UIADD3 URZ, URZ, URZ, URZ ;  /* 0x0000003f3f3ff290 */ /* 0x000fee000fffe03f */
[----:B------:R0:W-:Y:S01]  /*75b00*/  STL [R1+0x1f0], R16 ;  /* 0x0001f01001007387 */ /* 0x0001e20000100800 */
[----:B------:R-:W-:Y:S02]  /*75b10*/  IMAD.MOV.U32 R3, RZ, RZ, R18 ;  /* 0x000000ffff037224 */ /* 0x000fe400078e0012 */
[----:B------:R-:W-:Y:S02]  /*75b20*/  IMAD.MOV.U32 R2, RZ, RZ, R19 ;  /* 0x000000ffff027224 */ /* 0x000fe400078e0013 */
[----:B------:R-:W-:Y:S01]  /*75b30*/  IMAD.MOV.U32 R0, RZ, RZ, R17 ;  /* 0x000000ffff007224 */ /* 0x000fe200078e0011 */
[----:B------:R-:W4:Y:S04]  /*75b40*/  LDL.LU.64 R18, [R1+0x3768] ;  /* 0x0037680001127983 */ /* 0x000f280000300a00 */
[----:B0-----:R-:W3:Y:S04]  /*75b50*/  LDL.LU.64 R16, [R1+0x3760] ;  /* 0x0037600001107983 */ /* 0x001ee80000300a00 */
[----:B------:R-:W-:Y:S04]  /*75b60*/  STL [R1+0x2e6c], R2 ;  /* 0x002e6c0201007387 */ /* 0x000fe80000100800 */
[----:B------:R-:W-:Y:S04]  /*75b70*/  STL [R1+0x2e68], R3 ;  /* 0x002e680301007387 */ /* 0x000fe80000100800 */
[----:B------:R-:W-:Y:S01]  /*75b80*/  STL [R1+0x2e64], R0 ;  /* 0x002e640001007387 */ /* 0x000fe20000100800 */
[C---:B---3--:R-:W-:Y:S11]  /*75b90*/  HMMA.16816.F32 R12, R20.reuse, R16, R12 ;  /* 0x00000010140c723c */ /* 0x048ff6000000180c */
[----:B------:R-:W-:Y:S11]  /*75ba0*/  @!UPT UIADD3 URZ, URZ, URZ, URZ ;  /* 0x0000003f3f3ff290 */ /* 0x000ff6000fffe03f */
[----:B------:R-:W-:Y:S01]  /*75bb0*/  @!UPT UIADD3 URZ, URZ, URZ, URZ ;  /* 0x0000003f3f3ff290 */ /* 0x000fe2000fffe03f */
[----:B------:R-:W-:Y:S04]  /*75bc0*/  STL.64 [R1+0x1e0], R12 ;  /* 0x0001e00c01007387 */ /* 0x000fe80000100a00 */
[----:B------:R0:W-:Y:S04]  /*75bd0*/  STL.64 [R1+0x1e8], R14 ;  /* 0x0001e80e01007387 */ /* 0x0001e80000100a00 */
[----:B0-----:R-:W3:Y:S04]  /*75be0*/  LDL.LU.64 R14, [R1+0x3758] ;  /* 0x00375800010e7983 */ /* 0x001ee80000300a00 */
[----:B----4-:R0:W-:Y:S04]  /*75bf0*/  STL.64 [R1+0x3658], R18 ;  /* 0x0036581201007387 */ /* 0x0101e80000100a00 */
[----:B------:R-:W4:Y:S04]  /*75c00*/  LDL.LU R16, [R1+0xa60] ;  /* 0x000a600001107983 */ /* 0x000f280000300800 */
[----:B------:R-:W4:Y:S04]  /*75c10*/  LDL.LU R17, [R1+0xa64] ;  /* 0x000a640001117983 */ /* 0x000f280000300800 */
[----:B0-----:R-:W4:Y:S04]  /*75c20*/  LDL.LU R18, [R1+0xa68] ;  /* 0x000a680001127983 */ /* 0x001f280000300800 */
[----:B------:R-:W4:Y:S02]  /*75c30*/  LDL.LU R19, [R1+0xa6c] ;  /* 0x000a6c0001137983 */ /* 0x000f240000300800 */
[C---:B----4-:R-:W-:Y:S11]  /*75c40*/  HMMA.16816.F32 R8, R20.reuse, R8, R16 ;  /* 0x000000081408723c */ /* 0x050ff60000001810 */
[----:B------:R-:W-:Y:S11]  /*75c50*/  @!UPT UIADD3 URZ, URZ, URZ, URZ ;  /* 0x0000003f3f3ff290 */ /* 0x000ff6000fffe03f */
[----:B------:R-:W-:Y:S01]  /*75c60*/  @!UPT UIADD3 URZ, URZ, URZ, URZ ;  /* 0x0000003f3f3ff290 */ /* 0x000fe2000fffe03f */
[----:B------:R2:W-:Y:S01]  /*75c70*/  STL [R1+0x1d0], R8 ;  /* 0x0001d00801007387 */ /* 0x0005e20000100800 */
[----:B------:R-:W-:Y:S02]  /*75c80*/  IMAD.MOV.U32 R2, RZ, RZ, R9 ;  /* 0x000000ffff027224 */ /* 0x000fe400078e0009 */
[----:B------:R-:W-:Y:S02]  /*75c90*/  IMAD.MOV.U32 R3, RZ, RZ, R10 ;  /* 0x000000ffff037224 */ /* 0x000fe400078e000a */
[----:B------:R-:W-:Y:S02]  /*75ca0*/  IMAD.MOV.U32 R0, RZ, RZ, R11 ;  /* 0x000000ffff007224 */ /* 0x000fe400078e000b */
[----:B--2---:R-:W-:Y:S03]  /*75cb0*/  HMMA.16816.F32 R8, R20, R4, R24 ;  /* 0x000000041408723c */ /* 0x004fe60000001818 */
[----:B------:R-:W-:Y:S04]  /*75cc0*/  STL [R1+0x2e78], R0 ;  /* 0x002e780001007387 */ /* 0x000fe80000100800 */
[----:B------:R-:W-:Y:S04]  /*75cd0*/  STL [R1+0x2e74], R3 ;  /* 0x002e740301007387 */ /* 0x000fe80000100800 */
[----:B------:R-:W-:Y:S04]  /*75ce0*/  STL [R1+0x2e70], R2 ;  /* 0x002e700201007387 */ /* 0x000fe80000100800 */
[----:B------:R-:W2:Y:S08]  /*75cf0*/  LDL.LU R4, [R1+0x9d0] ;  /* 0x0009d00001047983 */ /* 0x000eb00000300800 */
[----:B------:R-:W-:Y:S04]  /*75d00*/  STL.64 [R1+0x1c0], R8 ;  /* 0x0001c00801007387 */ /* 0x000fe80000100a00 */
[----:B------:R-:W-:Y:S04]  /*75d10*/  STL.64 [R1+0x1c8], R10 ;  /* 0x0001c80a01007387 */ /* 0x000fe80000100a00 */
[----:B------:R-:W2:Y:S04]  /*75d20*/  LDL.LU R5, [R1+0x9d4] ;  /* 0x0009d40001057983 */ /* 0x000ea80000300800 */
[----:B------:R-:W4:Y:S04]  /*75d30*/  LDL.LU R6, [R1+0x9d8] ;  /* 0x0009d80001067983 */ /* 0x000f280000300800 */
[----:B------:R-:W4:Y:S01]  /*75d40*/  LDL.LU R7, [R1+0x9dc] ;  /* 0x0009dc0001077983 */ /* 0x000f220000300800 */
[----:B------:R-:W-:-:S02]  /*75d50*/  IMAD.MOV.U32 R12, RZ, RZ, R29 ;  /* 0x000000ffff0c7224 */ /* 0x000fc400078e001d */
[----:B---3--:R-:W-:Y:S01]  /*75d60*/  IMAD.MOV.U32 R13, RZ, RZ, R14 ;  /* 0x000000ffff0d7224 */ /* 0x008fe200078e000e */
[----:B----4-:R-:W-:Y:S04]  /*75d70*/  STL.64 [R1+0x36c8], R6 ;  /* 0x0036c80601007387 */ /* 0x010fe80000100a00 */
[----:B--2---:R0:W-:Y:S04]  /*75d80*/  STL.64 [R1+0x36c0], R4 ;  /* 0x0036c00401007387 */ /* 0x0041e80000100a00 */
[----:B------:R-:W2:Y:S04]  /*75d90*/  LDL.LU R29, [R1+0x3750] ;  /* 0x00375000011d7983 */ /* 0x000ea80000300800 */
[----:B------:R-:W3:Y:S04]  /*75da0*/  LDL.LU R14, [R1+0x374c] ;  /* 0x00374c00010e7983 */ /* 0x000ee80000300800 */
[----:B------:R-:W-:Y:S01]  /*75db0*/  STL.64 [R1+0x36d0], R12 ;  /* 0x0036d00c01007387 */ /* 0x000fe20000100a00 */
[----:B0-----:R-:W-:-:S03]  /*75dc0*/  IMAD.MOV.U32 R4, RZ, RZ, R15 ;  /* 0x000000ffff047224 */ /* 0x001fc600078e000f */
[----:B------:R-:W4:Y:S04]  /*75dd0*/  LDL.LU R15, [R1+0x3748] ;  /* 0x00374800010f7983 */ /* 0x000f280000300800 */
[----:B------:R-:W2:Y:S01]  /*75de0*/  LDL.LU R5, [R1+0xf4] ;  /* 0x0000f40001057983 */ /* 0x000ea20000300800 */
[----:B---3--:R-:W-:Y:S02]  /*75df0*/  IMAD.MOV.U32 R16, RZ, RZ, R14 ;  /* 0x000000ffff107224 */ /* 0x008fe400078e000e */
[----:B----4-:R-:W-:Y:S01]  /*75e00*/  IMAD.MOV.U32 R17, RZ, RZ, R15 ;  /* 0x000000ffff117224 */ /* 0x010fe200078e000f */
[----:B--2---:R0:W-:Y:S02]  /*75e10*/  STL.64 [R1+0x36d8], R4 ;  /* 0x0036d80401007387 */ /* 0x0041e40000100a00 */
[----:B0-----:R-:W-:-:S02]  /*75e20*/  IMAD.MOV.U32 R4, RZ, RZ, R28 ;  /* 0x000000ffff047224 */ /* 0x001fc400078e001c */
[----:B------:R-:W-:Y:S01]  /*75e30*/  IMAD.MOV.U32 R5, RZ, RZ, R29 ;  /* 0x000000ffff057224 */ /* 0x000fe200078e001d */
[----:B------:R-:W2:Y:S04]  /*75e40*/  LDL.LU R28, [R1+0x3744] ;  /* 0x00374400011c7983 */ /* 0x000ea80000300800 */
[----:B------:R-:W3:Y:S04]  /*75e50*/  LDL.LU R29, [R1+0x3740] ;  /* 0x00374000011d7983 */ /* 0x000ee80000300800 */
[----:B------:R-:W-:Y:S04]  /*75e60*/  STL.64 [R1+0x36f0], R4 ;  /* 0x0036f00401007387 */ /* 0x000fe80000100a00 */
[----:B------:R-:W4:Y:S04]  /*75e70*/  LDL.LU R14, [R1+0x373c] ;  /* 0x00373c00010e7983 */ /* 0x000f280000300800 */
[----:B------:R-:W4:Y:S04]  /*75e80*/  LDL.LU R15, [R1+0x3738] ;  /* 0x00373800010f7983 */ /* 0x000f280000300800 */
[----:B------:R0:W-:Y:S04]  /*75e90*/  STL.64 [R1+0x36f8], R16 ;  /* 0x0036f81001007387 */ /* 0x0001e80000100a00 */
[----:B0-----:R-:W4:Y:S04]  /*75ea0*/  LDL.LU R16, [R1+0x120] ;  /* 0x0001200001107983 */ /* 0x001f280000300800 */
[----:B------:R-:W4:Y:S01]  /*75eb0*/  LDL.LU R17, [R1+0x124] ;  /* 0x0001240001117983 */ /* 0x000f220000300800 */
[----:B--2---:R-:W-:-:S02]  /*75ec0*/  IMAD.MOV.U32 R25, RZ, RZ, R28 ;  /* 0x000000ffff197224 */ /* 0x004fc400078e001c */
[----:B---3--:R-:W-:Y:S01]  /*75ed0*/  IMAD.MOV.U32 R24, RZ, RZ, R29 ;  /* 0x000000ffff187224 */ /* 0x008fe200078e001d */
[----:B----4-:R0:W-:Y:S04]  /*75ee0*/  STL.64 [R1+0x3710], R16 ;  /* 0x0037101001007387 */ /* 0x0101e80000100a00 */
[----:B------:R-:W2:Y:S04]  /*75ef0*/  LDL.LU R29, [R1+0x3734] ;  /* 0x00373400011d7983 */ /* 0x000ea80000300800 */
[----:B------:R-:W3:Y:S04]  /*75f00*/  LDL.LU R28, [R1+0x3730] ;  /* 0x00373000011c7983 */ /* 0x000ee80000300800 */
[----:B------:R-:W-:Y:S04]  /*75f10*/  STL.64 [R1+0x3718], R24 ;  /* 0x0037181801007387 */ /* 0x000fe80000100a00 */
        /* <DEDUP_REMOVED lines=10> */
[----:B------:R-:W4:Y:S04]  /*75fc0*/  LDL.LU R4, [R1+0xa10] ;  /* 0x000a100001047983 */ /* 0x000f280000300800 */
        /* <DEDUP_REMOVED lines=15> */
[----:B------:R-:W-:Y:S11]  /*760c0*/  HMMA.16816.F32 R24, R20, R24, R16 ;  /* 0x000000181418723c */ /* 0x000ff60000001810 */
[----:B------:R-:W-:Y:S11]  /*760d0*/  @!UPT UIADD3 URZ, URZ, URZ, URZ ;  /* 0x0000003f3f3ff290 */ /* 0x000ff6000fffe03f */
[----:B------:R-:W-:Y:S02]  /*760e0*/  @!UPT UIADD3 URZ, URZ, URZ, URZ ;  /* 0x0000003f3f3ff290 */ /* 0x000fe4000fffe03f */
        /* <DEDUP_REMOVED lines=9> */
[----:B------:R-:W4:Y:S04]  /*76180*/  LDL.LU R10, [R1+0x9e8] ;  /* 0x0009e800010a7983 */ /* 0x000f280000300800 */
[----:B------:R-:W4:Y:S04]  /*76190*/  LDL.LU R11, [R1+0x9ec] ;  /* 0x0009ec00010b7983 */ /* 0x000f280000300800 */
[----:B------:R-:W2:Y:S04]  /*761a0*/  LDL.LU.64 R18, [R1+0x3728] ;  /* 0x0037280001127983 */ /* 0x000ea80000300a00 */
[----:B------:R-:W2:Y:S04]  /*761b0*/  LDL.LU.64 R16, [R1+0x3720] ;  /* 0x0037200001107983 */ /* 0x000ea80000300a00 */
[----:B------:R0:W-:Y:S04]  /*761c0*/  STL [R1+0x1b0], R24 ;  /* 0x0001b01801007387 */ /* 0x0001e80000100800 */
[----:B0-----:R-:W2:Y:S01]  /*761d0*/  LDL.LU.64 R24, [R1+0x3718] ;  /* 0x0037180001187983 */ /* 0x001ea20000300a00 */
[----:B------:R-:W-:-:S02]  /*761e0*/  IMAD.MOV.U32 R2, RZ, RZ, R27 ;  /* 0x000000ffff027224 */ /* 0x000fc400078e001b */
[----:B------:R-:W-:-:S03]  /*761f0*/  IMAD.MOV.U32 R3, RZ, RZ, R26 ;  /* 0x000000ffff037224 */ /* 0x000fc600078e001a */
[----:B------:R-:W-:Y:S04]  /*76200*/  STL [R1+0x2e84], R2 ;  /* 0x002e840201007387 */ /* 0x000fe80000100800 */
[----:B------:R-:W-:Y:S04]  /*76210*/  STL [R1+0x2e80], R3 ;  /* 0x002e800301007387 */ /* 0x000fe80000100800 */
[----:B------:R-:W-:Y:S01]  /*76220*/  STL [R1+0x2e7c], R0 ;  /* 0x002e7c0001007387 */ /* 0x000fe20000100800 */
[C---:B--2---:R-:W-:Y:S03]  /*76230*/  HMMA.16816.F32 R24, R20.reuse, R24, R16 ;  /* 0x000000181418723c */ /* 0x044fe60000001810 */
[----:B------:R-:W2:Y:S11]  /*76240*/  LDL.LU.64 R16, [R1+0x3710] ;  /* 0x0037100001107983 */ /* 0x000eb60000300a00 */
[----:B------:R-:W-:Y:S09]  /*76250*/  @!UPT UIADD3 URZ, URZ, URZ, URZ ;  /* 0x0000003f3f3ff290 */ /* 0x000ff2000fffe03f */
[----:B------:R0:W-:Y:S04]  /*76260*/  STL.64 [R1+0xa0], R24 ;  /* 0x0000a01801007387 */ /* 0x0001e80000100a00 */
[----:B------:R1:W-:Y:S04]  /*76270*/  STL.64 [R1+0xa8], R26 ;  /* 0x0000a81a01007387 */ /* 0x0003e80000100a00 */
[----:B0-----:R-:W3:Y:S04]  /*76280*/  LDL.LU R24, [R1+0x930] ;  /* 0x0009300001187983 */ /* 0x001ee80000300800 */
[----:B------:R-:W3:Y:S04]  /*76290*/  LDL.LU R25, [R1+0x934] ;  /* 0x0009340001197983 */ /* 0x000ee80000300800 */
[----:B-1----:R-:W3:Y:S04]  /*762a0*/  LDL.LU R26, [R1+0x938] ;  /* 0x00093800011a7983 */ /* 0x002ee80000300800 */
[----:B------:R-:W3:Y:S01]  /*762b0*/  LDL.LU R27, [R1+0x93c] ;  /* 0x00093c00011b7983 */ /* 0x000ee20000300800 */
[----:B--2---:R-:W-:Y:S03]  /*762c0*/  HMMA.16816.F32 R16, R20, R16, R4 ;  /* 0x000000101410723c */ /* 0x004fe60000001804 */
[----:B------:R-:W2:Y:S04]  /*762d0*/  LDL.LU.64 R6, [R1+0x3708] ;  /* 0x0037080001067983 */ /* 0x000ea80000300a00 */
[----:B------:R-:W2:Y:S11]  /*762e0*/  LDL.LU.64 R4, [R1+0x3700] ;  /* 0x0037000001047983 */ /* 0x000eb60000300a00 */
[----:B------:R-:W-:Y:S05]  /*762f0*/  @!UPT UIADD3 URZ, URZ, URZ, URZ ;  /* 0x0000003f3f3ff290 */ /* 0x000fea000fffe03f */
[----:B------:R0:W-:Y:S01]  /*76300*/  STL [R1+0x80], R16 ;  /* 0x0000801001007387 */ /* 0x0001e20000100800 */
[----:B------:R-:W-:-:S03]  /*76310*/  IMAD.MOV.U32 R2, RZ, RZ, R17 ;  /* 0x000000ffff027224 */ /* 0x000fc600078e0011 */
[----:B0-----:R-:W2:Y:S01]  /*76320*/  LDL.LU.64 R16, [R1+0x36f8] ;  /* 0x0036f80001107983 */ /* 0x001ea20000300a00 */
[----:B------:R-:W-:Y:S02]  /*76330*/  IMAD.MOV.U32 R0, RZ, RZ, R19 ;  /* 0x000000ffff007224 */ /* 0x000fe400078e0013 */
        /* <DEDUP_REMOVED lines=9> */
[----:B0-----:R-:W3:Y:S04]  /*763d0*/  LDL.64 R16, [R1+0x90] ;  /* 0x0000900001107983 */ /* 0x001ee80000100a00 */
[----:B-1----:R-:W3:Y:S01]  /*763e0*/  LDL.64 R18, [R1+0x98] ;  /* 0x0000980001127983 */ /* 0x002ee20000100a00 */
        /* <DEDUP_REMOVED lines=13> */
[----:B------:R-:W4:Y:S11]  /*764c0*/  LDL.LU.64 R12, [R1+0x36d0] ;  /* 0x0036d000010c7983 */ /* 0x000f360000300a00 */
[----:B------:R-:W-:Y:S09]  /*764d0*/  @!UPT UIADD3 URZ, URZ, URZ, URZ ;  /* 0x0000003f3f3ff290 */ /* 0x000ff2000fffe03f */
[----:B------:R-:W-:Y:S04]  /*764e0*/  STL.64 [R1+0x20], R4 ;  /* 0x0000200401007387 */ /* 0x000fe80000100a00 */
[----:B------:R0:W-:Y:S04]  /*764f0*/  STL.64 [R1+0x28], R6 ;  /* 0x0000280601007387 */ /* 0x0001e80000100a00 */
[----:B0-----:R-:W2:Y:S04]  /*76500*/  LDL.LU.64 R6, [R1+0x36c8] ;  /* 0x0036c80001067983 */ /* 0x001ea80000300a00 */
[----:B------:R-:W2:Y:S01]  /*76510*/  LDL.LU.64 R4, [R1+0x36c0] ;  /* 0x0036c00001047983 */ /* 0x000ea20000300a00 */
[----:B----4-:R-:W-:Y:S03]  /*76520*/  HMMA.16816.F32 R12, R20, R12, R8 ;  /* 0x0000000c140c723c */ /* 0x010fe60000001808 */
[----:B------:R-:W4:Y:S11]  /*76530*/  LDL.LU.64 R10, [R1+0x36b8] ;  /* 0x0036b800010a7983 */ /* 0x000f360000300a00 */
[----:B------:R-:W-:Y:S09]  /*76540*/  @!UPT UIADD3 URZ, URZ, URZ, URZ ;  /* 0x0000003f3f3ff290 */ /* 0x000ff2000fffe03f */
[----:B------:R0:W-:Y:S04]  /*76550*/  STL.64 [R1], R12 ;  /* 0x0000000c01007387 */ /* 0x0001e80000100a00 */
[----:B------:R2:W-:Y:S04]  /*76560*/  STL [R1+0x8], R14 ;  /* 0x0000080e01007387 */ /* 0x0005e80000100800 */
[----:B0-----:R-:W2:Y:S01]  /*76570*/  LDL.LU.64 R12, [R1+0x36b0] ;  /* 0x0036b000010c7983 */ /* 0x001ea20000300a00 */
[----:B------:R-:W-:-:S05]  /*76580*/  IMAD.MOV.U32 R2, RZ, RZ, R15 ;  /* 0x000000ffff027224 */ /* 0x000fca00078e000f */
[----:B------:R-:W-:Y:S01]  /*76590*/  STL [R1+0x2eb0], R2 ;  /* 0x002eb00201007387 */ /* 0x000fe20000100800 */
[----:B--2---:R-:W-:Y:S03]  /*765a0*/  HMMA.16816.F32 R12, R20, R12, R4 ;  /* 0x0000000c140c723c */ /* 0x004fe60000001804 */
[----:B------:R-:W2:Y:S04]  /*765b0*/  LDL.LU.64 R6, [R1+0x36a8] ;  /* 0x0036a80001067983 */ /* 0x000ea80000300a00 */
[----:B------:R-:W2:Y:S11]  /*765c0*/  LDL.LU.64 R4, [R1+0x36a0] ;  /* 0x0036a00001047983 */ /* 0x000eb60000300a00 */
[----:B------:R-:W-:Y:S05]  /*765d0*/  @!UPT UIADD3 URZ, URZ, URZ, URZ ;  /* 0x0000003f3f3ff290 */ /* 0x000fea000fffe03f */
[----:B------:R0:W-:Y:S04]  /*765e0*/  STL.64 [R1+0x2d18], R14 ;  /* 0x002d180e01007387 */ /* 0x0001e80000100a00 */
[----:B------:R3:W-:Y:S04]  /*765f0*/  STL.64 [R1+0x2d10], R12 ;  /* 0x002d100c01007387 */ /* 0x0007e80000100a00 */
[----:B0-----:R-:W2:Y:S04]  /*76600*/  LDL.LU R14, [R1+0xe8] ;  /* 0x0000e800010e7983 */ /* 0x001ea80000300800 */
[----:B------:R-:W2:Y:S01]  /*76610*/  LDL.LU R15, [R1+0xec] ;  /* 0x0000ec00010f7983 */ /* 0x000ea20000300800 */
[----:B---3--:R-:W-:-:S02]  /*76620*/  IMAD.MOV.U32 R12, RZ, RZ, R28 ;  /* 0x000000ffff0c7224 */ /* 0x008fc400078e001c */
[----:B------:R-:W-:Y:S01]  /*76630*/  IMAD.MOV.U32 R13, RZ, RZ, R29 ;  /* 0x000000ffff0d7224 */ /* 0x000fe200078e001d */
[----:B--2---:R0:W-:Y:S04]  /*76640*/  STL.64 [R1+0x35c0], R14 ;  /* 0x0035c00e01007387 */ /* 0x0041e80000100a00 */
[----:B------:R-:W2:Y:S04]  /*76650*/  LDL.LU R28, [R1+0x369c] ;  /* 0x00369c00011c7983 */ /* 0x000ea80000300800 */
[----:B------:R-:W3:Y:S01]  /*76660*/  LDL.LU R29, [R1+0x3698] ;  /* 0x00369800011d7983 */ /* 0x000ee20000300800 */
[----:B0-----:R-:W-:-:S02]  /*76670*/  IMAD.MOV.U32 R14, RZ, RZ, R7 ;  /* 0x000000ffff0e7224 */ /* 0x001fc400078e0007 */
[----:B------:R-:W-:Y:S02]  /*76680*/  IMAD.MOV.U32 R15, RZ, RZ, R6 ;  /* 0x000000ffff0f7224 */ /* 0x000fe400078e0006 */
[----:B------:R-:W-:Y:S01]  /*76690*/  HMMA.16816.F32 R4, R20, R4, R24 ;  /* 0x000000041404723c */ /* 0x000fe20000001818 */
[----:B------:R-:W4:Y:S04]  /*766a0*/  LDL.LU.64 R26, [R1+0x3690] ;  /* 0x00369000011a7983 */ /* 0x000f280000300a00 */
[----:B------:R-:W4:Y:S11]  /*766b0*/  LDL.LU.64 R24, [R1+0x3688] ;  /* 0x0036880001187983 */ /* 0x000f360000300a00 */
[----:B------:R-:W-:Y:S07]  /*766c0*/  @!UPT UIADD3 URZ, URZ, URZ, URZ ;  /* 0x0000003f3f3ff290 */ /* 0x000fee000fffe03f */
[----:B------:R0:W-:Y:S04]  /*766d0*/  STL.64 [R1+0x2d08], R6 ;  /* 0x002d080601007387 */ /* 0x0001e80000100a00 */
        /* <DEDUP_REMOVED lines=8> */
[----:B0-----:R-:W4:Y:S04]  /*76760*/  LDL.LU R6, [R1+0x928] ;  /* 0x0009280001067983 */ /* 0x001f280000300800 */
[----:B------:R-:W4:Y:S04]  /*76770*/  LDL.LU R7, [R1+0x92c] ;  /* 0x00092c0001077983 */ /* 0x000f280000300800 */
[----:B------:R-:W-:Y:S04]  /*76780*/  STL [R1+0x35f8], R27 ;  /* 0x0035f81b01007387 */ /* 0x000fe80000100800 */
[----:B------:R-:W-:Y:S01]  /*76790*/  STL [R1+0x364c], R26 ;  /* 0x00364c1a01007387 */ /* 0x000fe20000100800 */
[----:B----4-:R-:W-:Y:S11]  /*767a0*/  HMMA.16816.F32 R20, R20, R24, R4 ;  /* 0x000000181414723c */ /* 0x010ff60000001804 */
[----:B------:R-:W-:Y:S11]  /*767b0*/  @!UPT UIADD3 URZ, URZ, URZ, URZ ;  /* 0x0000003f3f3ff290 */ /* 0x000ff6000fffe03f */
[----:B------:R-:W-:Y:S01]  /*767c0*/  @!UPT UIADD3 URZ, URZ, URZ, URZ ;  /* 0x0000003f3f3ff290 */ /* 0x000fe2000fffe03f */
[----:B------:R2:W-:Y:S02]  /*767d0*/  STL.64 [R1+0x2cf8], R22 ;  /* 0x002cf81601007387 */ /* 0x0005e40000100a00 */
[----:B--2---:R-:W-:Y:S02]  /*767e0*/  IMAD.MOV.U32 R22, RZ, RZ, R29 ;  /* 0x000000ffff167224 */ /* 0x004fe400078e001d */
[----:B---3--:R-:W-:-:S07]  /*767f0*/  IMAD.MOV.U32 R23, RZ, RZ, R28 ;  /* 0x000000ffff177224 */ /* 0x008fce00078e001c */
[----:B------:R-:W-:Y:S01]  /*76800*/  HMMA.16816.F32 R4, R16, R22, R12 ;  /* 0x000000161004723c */ /* 0x000fe2000000180c */
[----:B------:R-:W-:Y:S11]  /*76810*/  STL.64 [R1+0x2e20], R20 ;  /* 0x002e201401007387 */ /* 0x000ff60000100a00 */
[----:B------:R-:W-:Y:S11]  /*76820*/  @!UPT UIADD3 URZ, URZ, URZ, URZ ;  /* 0x0000003f3f3ff290 */ /* 0x000ff6000fffe03f */
[----:B------:R0:W-:Y:S01]  /*76830*/  STL.64 [R1+0xb20], R4 ;  /* 0x000b200401007387 */ /* 0x0001e20000100a00 */
[----:B------:R-:W-:Y:S02]  /*76840*/  IMAD.MOV.U32 R28, RZ, RZ, R4 ;  /* 0x000000ffff1c7224 */ /* 0x000fe400078e0004 */
[----:B------:R-:W-:Y:S01]  /*76850*/  IMAD.MOV.U32 R29, RZ, RZ, R5 ;  /* 0x000000ffff1d7224 */ /* 0x000fe200078e0005 */
        /* <DEDUP_REMOVED lines=9> */
[----:B------:R-:W2:Y:S04]  /*768f0*/  LDL.LU R6, [R1+0x908] ;  /* 0x0009080001067983 */ /* 0x000ea80000300800 */
[----:B------:R-:W2:Y:S04]  /*76900*/  LDL.LU R7, [R1+0x90c] ;  /* 0x00090c0001077983 */ /* 0x000ea80000300800 */
[----:B------:R-:W3:Y:S01]  /*76910*/  LDL.64 R26, [R1+0x168] ;  /* 0x00016800011a7983 */ /* 0x000ee20000100a00 */
[----:B------:R-:W-:-:S02]  /*76920*/  IMAD.MOV.U32 R2, RZ, RZ, R18 ;  /* 0x000000ffff027224 */ /* 0x000fc400078e0012 */
[----:B------:R-:W-:Y:S02]  /*76930*/  IMAD.MOV.U32 R0, RZ, RZ, R19 ;  /* 0x000000ffff007224 */ /* 0x000fe400078e0013 */
[----:B------:R-:W4:Y:S01]  /*76940*/  LDL.64 R18, [R1+0x188] ;  /* 0x0001880001127983 */ /* 0x000f220000100a00 */
[----:B------:R-:W-:Y:S02]  /*76950*/  IMAD.MOV.U32 R25, RZ, RZ, R11 ;  /* 0x000000ffff197224 */ /* 0x000fe400078e000b */
[----:B------:R-:W-:Y:S01]  /*76960*/  IMAD.MOV.U32 R8, RZ, RZ, R16 ;  /* 0x000000ffff087224 */ /* 0x000fe200078e0010 */
[----:B---3--:R0:W-:Y:S04]  /*76970*/  STL.64 [R1+0x3650], R26 ;  /* 0x0036501a01007387 */ /* 0x0081e80000100a00 */
[----:B------:R-:W3:Y:S04]  /*76980*/  LDL.LU R24, [R1+0x8e0] ;  /* 0x0008e00001187983 */ /* 0x000ee80000300800 */
[----:B------:R-:W2:Y:S01]  /*76990*/  LDL.LU R11, [R1+0x367c] ;  /* 0x00367c00010b7983 */ /* 0x000ea20000300800 */
[----:B0-----:R-:W-:-:S03]  /*769a0*/  IMAD.MOV.U32 R26, RZ, RZ, R10 ;  /* 0x000000ffff1a7224 */ /* 0x001fc600078e000a */
[----:B------:R-:W2:Y:S01]  /*769b0*/  LDL.LU R10, [R1+0x3678] ;  /* 0x00367800010a7983 */ /* 0x000ea20000300800 */
[----:B------:R-:W-:-:S03]  /*769c0*/  IMAD.MOV.U32 R3, RZ, RZ, R17 ;  /* 0x000000ffff037224 */ /* 0x000fc600078e0011 */
[----:B------:R-:W3:Y:S01]  /*769d0*/  LDL.LU R27, [R1+0x8ec] ;  /* 0x0008ec00011b7983 */ /* 0x000ee20000300800 */
[----:B------:R-:W-:-:S03]  /*769e0*/  IMAD.MOV.U32 R20, RZ, RZ, R8 ;  /* 0x000000ffff147224 */ /* 0x000fc600078e0008 */
[----:B------:R-:W3:Y:S01]  /*769f0*/  LDL.64 R14, [R1+0x158] ;  /* 0x00015800010e7983 */ /* 0x000ee20000100a00 */
[----:B------:R-:W-:-:S03]  /*76a00*/  IMAD.MOV.U32 R21, RZ, RZ, R3 ;  /* 0x000000ffff157224 */ /* 0x000fc600078e0003 */
[----:B------:R0:W-:Y:S04]  /*76a10*/  STL [R1+0x3598], R23 ;  /* 0x0035981701007387 */ /* 0x0001e80000100800 */
[----:B------:R1:W-:Y:S01]  /*76a20*/  STL [R1+0x363c], R22 ;  /* 0x00363c1601007387 */ /* 0x0003e20000100800 */
[----:B0-----:R-:W-:Y:S02]  /*76a30*/  IMAD.MOV.U32 R23, RZ, RZ, R0 ;  /* 0x000000ffff177224 */ /* 0x001fe400078e0000 */
[----:B-1----:R-:W-:Y:S01]  /*76a40*/  IMAD.MOV.U32 R22, RZ, RZ, R2 ;  /* 0x000000ffff167224 */ /* 0x002fe200078e0002 */
[----:B------:R-:W-:Y:S04]  /*76a50*/  STL [R1+0x29f4], R28 ;  /* 0x0029f41c01007387 */ /* 0x000fe80000100800 */
[----:B------:R-:W-:Y:S02]  /*76a60*/  STL [R1+0x29f0], R29 ;  /* 0x0029f01d01007387 */ /* 0x000fe40000100800 */
[C---:B--2---:R-:W-:Y:S02]  /*76a70*/  HMMA.16816.F32 R8, R20.reuse, R10, R4 ;  /* 0x0000000a1408723c */ /* 0x044fe40000001804 */
[----:B------:R-:W4:Y:S04]  /*76a80*/  LDL.LU.64 R6, [R1+0x3670] ;  /* 0x0036700001067983 */ /* 0x000f280000300a00 */
[----:B------:R-:W4:Y:S11]  /*76a90*/  LDL.LU.64 R4, [R1+0x3668] ;  /* 0x0036680001047983 */ /* 0x000f360000300a00 */
[----:B------:R-:W-:Y:S06]  /*76aa0*/  @!UPT UIADD3 URZ, URZ, URZ, URZ ;  /* 0x0000003f3f3ff290 */ /* 0x000fec000fffe03f */
[----:B------:R0:W-:Y:S04]  /*76ab0*/  STL.64 [R1+0xb00], R8 ;  /* 0x000b000801007387 */ /* 0x0001e80000100a00 */
[----:B------:R1:W-:Y:S04]  /*76ac0*/  STL.64 [R1+0xb08], R10 ;  /* 0x000b080a01007387 */ /* 0x0003e80000100a00 */
[----:B0-----:R-:W2:Y:S04]  /*76ad0*/  LDL.LU R8, [R1+0x70] ;  /* 0x0000700001087983 */ /* 0x001ea80000300800 */
[----:B------:R-:W2:Y:S04]  /*76ae0*/  LDL.LU R9, [R1+0x74] ;  /* 0x0000740001097983 */ /* 0x000ea80000300800 */
[----:B-1----:R-:W2:Y:S04]  /*76af0*/  LDL.LU R10, [R1+0x78] ;  /* 0x00007800010a7983 */ /* 0x002ea80000300800 */
[----:B------:R-:W2:Y:S04]  /*76b00*/  LDL.LU R11, [R1+0x7c] ;  /* 0x00007c00010b7983 */ /* 0x000ea80000300800 */
[----:B--2---:R-:W-:Y:S04]  /*76b10*/  STL.64 [R1+0x3440], R10 ;  /* 0x0034400a01007387 */ /* 0x004fe80000100a00 */
[----:B------:R0:W-:Y:S04]  /*76b20*/  STL.64 [R1+0x3438], R8 ;  /* 0x0034380801007387 */ /* 0x0001e80000100a00 */
[----:B0-----:R-:W2:Y:S04]  /*76b30*/  LDL.LU R8, [R1+0x10] ;  /* 0x0000100001087983 */ /* 0x001ea80000300800 */
[----:B------:R-:W2:Y:S04]  /*76b40*/  LDL.LU R9, [R1+0x14] ;  /* 0x0000140001097983 */ /* 0x000ea80000300800 */
[----:B------:R-:W2:Y:S04]  /*76b50*/  LDL.LU R10, [R1+0x18] ;  /* 0x00001800010a7983 */ /* 0x000ea80000300800 */
[----:B------:R-:W2:Y:S01]  /*76b60*/  LDL.LU R11, [R1+0x1c] ;  /* 0x00001c00010b7983 */ /* 0x000ea20000300800 */
[----:B----4-:R-:W-:Y:S01]  /*76b70*/  HMMA.16816.F32 R4, R20, R18, R4 ;  /* 0x000000121404723c */ /* 0x010fe20000001804 */
[----:B------:R-:W-:-:S02]  /*76b80*/  IMAD.MOV.U32 R0, RZ, RZ, R19 ;  /* 0x000000ffff007224 */ /* 0x000fc400078e0013 */
[----:B--2---:R-:W-:Y:S04]  /*76b90*/  STL.64 [R1+0x3568], R10 ;  /* 0x0035680a01007387 */ /* 0x004fe80000100a00 */
[----:B------:R0:W-:Y:S04]  /*76ba0*/  STL.64 [R1+0x3560], R8 ;  /* 0x0035600801007387 */ /* 0x0001e80000100a00 */
[----:B0-----:R-:W2:Y:S04]  /*76bb0*/  LDL.LU R8, [R1+0x8c0] ;  /* 0x0008c00001087983 */ /* 0x001ea80000300800 */
[----:B------:R-:W2:Y:S04]  /*76bc0*/  LDL.LU R9, [R1+0x8c4] ;  /* 0x0008c40001097983 */ /* 0x000ea80000300800 */
[----:B------:R-:W2:Y:S04]  /*76bd0*/  LDL.LU R10, [R1+0x8c8] ;  /* 0x0008c800010a7983 */ /* 0x000ea80000300800 */
[----:B------:R-:W2:Y:S04]  /*76be0*/  LDL.LU R11, [R1+0x8cc] ;  /* 0x0008cc00010b7983 */ /* 0x000ea80000300800 */
[----:B------:R0:W-:Y:S04]  /*76bf0*/  STL.64 [R1+0xaf0], R4 ;  /* 0x000af00401007387 */ /* 0x0001e80000100a00 */
[----:B------:R1:W-:Y:S01]  /*76c00*/  STL.64 [R1+0xaf8], R6 ;  /* 0x000af80601007387 */ /* 0x0003e20000100a00 */
[----:B0-----:R-:W-:-:S03]  /*76c10*/  IMAD.MOV.U32 R4, RZ, RZ, R18 ;  /* 0x000000ffff047224 */ /* 0x001fc600078e0012 */
[----:B-1----:R-:W4:Y:S04]  /*76c20*/  LDL.LU.64 R6, [R1+0x3660] ;  /* 0x0036600001067983 */ /* 0x002f280000300a00 */
[----:B------:R-:W3:Y:S02]  /*76c30*/  LDL.LU.64 R18, [R1+0x3658] ;  /* 0x0036580001127983 */ /* 0x000ee40000300a00 */
[C---:B---3--:R-:W-:Y:S11]  /*76c40*/  HMMA.16816.F32 R24, R20.reuse, R18, R24 ;  /* 0x000000121418723c */ /* 0x048ff60000001818 */
[----:B------:R-:W-:Y:S11]  /*76c50*/  @!UPT UIADD3 URZ, URZ, URZ, URZ ;  /* 0x0000003f3f3ff290 */ /* 0x000ff6000fffe03f */
[----:B------:R-:W-:Y:S01]  /*76c60*/  @!UPT UIADD3 URZ, URZ, URZ, URZ ;  /* 0x0000003f3f3ff290 */ /* 0x000fe2000fffe03f */
[----:B------:R-:W-:Y:S04]  /*76c70*/  STL.64 [R1+0xae0], R24 ;  /* 0x000ae01801007387 */ /* 0x000fe80000100a00 */
[----:B------:R0:W-:Y:S04]  /*76c80*/  STL.64 [R1+0xae8], R26 ;  /* 0x000ae81a01007387 */ /* 0x0001e80000100a00 */
[----:B0-----:R-:W3:Y:S04]  /*76c90*/  LDL.LU.64 R26, [R1+0x3650] ;  /* 0x00365000011a7983 */ /* 0x001ee80000300a00 */
[----:B------:R0:W-:Y:S04]  /*76ca0*/  STL.64 [R1+0x3528], R18 ;  /* 0x0035281201007387 */ /* 0x0001e80000100a00 */
[----:B------:R-:W3:Y:S04]  /*76cb0*/  LDL.LU R16, [R1+0x8d0] ;  /* 0x0008d00001107983 */ /* 0x000ee80000300800 */
[----:B------:R-:W3:Y:S04]  /*76cc0*/  LDL.LU R17, [R1+0x8d4] ;  /* 0x0008d40001117983 */ /* 0x000ee80000300800 */
[----:B0-----:R-:W3:Y:S04]  /*76cd0*/  LDL.LU R18, [R1+0x8d8] ;  /* 0x0008d80001127983 */ /* 0x001ee80000300800 */
[----:B------:R-:W3:Y:S02]  /*76ce0*/  LDL.LU R19, [R1+0x8dc] ;  /* 0x0008dc0001137983 */ /* 0x000ee40000300800 */
[----:B---3--:R-:W-:Y:S01]  /*76cf0*/  HMMA.16816.F32 R16, R20, R26, R16 ;  /* 0x0000001a1410723c */ /* 0x008fe20000001810 */
[----:B------:R-:W-:Y:S11]  /*76d00*/  IMAD.MOV.U32 R5, RZ, RZ, R27 ;  /* 0x000000ffff057224 */ /* 0x000ff600078e001b */
[----:B------:R-:W-:Y:S11]  /*76d10*/  @!UPT UIADD3 URZ, URZ, URZ, URZ ;  /* 0x0000003f3f3ff290 */ /* 0x000ff6000fffe03f */
[----:B------:R0:W-:Y:S04]  /*76d20*/  STL.64 [R1+0xa40], R16 ;  /* 0x000a401001007387 */ /* 0x0001e80000100a00 */
[----:B------:R-:W-:Y:S01]  /*76d30*/  STL.64 [R1+0xa48], R18 ;  /* 0x000a481201007387 */ /* 0x000fe20000100a00 */
[----:B0-----:R-:W-:-:S03]  /*76d40*/  IMAD.MOV.U32 R16, RZ, RZ, R26 ;  /* 0x000000ffff107224 */ /* 0x001fc600078e001a */
[----:B------:R-:W3:Y:S04]  /*76d50*/  LDL.LU R26, [R1+0x364c] ;  /* 0x00364c00011a7983 */ /* 0x000ee80000300800 */
[----:B----4-:R-:W-:Y:S04]  /*76d60*/  STL.64 [R1+0x35b8], R6 ;  /* 0x0035b80601007387 */ /* 0x010fe80000100a00 */
[----:B------:R2:W-:Y:S02]  /*76d70*/  STL.64 [R1+0x35b0], R4 ;  /* 0x0035b00401007387 */ /* 0x0005e40000100a00 */
[----:B--2---:R-:W-:Y:S01]  /*76d80*/  HMMA.16816.F32 R4, R20, R14, R8 ;  /* 0x0000000e1404723c */ /* 0x004fe20000001808 */
[----:B------:R-:W-:-:S02]  /*76d90*/  IMAD.MOV.U32 R18, RZ, RZ, R14 ;  /* 0x000000ffff127224 */ /* 0x000fc400078e000e */
[----:B------:R-:W-:Y:S11]  /*76da0*/  IMAD.MOV.U32 R17, RZ, RZ, R15 ;  /* 0x000000ffff117224 */ /* 0x000ff600078e000f */
[----:B------:R-:W-:Y:S09]  /*76db0*/  @!UPT UIADD3 URZ, URZ, URZ, URZ ;  /* 0x0000003f3f3ff290 */ /* 0x000ff2000fffe03f */
[----:B------:R3:W-:Y:S04]  /*76dc0*/  STL.64 [R1+0xa10], R4 ;  /* 0x000a100401007387 */ /* 0x0007e80000100a00 */
[----:B------:R0:W-:Y:S04]  /*76dd0*/  STL.64 [R1+0xa18], R6 ;  /* 0x000a180601007387 */ /* 0x0001e80000100a00 */
[----:B------:R-:W-:Y:S04]  /*76de0*/  STL [R1+0x3638], R18 ;  /* 0x0036381201007387 */ /* 0x000fe80000100800 */
[----:B------:R-:W-:Y:S04]  /*76df0*/  STL.64 [R1+0x3630], R16 ;  /* 0x0036301001007387 */ /* 0x000fe80000100a00 */
[----:B------:R-:W2:Y:S04]  /*76e00*/  LDL.LU R8, [R1+0x820] ;  /* 0x0008200001087983 */ /* 0x000ea80000300800 */
[----:B------:R-:W2:Y:S04]  /*76e10*/  LDL.LU R9, [R1+0x824] ;  /* 0x0008240001097983 */ /* 0x000ea80000300800 */
[----:B------:R-:W4:Y:S04]  /*76e20*/  LDL.LU R10, [R1+0x828] ;  /* 0x00082800010a7983 */ /* 0x000f280000300800 */
[----:B------:R-:W4:Y:S04]  /*76e30*/  LDL.LU R11, [R1+0x82c] ;  /* 0x00082c00010b7983 */ /* 0x000f280000300800 */
[----:B------:R-:W2:Y:S01]  /*76e40*/  LDL.64 R14, [R1+0xf8] ;  /* 0x0000f800010e7983 */ /* 0x000ea20000100a00 */
[----:B---3--:R-:W-:-:S03]  /*76e50*/  IMAD.MOV.U32 R4, RZ, RZ, R26 ;  /* 0x000000ffff047224 */ /* 0x008fc600078e001a */
[----:B--2---:R-:W-:Y:S04]  /*76e60*/  STL.64 [R1+0x35d8], R14 ;  /* 0x0035d80e01007387 */ /* 0x004fe80000100a00 */
[----:B------:R-:W2:Y:S04]  /*76e70*/  LDL.LU R26, [R1+0x3648] ;  /* 0x00364800011a7983 */ /* 0x000ea80000300800 */
[----:B------:R-:W3:Y:S04]  /*76e80*/  LDL.LU R5, [R1+0x854] ;  /* 0x0008540001057983 */ /* 0x000ee80000300800 */
[----:B0-----:R-:W2:Y:S04]  /*76e90*/  LDL.LU R6, [R1+0x858] ;  /* 0x0008580001067983 */ /* 0x001ea80000300800 */
[----:B------:R-:W2:Y:S04]  /*76ea0*/  LDL.LU R7, [R1+0x85c] ;  /* 0x00085c0001077983 */ /* 0x000ea80000300800 */
[----:B------:R-:W2:Y:S04]  /*76eb0*/  LDL.LU R24, [R1+0x880] ;  /* 0x0008800001187983 */ /* 0x000ea80000300800 */
[----:B------:R-:W2:Y:S04]  /*76ec0*/  LDL.LU R25, [R1+0x884] ;  /* 0x0008840001197983 */ /* 0x000ea80000300800 */
[----:B------:R-:W2:Y:S04]  /*76ed0*/  LDL.LU R27, [R1+0x88c] ;  /* 0x00088c00011b7983 */ /* 0x000ea80000300800 */
[----:B--2---:R0:W-:Y:S04]  /*76ee0*/  STL.64 [R1+0x3608], R26 ;  /* 0x0036081a01007387 */ /* 0x0041e80000100a00 */
[----:B------:R-:W-:Y:S04]  /*76ef0*/  STL.64 [R1+0x3600], R24 ;  /* 0x0036001801007387 */ /* 0x000fe80000100a00 */
[----:B0-----:R-:W2:Y:S04]  /*76f00*/  LDL.64 R26, [R1+0x128] ;  /* 0x00012800011a7983 */ /* 0x001ea80000100a00 */
[----:B--2---:R0:W-:Y:S04]  /*76f10*/  STL.64 [R1+0x3618], R26 ;  /* 0x0036181a01007387 */ /* 0x0041e80000100a00 */
[----:B0-----:R-:W2:Y:S04]  /*76f20*/  LDL R26, [R1+0x138] ;  /* 0x00013800011a7983 */ /* 0x001ea80000100800 */
[----:B------:R-:W2:Y:S04]  /*76f30*/  LDL R27, [R1+0x13c] ;  /* 0x00013c00011b7983 */ /* 0x000ea80000100800 */
[----:B--2---:R0:W-:Y:S04]  /*76f40*/  STL.64 [R1+0x3640], R26 ;  /* 0x0036401a01007387 */ /* 0x0041e80000100a00 */
[----:B------:R-:W2:Y:S04]  /*76f50*/  LDL.LU R24, [R1+0x8b0] ;  /* 0x0008b00001187983 */ /* 0x000ea80000300800 */
[----:B------:R-:W2:Y:S04]  /*76f60*/  LDL.LU R25, [R1+0x8b4] ;  /* 0x0008b40001197983 */ /* 0x000ea80000300800 */
[----:B0-----:R-:W2:Y:S04]  /*76f70*/  LDL.LU R26, [R1+0x8b8] ;  /* 0x0008b800011a7983 */ /* 0x001ea80000300800 */
[----:B------:R-:W2:Y:S04]  /*76f80*/  LDL.LU R27, [R1+0x8bc] ;  /* 0x0008bc00011b7983 */ /* 0x000ea80000300800 */
[----:B------:R-:W2:Y:S04]  /*76f90*/  LDL.64 R14, [R1+0x108] ;  /* 0x00010800010e7983 */ /* 0x000ea80000100a00 */
[----:B------:R-:W3:Y:S04]  /*76fa0*/  LDL.64 R18, [R1+0x148] ;  /* 0x0001480001127983 */ /* 0x000ee80000100a00 */
[----:B--2---:R0:W-:Y:S04]  /*76fb0*/  STL.64 [R1+0x35f0], R14 ;  /* 0x0035f00e01007387 */ /* 0x0041e80000100a00 */
[----:B0-----:R-:W2:Y:S04]  /*76fc0*/  LDL.64 R14, [R1+0x118] ;  /* 0x00011800010e7983 */ /* 0x001ea80000100a00 */
[----:B--2---:R0:W-:Y:S04]  /*76fd0*/  STL.64 [R1+0x3610], R14 ;  /* 0x0036100e01007387 */ /* 0x0041e80000100a00 */
[----:B------:R-:W2:Y:S04]  /*76fe0*/  LDL.LU R12, [R1+0x890] ;  /* 0x00089000010c7983 */ /* 0x000ea80000300800 */
[----:B------:R-:W2:Y:S04]  /*76ff0*/  LDL.LU R13, [R1+0x894] ;  /* 0x00089400010d7983 */ /* 0x000ea80000300800 */
[----:B0-----:R-:W2:Y:S04]  /*77000*/  LDL.LU R14, [R1+0x898] ;  /* 0x00089800010e7983 */ /* 0x001ea80000300800 */
[----:B------:R-:W2:Y:S01]  /*77010*/  LDL.LU R15, [R1+0x89c] ;  /* 0x00089c00010f7983 */ /* 0x000ea20000300800 */
[----:B---3--:R-:W-:Y:S03]  /*77020*/  HMMA.16816.F32 R20, R20, R18, R24 ;  /* 0x000000121414723c */ /* 0x008fe60000001818 */
        /* <DEDUP_REMOVED lines=16> */
[----:B------:R-:W2:Y:S04]  /*77130*/  LDL.LU R6, [R1+0x878] ;  /* 0x0008780001067983 */ /* 0x000ea80000300800 */
[----:B------:R-:W2:Y:S04]  /*77140*/  LDL.LU R7, [R1+0x87c] ;  /* 0x00087c0001077983 */ /* 0x000ea80000300800 */
[----:B----4-:R0:W-:Y:S04]  /*77150*/  STL.64 [R1+0x3578], R10 ;  /* 0x0035780a01007387 */ /* 0x0101e80000100a00 */
[----:B------:R-:W-:Y:S04]  /*77160*/  STL.64 [R1+0x3570], R8 ;  /* 0x0035700801007387 */ /* 0x000fe80000100a00 */
[----:B0-----:R-:W3:Y:S04]  /*77170*/  LDL R10, [R1+0xc8] ;  /* 0x0000c800010a7983 */ /* 0x001ee80000100800 */
[----:B------:R-:W3:Y:S04]  /*77180*/  LDL R11, [R1+0xcc] ;  /* 0x0000cc00010b7983 */ /* 0x000ee80000100800 */
[----:B------:R-:W4:Y:S04]  /*77190*/  LDL.LU.64 R26, [R1+0x3640] ;  /* 0x00364000011a7983 */ /* 0x000f280000300a00 */
[----:B------:R0:W-:Y:S04]  /*771a0*/  STL.64 [R1+0xa30], R20 ;  /* 0x000a301401007387 */ /* 0x0001e80000100a00 */
[----:B------:R1:W-:Y:S01]  /*771b0*/  STL.64 [R1+0xa38], R22 ;  /* 0x000a381601007387 */ /* 0x0003e20000100a00 */
[----:B0-----:R-:W-:-:S03]  /*771c0*/  IMAD.MOV.U32 R20, RZ, RZ, R18 ;  /* 0x000000ffff147224 */ /* 0x001fc600078e0012 */
[----:B-1----:R-:W2:Y:S04]  /*771d0*/  LDL.LU R22, [R1+0x363c] ;  /* 0x00363c0001167983 */ /* 0x002ea80000300800 */
[----:B------:R-:W2:Y:S04]  /*771e0*/  LDL.LU R18, [R1+0x3638] ;  /* 0x0036380001127983 */ /* 0x000ea80000300800 */
[----:B------:R-:W3:Y:S04]  /*771f0*/  LDL.LU.64 R16, [R1+0x3630] ;  /* 0x0036300001107983 */ /* 0x000ee80000300a00 */
[----:B--2---:R-:W-:Y:S04]  /*77200*/  STL.64 [R1+0x3588], R18 ;  /* 0x0035881201007387 */ /* 0x004fe80000100a00 */
[----:B---3--:R0:W-:Y:S04]  /*77210*/  STL.64 [R1+0x3580], R16 ;  /* 0x0035801001007387 */ /* 0x0081e80000100a00 */
[----:B0-----:R-:W2:Y:S04]  /*77220*/  LDL.LU R16, [R1+0x830] ;  /* 0x0008300001107983 */ /* 0x001ea80000300800 */
[----:B------:R-:W2:Y:S04]  /*77230*/  LDL.LU R17, [R1+0x834] ;  /* 0x0008340001117983 */ /* 0x000ea80000300800 */
[----:B------:R-:W3:Y:S04]  /*77240*/  LDL.LU R18, [R1+0x838] ;  /* 0x0008380001127983 */ /* 0x000ee80000300800 */
[----:B------:R-:W3:Y:S04]  /*77250*/  LDL.LU R19, [R1+0x83c] ;  /* 0x00083c0001137983 */ /* 0x000ee80000300800 */
[----:B---3--:R-:W-:Y:S04]  /*77260*/  STL.64 [R1+0x35a8], R18 ;  /* 0x0035a81201007387 */ /* 0x008fe80000100a00 */
[----:B--2---:R0:W-:Y:S04]  /*77270*/  STL.64 [R1+0x35a0], R16 ;  /* 0x0035a01001007387 */ /* 0x0041e80000100a00 */
[----:B0-----:R-:W4:Y:S04]  /*77280*/  LDL.LU.64 R16, [R1+0x90] ;  /* 0x0000900001107983 */ /* 0x001f280000300a00 */
[----:B------:R-:W4:Y:S02]  /*77290*/  LDL.LU.64 R18, [R1+0x98] ;  /* 0x0000980001127983 */ /* 0x000f240000300a00 */
[C---:B----4-:R-:W-:Y:S02]  /*772a0*/  HMMA.16816.F32 R24, R16.reuse, R26, R12 ;  /* 0x0000001a1018723c */ /* 0x050fe4000000180c */
[----:B------:R-:W2:Y:S04]  /*772b0*/  LDL.LU.64 R14, [R1+0x3628] ;  /* 0x00362800010e7983 */ /* 0x000ea80000300a00 */
[----:B------:R-:W2:Y:S11]  /*772c0*/  LDL.LU.64 R12, [R1+0x3620] ;  /* 0x00362000010c7983 */ /* 0x000eb60000300a00 */
[----:B------:R-:W-:Y:S06]  /*772d0*/  @!UPT UIADD3 URZ, URZ, URZ, URZ ;  /* 0x0000003f3f3ff290 */ /* 0x000fec000fffe03f */
[----:B------:R-:W-:Y:S04]  /*772e0*/  STL.64 [R1+0xa20], R24 ;  /* 0x000a201801007387 */ /* 0x000fe80000100a00 */
[----:B------:R0:W-:Y:S04]  /*772f0*/  STL.64 [R1+0xa28], R26 ;  /* 0x000a281a01007387 */ /* 0x0001e80000100a00 */
        /* <DEDUP_REMOVED lines=10> */
[C---:B--2---:R-:W-:Y:S11]  /*773a0*/  HMMA.16816.F32 R24, R16.reuse, R14, R24 ;  /* 0x0000000e1018723c */ /* 0x044ff60000001818 */
[----:B------:R-:W-:Y:S11]  /*773b0*/  @!UPT UIADD3 URZ, URZ, URZ, URZ ;  /* 0x0000003f3f3ff290 */ /* 0x000ff6000fffe03f */
[----:B------:R-:W-:Y:S01]  /*773c0*/  @!UPT UIADD3 URZ, URZ, URZ, URZ ;  /* 0x0000003f3f3ff290 */ /* 0x000fe2000fffe03f */
[----:B------:R0:W-:Y:S04]  /*773d0*/  STL.64 [R1+0x930], R24 ;  /* 0x0009301801007387 */ /* 0x0001e80000100a00 */
[----:B------:R1:W-:Y:S01]  /*773e0*/  STL.64 [R1+0x938], R26 ;  /* 0x0009381a01007387 */ /* 0x0003e20000100a00 */
[----:B0-----:R-:W-:Y:S02]  /*773f0*/  IMAD.MOV.U32 R25, RZ, RZ, R14 ;  /* 0x000000ffff197224 */ /* 0x001fe400078e000e */
[----:B------:R-:W-:Y:S01]  /*77400*/  IMAD.MOV.U32 R24, RZ, RZ, R15 ;  /* 0x000000ffff187224 */ /* 0x000fe200078e000f */
[----:B-1----:R-:W2:Y:S04]  /*77410*/  LDL.LU R27, [R1+0x35f8] ;  /* 0x0035f800011b7983 */ /* 0x002ea80000300800 */
[----:B------:R-:W3:Y:S02]  /*77420*/  LDL.LU.64 R14, [R1+0x35f0] ;  /* 0x0035f000010e7983 */ /* 0x000ee40000300a00 */
[----:B---3--:R-:W-:Y:S01]  /*77430*/  HMMA.16816.F32 R4, R16, R14, R4 ;  /* 0x0000000e1004723c */ /* 0x008fe20000001804 */
[----:B------:R-:W-:-:S02]  /*77440*/  IMAD.MOV.U32 R23, RZ, RZ, R14 ;  /* 0x000000ffff177224 */ /* 0x000fc400078e000e */
[----:B------:R-:W-:Y:S11]  /*77450*/  IMAD.MOV.U32 R26, RZ, RZ, R15 ;  /* 0x000000ffff1a7224 */ /* 0x000ff600078e000f */
[----:B------:R-:W-:Y:S09]  /*77460*/  @!UPT UIADD3 URZ, URZ, URZ, URZ ;  /* 0x0000003f3f3ff290 */ /* 0x000ff2000fffe03f */
[----:B------:R-:W-:Y:S04]  /*77470*/  STL.64 [R1+0x920], R4 ;  /* 0x0009200401007387 */ /* 0x000fe80000100a00 */
[----:B------:R0:W-:Y:S04]  /*77480*/  STL.64 [R1+0x928], R6 ;  /* 0x0009280601007387 */ /* 0x0001e80000100a00 */
[----:B0-----:R-:W3:Y:S04]  /*77490*/  LDL.LU.64 R6, [R1+0x35e8] ;  /* 0x0035e80001067983 */ /* 0x001ee80000300a00 */
[----:B------:R-:W3:Y:S04]  /*774a0*/  LDL.LU.64 R4, [R1+0x35e0] ;  /* 0x0035e00001047983 */ /* 0x000ee80000300a00 */
        /* <DEDUP_REMOVED lines=10> */
[----:B---3--:R-:W-:Y:S11]  /*77550*/  HMMA.16816.F32 R4, R16, R14, R4 ;  /* 0x0000000e1004723c */ /* 0x008ff60000001804 */
[----:B------:R-:W-:Y:S11]  /*77560*/  @!UPT UIADD3 URZ, URZ, URZ, URZ ;  /* 0x0000003f3f3ff290 */ /* 0x000ff6000fffe03f */
[----:B------:R-:W-:Y:S01]  /*77570*/  @!UPT UIADD3 URZ, URZ, URZ, URZ ;  /* 0x0000003f3f3ff290 */ /* 0x000fe2000fffe03f */
[----:B------:R-:W-:Y:S04]  /*77580*/  STL.64 [R1+0x8d0], R4 ;  /* 0x0008d00401007387 */ /* 0x000fe80000100a00 */
[----:B------:R0:W-:Y:S04]  /*77590*/  STL.64 [R1+0x8d8], R6 ;  /* 0x0008d80601007387 */ /* 0x0001e80000100a00 */
[----:B0-----:R-:W3:Y:S04]  /*775a0*/  LDL.LU.64 R6, [R1+0x35b8] ;  /* 0x0035b80001067983 */ /* 0x001ee80000300a00 */
[----:B------:R-:W4:Y:S04]  /*775b0*/  LDL.LU.64 R4, [R1+0x35b0] ;  /* 0x0035b00001047983 */ /* 0x000f280000300a00 */
[----:B------:R0:W-:Y:S04]  /*775c0*/  STL.64 [R1+0x3468], R14 ;  /* 0x0034680e01007387 */ /* 0x0001e80000100a00 */
[----:B------:R-:W3:Y:S04]  /*775d0*/  LDL.LU R12, [R1+0x840] ;  /* 0x00084000010c7983 */ /* 0x000ee80000300800 */
[----:B------:R-:W3:Y:S04]  /*775e0*/  LDL.LU R13, [R1+0x844] ;  /* 0x00084400010d7983 */ /* 0x000ee80000300800 */
[----:B0-----:R-:W3:Y:S01]  /*775f0*/  LDL.LU R14, [R1+0x848] ;  /* 0x00084800010e7983 */ /* 0x001ee20000300800 */
[----:B--2---:R-:W-:-:S02]  /*77600*/  IMAD.MOV.U32 R15, RZ, RZ, R27 ;  /* 0x000000ffff0f7224 */ /* 0x004fc400078e001b */
[----:B------:R-:W-:Y:S02]  /*77610*/  IMAD.MOV.U32 R9, RZ, RZ, R18 ;  /* 0x000000ffff097224 */ /* 0x000fe400078e0012 */
[----:B------:R-:W-:Y:S02]  /*77620*/  IMAD.MOV.U32 R8, RZ, RZ, R19 ;  /* 0x000000ffff087224 */ /* 0x000fe400078e0013 */
[----:B------:R-:W-:Y:S02]  /*77630*/  IMAD.MOV.U32 R27, RZ, RZ, R16 ;  /* 0x000000ffff1b7224 */ /* 0x000fe400078e0010 */
[----:B------:R-:W-:Y:S01]  /*77640*/  IMAD.MOV.U32 R29, RZ, RZ, R17 ;  /* 0x000000ffff1d7224 */ /* 0x000fe200078e0011 */
[----:B---3--:R-:W-:Y:S11]  /*77650*/  HMMA.16816.F32 R12, R16, R6, R12 ;  /* 0x00000006100c723c */ /* 0x008ff6000000180c */
[----:B------:R-:W-:Y:S11]  /*77660*/  @!UPT UIADD3 URZ, URZ, URZ, URZ ;  /* 0x0000003f3f3ff290 */ /* 0x000ff6000fffe03f */
[----:B------:R-:W-:Y:S01]  /*77670*/  @!UPT UIADD3 URZ, URZ, URZ, URZ ;  /* 0x0000003f3f3ff290 */ /* 0x000fe2000fffe03f */
[----:B------:R0:W-:Y:S04]  /*77680*/  STL.64 [R1+0x840], R12 ;  /* 0x0008400c01007387 */ /* 0x0001e80000100a00 */
[----:B------:R1:W-:Y:S04]  /*77690*/  STL.64 [R1+0x848], R14 ;  /* 0x0008480e01007387 */ /* 0x0003e80000100a00 */
[----:B------:R-:W2:Y:S04]  /*776a0*/  LDL.LU.64 R18, [R1+0x35a8] ;  /* 0x0035a80001127983 */ /* 0x000ea80000300a00 */
[----:B------:R-:W2:Y:S04]  /*776b0*/  LDL.LU.64 R16, [R1+0x35a0] ;  /* 0x0035a00001107983 */ /* 0x000ea80000300a00 */
[----:B------:R-:W-:Y:S04]  /*776c0*/  STL.64 [R1+0x3548], R6 ;  /* 0x0035480601007387 */ /* 0x000fe80000100a00 */
[----:B0-----:R-:W3:Y:S04]  /*776d0*/  LDL.LU R12, [R1+0x760] ;  /* 0x00076000010c7983 */ /* 0x001ee80000300800 */
[----:B------:R-:W3:Y:S04]  /*776e0*/  LDL.LU R13, [R1+0x764] ;  /* 0x00076400010d7983 */ /* 0x000ee80000300800 */
[----:B-1----:R-:W2:Y:S04]  /*776f0*/  LDL.LU R14, [R1+0x768] ;  /* 0x00076800010e7983 */ /* 0x002ea80000300800 */
[----:B------:R-:W2:Y:S04]  /*77700*/  LDL.LU R15, [R1+0x76c] ;  /* 0x00076c00010f7983 */ /* 0x000ea80000300800 */
[----:B--2---:R0:W-:Y:S04]  /*77710*/  STL.64 [R1+0x3478], R14 ;  /* 0x0034780e01007387 */ /* 0x0041e80000100a00 */
[----:B---3--:R1:W-:Y:S01]  /*77720*/  STL.64 [R1+0x3470], R12 ;  /* 0x0034700c01007387 */ /* 0x0083e20000100a00 */
[----:B0-----:R-:W-:-:S02]  /*77730*/  IMAD.MOV.U32 R14, RZ, RZ, R23 ;  /* 0x000000ffff0e7224 */ /* 0x001fc400078e0017 */
[----:B------:R-:W-:Y:S01]  /*77740*/  IMAD.MOV.U32 R15, RZ, RZ, R26 ;  /* 0x000000ffff0f7224 */ /* 0x000fe200078e001a */
[----:B------:R-:W2:Y:S01]  /*77750*/  LDL.LU R23, [R1+0x3598] ;  /* 0x0035980001177983 */ /* 0x000ea20000300800 */
[----:B-1----:R-:W-:-:S03]  /*77760*/  IMAD.MOV.U32 R12, RZ, RZ, R27 ;  /* 0x000000ffff0c7224 */ /* 0x002fc600078e001b */
[----:B------:R-:W3:Y:S01]  /*77770*/  LDL.LU R26, [R1+0x3594] ;  /* 0x00359400011a7983 */ /* 0x000ee20000300800 */
[----:B------:R-:W-:-:S03]  /*77780*/  IMAD.MOV.U32 R13, RZ, RZ, R29 ;  /* 0x000000ffff0d7224 */ /* 0x000fc600078e001d */
[----:B------:R0:W-:Y:S04]  /*77790*/  STL.64 [R1+0x3490], R14 ;  /* 0x0034900e01007387 */ /* 0x0001e80000100a00 */
[----:B------:R-:W3:Y:S01]  /*777a0*/  LDL.LU R27, [R1+0x3590] ;  /* 0x00359000011b7983 */ /* 0x000ee20000300800 */
[----:B0-----:R-:W-:Y:S02]  /*777b0*/  IMAD.MOV.U32 R14, RZ, RZ, R9 ;  /* 0x000000ffff0e7224 */ /* 0x001fe400078e0009 */
[----:B------:R-:W-:-:S07]  /*777c0*/  IMAD.MOV.U32 R15, RZ, RZ, R8 ;  /* 0x000000ffff0f7224 */ /* 0x000fce00078e0008 */
[C---:B------:R-:W-:Y:S01]  /*777d0*/  HMMA.16816.F32 R8, R12.reuse, R10, R16 ;  /* 0x0000000a0c08723c */ /* 0x040fe20000001810 */
[----:B------:R-:W2:Y:S04]  /*777e0*/  LDL.LU.64 R18, [R1+0x3588] ;  /* 0x0035880001127983 */ /* 0x000ea80000300a00 */
[----:B------:R-:W2:Y:S11]  /*777f0*/  LDL.LU.64 R16, [R1+0x3580] ;  /* 0x0035800001107983 */ /* 0x000eb60000300a00 */
[----:B------:R-:W-:Y:S07]  /*77800*/  @!UPT UIADD3 URZ, URZ, URZ, URZ ;  /* 0x0000003f3f3ff290 */ /* 0x000fee000fffe03f */
[----:B------:R-:W-:Y:S04]  /*77810*/  STL.64 [R1+0x830], R8 ;  /* 0x0008300801007387 */ /* 0x000fe80000100a00 */
[----:B------:R0:W-:Y:S04]  /*77820*/  STL.64 [R1+0x838], R10 ;  /* 0x0008380a01007387 */ /* 0x0001e80000100a00 */
[----:B0-----:R-:W3:Y:S04]  /*77830*/  LDL.LU.64 R10, [R1+0x3578] ;  /* 0x00357800010a7983 */ /* 0x001ee80000300a00 */
[----:B------:R-:W3:Y:S02]  /*77840*/  LDL.LU.64 R8, [R1+0x3570] ;  /* 0x0035700001087983 */ /* 0x000ee40000300a00 */
[----:B---3--:R-:W-:Y:S02]  /*77850*/  HMMA.16816.F32 R12, R12, R26, R8 ;  /* 0x0000001a0c0c723c */ /* 0x008fe40000001808 */
[----:B------:R-:W3:Y:S04]  /*77860*/  LDL.LU.64 R10, [R1+0x3568] ;  /* 0x00356800010a7983 */ /* 0x000ee80000300a00 */
[----:B------:R-:W3:Y:S11]  /*77870*/  LDL.LU.64 R8, [R1+0x3560] ;  /* 0x0035600001087983 */ /* 0x000ef60000300a00 */
[----:B------:R-:W-:Y:S06]  /*77880*/  @!UPT UIADD3 URZ, URZ, URZ, URZ ;  /* 0x0000003f3f3ff290 */ /* 0x000fec000fffe03f */
[----:B------:R-:W-:Y:S04]  /*77890*/  STL.64 [R1+0x820], R12 ;  /* 0x0008200c01007387 */ /* 0x000fe80000100a00 */
[----:B------:R0:W-:Y:S02]  /*778a0*/  STL.64 [R1+0x828], R14 ;  /* 0x0008280e01007387 */ /* 0x0001e40000100a00 */
[----:B0-----:R-:W-:Y:S02]  /*778b0*/  IMAD.MOV.U32 R14, RZ, RZ, R25 ;  /* 0x000000ffff0e7224 */ /* 0x001fe400078e0019 */
[----:B------:R-:W-:-:S05]  /*778c0*/  IMAD.MOV.U32 R15, RZ, RZ, R24 ;  /* 0x000000ffff0f7224 */ /* 0x000fca00078e0018 */
[----:B------:R0:W-:Y:S04]  /*778d0*/  STL.64 [R1+0x34a8], R14 ;  /* 0x0034a80e01007387 */ /* 0x0001e80000100a00 */
[----:B------:R1:W-:Y:S04]  /*778e0*/  STL.64 [R1+0x3450], R26 ;  /* 0x0034501a01007387 */ /* 0x0003e80000100a00 */
[----:B------:R-:W2:Y:S01]  /*778f0*/  LDL.LU R24, [R1+0x740] ;  /* 0x0007400001187983 */ /* 0x000ea20000300800 */
[----:B0-----:R-:W-:-:S03]  /*77900*/  IMAD.MOV.U32 R14, RZ, RZ, R28 ;  /* 0x000000ffff0e7224 */ /* 0x001fc600078e001c */
[----:B------:R-:W2:Y:S01]  /*77910*/  LDL.LU R25, [R1+0x744] ;  /* 0x0007440001197983 */ /* 0x000ea20000300800 */
[----:B------:R-:W-:-:S03]  /*77920*/  IMAD.MOV.U32 R15, RZ, RZ, R21 ;  /* 0x000000ffff0f7224 */ /* 0x000fc600078e0015 */
[----:B-1----:R-:W2:Y:S04]  /*77930*/  LDL.LU R26, [R1+0x748] ;  /* 0x00074800011a7983 */ /* 0x002ea80000300800 */
[----:B------:R-:W2:Y:S04]  /*77940*/  LDL.LU R27, [R1+0x74c] ;  /* 0x00074c00011b7983 */ /* 0x000ea80000300800 */
[----:B------:R0:W-:Y:S04]  /*77950*/  STL.64 [R1+0x34c0], R14 ;  /* 0x0034c00e01007387 */ /* 0x0001e80000100a00 */
[----:B0-----:R-:W2:Y:S04]  /*77960*/  LDL.64 R14, [R1+0x138] ;  /* 0x00013800010e7983 */ /* 0x001ea80000100a00 */
[----:B--2---:R-:W-:Y:S04]  /*77970*/  STL.64 [R1+0x34d8], R14 ;  /* 0x0034d80e01007387 */ /* 0x004fe80000100a00 */
[----:B------:R-:W-:Y:S04]  /*77980*/  STL.64 [R1+0x3488], R26 ;  /* 0x0034881a01007387 */ /* 0x000fe80000100a00 */
[----:B------:R0:W-:Y:S04]  /*77990*/  STL.64 [R1+0x3480], R24 ;  /* 0x0034801801007387 */ /* 0x0001e80000100a00 */
[----:B0-----:R-:W2:Y:S04]  /*779a0*/  LDL.LU R24, [R1+0x770] ;  /* 0x0007700001187983 */ /* 0x001ea80000300800 */
[----:B------:R-:W2:Y:S04]  /*779b0*/  LDL.LU R25, [R1+0x774] ;  /* 0x0007740001197983 */ /* 0x000ea80000300800 */
[----:B------:R-:W2:Y:S04]  /*779c0*/  LDL.LU R26, [R1+0x778] ;  /* 0x00077800011a7983 */ /* 0x000ea80000300800 */
[----:B------:R-:W2:Y:S01]  /*779d0*/  LDL.LU R27, [R1+0x77c] ;  /* 0x00077c00011b7983 */ /* 0x000ea20000300800 */
[----:B------:R-:W-:-:S02]  /*779e0*/  IMAD.MOV.U32 R14, RZ, RZ, R20 ;  /* 0x000000ffff0e7224 */ /* 0x000fc400078e0014 */
[----:B------:R-:W-:-:S05]  /*779f0*/  IMAD.MOV.U32 R15, RZ, RZ, R19 ;  /* 0x000000ffff0f7224 */ /* 0x000fca00078e0013 */
[----:B------:R-:W-:Y:S04]  /*77a00*/  STL.64 [R1+0x34f0], R14 ;  /* 0x0034f00e01007387 */ /* 0x000fe80000100a00 */
[----:B--2---:R-:W-:Y:S04]  /*77a10*/  STL.64 [R1+0x34a0], R26 ;  /* 0x0034a01a01007387 */ /* 0x004fe80000100a00 */
[----:B------:R0:W-:Y:S04]  /*77a20*/  STL.64 [R1+0x3498], R24 ;  /* 0x0034981801007387 */ /* 0x0001e80000100a00 */
[----:B0-----:R-:W2:Y:S04]  /*77a30*/  LDL.LU R24, [R1+0x780] ;  /* 0x0007800001187983 */ /* 0x001ea80000300800 */
[----:B------:R-:W2:Y:S04]  /*77a40*/  LDL.LU R25, [R1+0x784] ;  /* 0x0007840001197983 */ /* 0x000ea80000300800 */
[----:B------:R-:W2:Y:S04]  /*77a50*/  LDL.LU R26, [R1+0x788] ;  /* 0x00078800011a7983 */ /* 0x000ea80000300800 */
[----:B------:R-:W2:Y:S01]  /*77a60*/  LDL.LU R27, [R1+0x78c] ;  /* 0x00078c00011b7983 */ /* 0x000ea20000300800 */
[----:B------:R-:W-:-:S02]  /*77a70*/  IMAD.MOV.U32 R14, RZ, RZ, R18 ;  /* 0x000000ffff0e7224 */ /* 0x000fc400078e0012 */
[----:B------:R-:W-:-:S05]  /*77a80*/  IMAD.MOV.U32 R15, RZ, RZ, R17 ;  /* 0x000000ffff0f7224 */ /* 0x000fca00078e0011 */
[----:B------:R0:W-:Y:S02]  /*77a90*/  STL.64 [R1+0x3508], R14 ;  /* 0x0035080e01007387 */ /* 0x0001e40000100a00 */
[----:B0-----:R-:W-:Y:S02]  /*77aa0*/  IMAD.MOV.U32 R14, RZ, RZ, R16 ;  /* 0x000000ffff0e7224 */ /* 0x001fe400078e0010 */
[----:B----4-:R-:W-:Y:S01]  /*77ab0*/  IMAD.MOV.U32 R15, RZ, RZ, R5 ;  /* 0x000000ffff0f7224 */ /* 0x010fe200078e0005 */
[----:B--2---:R-:W-:Y:S04]  /*77ac0*/  STL.64 [R1+0x34b8], R26 ;  /* 0x0034b81a01007387 */ /* 0x004fe80000100a00 */
[----:B------:R0:W-:Y:S04]  /*77ad0*/  STL.64 [R1+0x34b0], R24 ;  /* 0x0034b01801007387 */ /* 0x0001e80000100a00 */
[----:B0-----:R-:W2:Y:S04]  /*77ae0*/  LDL.LU R24, [R1+0x790] ;  /* 0x0007900001187983 */ /* 0x001ea80000300800 */
[----:B------:R-:W2:Y:S04]  /*77af0*/  LDL.LU R25, [R1+0x794] ;  /* 0x0007940001197983 */ /* 0x000ea80000300800 */
[----:B------:R-:W4:Y:S04]  /*77b00*/  LDL.LU R26, [R1+0x798] ;  /* 0x00079800011a7983 */ /* 0x000f280000300800 */
[----:B------:R-:W4:Y:S04]  /*77b10*/  LDL.LU R27, [R1+0x79c] ;  /* 0x00079c00011b7983 */ /* 0x000f280000300800 */
[----:B------:R0:W-:Y:S04]  /*77b20*/  STL.64 [R1+0x3520], R14 ;  /* 0x0035200e01007387 */ /* 0x0001e80000100a00 */
[----:B------:R-:W2:Y:S04]  /*77b30*/  LDL.LU R12, [R1+0x7e0] ;  /* 0x0007e000010c7983 */ /* 0x000ea80000300800 */
[----:B------:R-:W2:Y:S04]  /*77b40*/  LDL.LU R13, [R1+0x7e4] ;  /* 0x0007e400010d7983 */ /* 0x000ea80000300800 */
[----:B0-----:R-:W2:Y:S04]  /*77b50*/  LDL.LU R14, [R1+0x7e8] ;  /* 0x0007e800010e7983 */ /* 0x001ea80000300800 */
[----:B------:R-:W2:Y:S01]  /*77b60*/  LDL.LU R15, [R1+0x7ec] ;  /* 0x0007ec00010f7983 */ /* 0x000ea20000300800 */
[----:B------:R-:W-:-:S02]  /*77b70*/  IMAD.MOV.U32 R18, RZ, RZ, R4 ;  /* 0x000000ffff127224 */ /* 0x000fc400078e0004 */
[----:B------:R-:W-:Y:S01]  /*77b80*/  IMAD.MOV.U32 R19, RZ, RZ, R0 ;  /* 0x000000ffff137224 */ /* 0x000fe200078e0000 */
[----:B--2---:R-:W-:Y:S04]  /*77b90*/  STL.64 [R1+0x3538], R14 ;  /* 0x0035380e01007387 */ /* 0x004fe80000100a00 */
[----:B------:R0:W-:Y:S04]  /*77ba0*/  STL.64 [R1+0x3530], R12 ;  /* 0x0035300c01007387 */ /* 0x0001e80000100a00 */
[----:B------:R-:W-:Y:S04]  /*77bb0*/  STL.64 [R1+0x3540], R18 ;  /* 0x0035401201007387 */ /* 0x000fe80000100a00 */
[----:B0-----:R-:W2:Y:S04]  /*77bc0*/  LDL.LU R12, [R1+0x7f0] ;  /* 0x0007f000010c7983 */ /* 0x001ea80000300800 */
[----:B------:R-:W2:Y:S04]  /*77bd0*/  LDL.LU R13, [R1+0x7f4] ;  /* 0x0007f400010d7983 */ /* 0x000ea80000300800 */
[----:B------:R-:W2:Y:S04]  /*77be0*/  LDL.LU R14, [R1+0x7f8] ;  /* 0x0007f800010e7983 */ /* 0x000ea80000300800 */
[----:B------:R-:W2:Y:S04]  /*77bf0*/  LDL.LU R15, [R1+0x7fc] ;  /* 0x0007fc00010f7983 */ /* 0x000ea80000300800 */
[----:B--2---:R-:W-:Y:S04]  /*77c00*/  STL.64 [R1+0x3558], R14 ;  /* 0x0035580e01007387 */ /* 0x004fe80000100a00 */
[----:B------:R0:W-:Y:S04]  /*77c10*/  STL.64 [R1+0x3550], R12 ;  /* 0x0035500c01007387 */ /* 0x0001e80000100a00 */
[----:B0-----:R-:W3:Y:S04]  /*77c20*/  LDL.LU R12, [R1+0x810] ;  /* 0x00081000010c7983 */ /* 0x001ee80000300800 */
[----:B------:R-:W3:Y:S04]  /*77c30*/  LDL.LU R13, [R1+0x814] ;  /* 0x00081400010d7983 */ /* 0x000ee80000300800 */
[----:B------:R-:W3:Y:S04]  /*77c40*/  LDL.LU R14, [R1+0x818] ;  /* 0x00081800010e7983 */ /* 0x000ee80000300800 */
[----:B------:R-:W3:Y:S04]  /*77c50*/  LDL.LU R15, [R1+0x81c] ;  /* 0x00081c00010f7983 */ /* 0x000ee80000300800 */
[----:B------:R-:W2:Y:S04]  /*77c60*/  LDL.LU R4, [R1+0x800] ;  /* 0x0008000001047983 */ /* 0x000ea80000300800 */
[----:B------:R-:W2:Y:S04]  /*77c70*/  LDL.LU R5, [R1+0x804] ;  /* 0x0008040001057983 */ /* 0x000ea80000300800 */
[----:B------:R-:W2:Y:S04]  /*77c80*/  LDL.LU R6, [R1+0x808] ;  /* 0x0008080001067983 */ /* 0x000ea80000300800 */
[----:B------:R-:W2:Y:S04]  /*77c90*/  LDL.LU R7, [R1+0x80c] ;  /* 0x00080c0001077983 */ /* 0x000ea80000300800 */
[----:B------:R-:W2:Y:S04]  /*77ca0*/  LDL.64 R18, [R1+0x198] ;  /* 0x0001980001127983 */ /* 0x000ea80000100a00 */
        /* <DEDUP_REMOVED lines=12> */
[C---:B---3--:R-:W-:Y:S03]  /*77d70*/  HMMA.16816.F32 R12, R8.reuse, R22, R12 ;  /* 0x00000016080c723c */ /* 0x048fe6000000180c */
[----:B----4-:R-:W-:Y:S04]  /*77d80*/  STL.64 [R1+0x3500], R26 ;  /* 0x0035001a01007387 */ /* 0x010fe80000100a00 */
[----:B--2---:R0:W-:Y:S04]  /*77d90*/  STL.64 [R1+0x34f8], R24 ;  /* 0x0034f81801007387 */ /* 0x0041e80000100a00 */
[----:B0-----:R-:W2:Y:S04]  /*77da0*/  LDL.LU R24, [R1+0x7c0] ;  /* 0x0007c00001187983 */ /* 0x001ea80000300800 */
[----:B------:R-:W2:Y:S04]  /*77db0*/  LDL.LU R25, [R1+0x7c4] ;  /* 0x0007c40001197983 */ /* 0x000ea80000300800 */
[----:B------:R-:W3:Y:S04]  /*77dc0*/  LDL.LU R26, [R1+0x7c8] ;  /* 0x0007c800011a7983 */ /* 0x000ee80000300800 */
[----:B------:R-:W3:Y:S01]  /*77dd0*/  LDL.LU R27, [R1+0x7cc] ;  /* 0x0007cc00011b7983 */ /* 0x000ee20000300800 */
[----:B------:R-:W-:Y:S01]  /*77de0*/  HMMA.16816.F32 R4, R8, R18, R4 ;  /* 0x000000120804723c */ /* 0x000fe20000001804 */
[----:B------:R-:W-:-:S02]  /*77df0*/  IMAD.MOV.U32 R0, RZ, RZ, R19 ;  /* 0x000000ffff007224 */ /* 0x000fc400078e0013 */
[----:B---3--:R-:W-:Y:S04]  /*77e00*/  STL.64 [R1+0x3518], R26 ;  /* 0x0035181a01007387 */ /* 0x008fe80000100a00 */
[----:B--2---:R0:W-:Y:S04]  /*77e10*/  STL.64 [R1+0x3510], R24 ;  /* 0x0035101801007387 */ /* 0x0041e80000100a00 */
[----:B0-----:R-:W2:Y:S04]  /*77e20*/  LDL.LU R24, [R1+0x7d0] ;  /* 0x0007d00001187983 */ /* 0x001ea80000300800 */
[----:B------:R-:W2:Y:S04]  /*77e30*/  LDL.LU R25, [R1+0x7d4] ;  /* 0x0007d40001197983 */ /* 0x000ea80000300800 */
[----:B------:R-:W2:Y:S04]  /*77e40*/  LDL.LU R26, [R1+0x7d8] ;  /* 0x0007d800011a7983 */ /* 0x000ea80000300800 */
[----:B------:R-:W2:Y:S04]  /*77e50*/  LDL.LU R27, [R1+0x7dc] ;  /* 0x0007dc00011b7983 */ /* 0x000ea80000300800 */
[----:B------:R-:W-:Y:S04]  /*77e60*/  STL.64 [R1+0xcd0], R12 ;  /* 0x000cd00c01007387 */ /* 0x000fe80000100a00 */
[----:B------:R0:W-:Y:S04]  /*77e70*/  STL.64 [R1+0xcd8], R14 ;  /* 0x000cd80e01007387 */ /* 0x0001e80000100a00 */
[----:B0-----:R-:W3:Y:S04]  /*77e80*/  LDL.LU.64 R14, [R1+0x3558] ;  /* 0x00355800010e7983 */ /* 0x001ee80000300a00 */
[----:B------:R-:W3:Y:S04]  /*77e90*/  LDL.LU.64 R12, [R1+0x3550] ;  /* 0x00355000010c7983 */ /* 0x000ee80000300a00 */
[----:B------:R0:W-:Y:S04]  /*77ea0*/  STL.64 [R1+0x3448], R22 ;  /* 0x0034481601007387 */ /* 0x0001e80000100a00 */
[----:B------:R-:W4:Y:S04]  /*77eb0*/  LDL.LU R20, [R1+0x750] ;  /* 0x0007500001147983 */ /* 0x000f280000300800 */
[----:B------:R-:W4:Y:S04]  /*77ec0*/  LDL.LU R21, [R1+0x754] ;  /* 0x0007540001157983 */ /* 0x000f280000300800 */
[----:B0-----:R-:W4:Y:S04]  /*77ed0*/  LDL.LU R22, [R1+0x758] ;  /* 0x0007580001167983 */ /* 0x001f280000300800 */
[----:B------:R-:W4:Y:S04]  /*77ee0*/  LDL.LU R23, [R1+0x75c] ;  /* 0x00075c0001177983 */ /* 0x000f280000300800 */
[----:B------:R0:W-:Y:S04]  /*77ef0*/  STL.64 [R1+0xcc0], R4 ;  /* 0x000cc00401007387 */ /* 0x0001e80000100a00 */
[----:B------:R1:W-:Y:S01]  /*77f00*/  STL.64 [R1+0xcc8], R6 ;  /* 0x000cc80601007387 */ /* 0x0003e20000100a00 */
[----:B0-----:R-:W-:-:S03]  /*77f10*/  IMAD.MOV.U32 R4, RZ, RZ, R18 ;  /* 0x000000ffff047224 */ /* 0x001fc600078e0012 */
[----:B-1----:R-:W2:Y:S04]  /*77f20*/  LDL.LU.64 R6, [R1+0x3548] ;  /* 0x0035480001067983 */ /* 0x002ea80000300a00 */
[----:B------:R-:W3:Y:S02]  /*77f30*/  LDL.LU.64 R18, [R1+0x3540] ;  /* 0x0035400001127983 */ /* 0x000ee40000300a00 */
[C---:B---3--:R-:W-:Y:S02]  /*77f40*/  HMMA.16816.F32 R16, R8.reuse, R18, R12 ;  /* 0x000000120810723c */ /* 0x048fe4000000180c */
[----:B------:R-:W3:Y:S04]  /*77f50*/  LDL.LU.64 R14, [R1+0x3538] ;  /* 0x00353800010e7983 */ /* 0x000ee80000300a00 */
[----:B------:R-:W3:Y:S11]  /*77f60*/  LDL.LU.64 R12, [R1+0x3530] ;  /* 0x00353000010c7983 */ /* 0x000ef60000300a00 */
[----:B------:R-:W-:Y:S06]  /*77f70*/  @!UPT UIADD3 URZ, URZ, URZ, URZ ;  /* 0x0000003f3f3ff290 */ /* 0x000fec000fffe03f */
[----:B------:R-:W-:Y:S04]  /*77f80*/  STL.64 [R1+0xcb0], R16 ;  /* 0x000cb01001007387 */ /* 0x000fe80000100a00 */
[----:B------:R0:W-:Y:S04]  /*77f90*/  STL.64 [R1+0xcb8], R18 ;  /* 0x000cb81201007387 */ /* 0x0001e80000100a00 */
[----:B0-----:R-:W3:Y:S02]  /*77fa0*/  LDL.LU.64 R18, [R1+0x3528] ;  /* 0x0035280001127983 */ /* 0x001ee40000300a00 */
[C---:B---3--:R-:W-:Y:S11]  /*77fb0*/  HMMA.16816.F32 R12, R8.reuse, R18, R12 ;  /* 0x00000012080c723c */ /* 0x048ff6000000180c */
[----:B------:R-:W-:Y:S11]  /*77fc0*/  @!UPT UIADD3 URZ, URZ, URZ, URZ ;  /* 0x0000003f3f3ff290 */ /* 0x000ff6000fffe03f */
[----:B------:R-:W-:Y:S01]  /*77fd0*/  @!UPT UIADD3 URZ, URZ, URZ, URZ ;  /* 0x0000003f3f3ff290 */ /* 0x000fe2000fffe03f */
[----:B------:R-:W-:Y:S04]  /*77fe0*/  STL.64 [R1+0xca0], R12 ;  /* 0x000ca00c01007387 */ /* 0x000fe80000100a00 */
[----:B------:R0:W-:Y:S04]  /*77ff0*/  STL.64 [R1+0xca8], R14 ;  /* 0x000ca80e01007387 */ /* 0x0001e80000100a00 */
[----:B0-----:R-:W2:Y:S04]  /*78000*/  LDL.LU.64 R14, [R1+0x3520] ;  /* 0x00352000010e7983 */ /* 0x001ea80000300a00 */
[----:B------:R-:W-:Y:S01]  /*78010*/  STL.64 [R1+0x3400], R18 ;  /* 0x0034001201007387 */ /* 0x000fe20000100a00 */
[C---:B--2---:R-:W-:Y:S03]  /*78020*/  HMMA.16816.F32 R12, R8.reuse, R14, R24 ;  /* 0x0000000e080c723c */ /* 0x044fe60000001818 */
[----:B------:R-:W2:Y:S04]  /*78030*/  LDL.LU.64 R26, [R1+0x3518] ;  /* 0x00351800011a7983 */ /* 0x000ea80000300a00 */
[----:B------:R-:W2:Y:S11]  /*78040*/  LDL.LU.64 R24, [R1+0x3510] ;  /* 0x0035100001187983 */ /* 0x000eb60000300a00 */
[----:B------:R-:W-:Y:S05]  /*78050*/  @!UPT UIADD3 URZ, URZ, URZ, URZ ;  /* 0x0000003f3f3ff290 */ /* 0x000fea000fffe03f */
        /* <DEDUP_REMOVED lines=48> */
[----:B0-----:R-:W3:Y:S04]  /*78360*/  LDL.LU.64 R14, [R1+0x3478] ;  /* 0x00347800010e7983 */ /* 0x001ee80000300a00 */
[----:B------:R-:W3:Y:S02]  /*78370*/  LDL.LU.64 R12, [R1+0x3470] ;  /* 0x00347000010c7983 */ /* 0x000ee40000300a00 */
[C---:B---3--:R-:W-:Y:S02]  /*78380*/  HMMA.16816.F32 R16, R8.reuse, R18, R12 ;  /* 0x000000120810723c */ /* 0x048fe4000000180c */
[----:B------:R-:W4:Y:S11]  /*78390*/  LDL.LU.64 R14, [R1+0x3468] ;  /* 0x00346800010e7983 */ /* 0x000f360000300a00 */
[----:B------:R-:W-:Y:S10]  /*783a0*/  @!UPT UIADD3 URZ, URZ, URZ, URZ ;  /* 0x0000003f3f3ff290 */ /* 0x000ff4000fffe03f */
[----:B------:R-:W-:Y:S04]  /*783b0*/  STL.64 [R1+0xbe0], R16 ;  /* 0x000be01001007387 */ /* 0x000fe80000100a00 */
[----:B------:R4:W-:Y:S02]  /*783c0*/  STL.64 [R1+0xbe8], R18 ;  /* 0x000be81201007387 */ /* 0x0009e40000100a00 */
[C---:B----4-:R-:W-:Y:S02]  /*783d0*/  HMMA.16816.F32 R16, R8.reuse, R14, R20 ;  /* 0x0000000e0810723c */ /* 0x050fe40000001814 */
[----:B------:R-:W-:Y:S11]  /*783e0*/  STL.64 [R1+0x33b8], R14 ;  /* 0x0033b80e01007387 */ /* 0x000ff60000100a00 */
[----:B------:R-:W-:Y:S10]  /*783f0*/  @!UPT UIADD3 URZ, URZ, URZ, URZ ;  /* 0x0000003f3f3ff290 */ /* 0x000ff4000fffe03f */
[----:B------:R-:W-:Y:S04]  /*78400*/  STL.64 [R1+0xb50], R16 ;  /* 0x000b501001007387 */ /* 0x000fe80000100a00 */
[----:B------:R0:W-:Y:S04]  /*78410*/  STL.64 [R1+0xb58], R18 ;  /* 0x000b581201007387 */ /* 0x0001e80000100a00 */
[----:B0-----:R-:W3:Y:S01]  /*78420*/  LDL.64 R18, [R1+0x188] ;  /* 0x0001880001127983 */ /* 0x001ee20000100a00 */
[----:B--2---:R-:W-:Y:S03]  /*78430*/  HMMA.16816.F32 R12, R8, R6, R24 ;  /* 0x00000006080c723c */ /* 0x004fe60000001818 */
[----:B---3--:R0:W-:Y:S11]  /*78440*/  STL.64 [R1+0x3418], R18 ;  /* 0x0034181201007387 */ /* 0x0081f60000100a00 */
[----:B------:R-:W-:Y:S09]  /*78450*/  @!UPT UIADD3 URZ, URZ, URZ, URZ ;  /* 0x0000003f3f3ff290 */ /* 0x000ff2000fffe03f */
[----:B------:R-:W-:Y:S04]  /*78460*/  STL.64 [R1+0xb40], R12 ;  /* 0x000b400c01007387 */ /* 0x000fe80000100a00 */
[----:B------:R1:W-:Y:S01]  /*78470*/  STL.64 [R1+0xb48], R14 ;  /* 0x000b480e01007387 */ /* 0x0003e20000100a00 */
[----:B0-----:R-:W-:Y:S02]  /*78480*/  IMAD.MOV.U32 R18, RZ, RZ, R4 ;  /* 0x000000ffff127224 */ /* 0x001fe400078e0004 */
[----:B------:R-:W-:-:S05]  /*78490*/  IMAD.MOV.U32 R19, RZ, RZ, R0 ;  /* 0x000000ffff137224 */ /* 0x000fca00078e0000 */
[----:B------:R-:W-:Y:S04]  /*784a0*/  STL.64 [R1+0x3430], R18 ;  /* 0x0034301201007387 */ /* 0x000fe80000100a00 */
[----:B-1----:R-:W2:Y:S04]  /*784b0*/  LDL.64 R14, [R1+0x148] ;  /* 0x00014800010e7983 */ /* 0x002ea80000100a00 */
[----:B--2---:R0:W-:Y:S04]  /*784c0*/  STL.64 [R1+0x33d0], R14 ;  /* 0x0033d00e01007387 */ /* 0x0041e80000100a00 */
[----:B------:R-:W2:Y:S04]  /*784d0*/  LDL.LU R12, [R1+0x6c0] ;  /* 0x0006c000010c7983 */ /* 0x000ea80000300800 */
[----:B------:R-:W2:Y:S04]  /*784e0*/  LDL.LU R13, [R1+0x6c4] ;  /* 0x0006c400010d7983 */ /* 0x000ea80000300800 */
[----:B0-----:R-:W3:Y:S04]  /*784f0*/  LDL.LU R14, [R1+0x6c8] ;  /* 0x0006c800010e7983 */ /* 0x001ee80000300800 */
[----:B------:R-:W3:Y:S04]  /*78500*/  LDL.LU R15, [R1+0x6cc] ;  /* 0x0006cc00010f7983 */ /* 0x000ee80000300800 */
[----:B------:R-:W4:Y:S04]  /*78510*/  LDL.LU R16, [R1+0x710] ;  /* 0x0007100001107983 */ /* 0x000f280000300800 */
[----:B------:R-:W4:Y:S04]  /*78520*/  LDL.LU R17, [R1+0x714] ;  /* 0x0007140001117983 */ /* 0x000f280000300800 */
[----:B------:R-:W2:Y:S04]  /*78530*/  LDL.LU R18, [R1+0x718] ;  /* 0x0007180001127983 */ /* 0x000ea80000300800 */
[----:B------:R-:W2:Y:S04]  /*78540*/  LDL.LU R19, [R1+0x71c] ;  /* 0x00071c0001137983 */ /* 0x000ea80000300800 */
[----:B--2---:R-:W-:Y:S04]  /*78550*/  STL.64 [R1+0x3460], R18 ;  /* 0x0034601201007387 */ /* 0x004fe80000100a00 */
[----:B----4-:R0:W-:Y:S04]  /*78560*/  STL.64 [R1+0x3458], R16 ;  /* 0x0034581001007387 */ /* 0x0101e80000100a00 */
[----:B------:R-:W2:Y:S04]  /*78570*/  LDL.LU R20, [R1+0x720] ;  /* 0x0007200001147983 */ /* 0x000ea80000300800 */
[----:B------:R-:W2:Y:S04]  /*78580*/  LDL.LU R21, [R1+0x724] ;  /* 0x0007240001157983 */ /* 0x000ea80000300800 */
[----:B------:R-:W2:Y:S04]  /*78590*/  LDL.LU R22, [R1+0x728] ;  /* 0x0007280001167983 */ /* 0x000ea80000300800 */
[----:B------:R-:W2:Y:S04]  /*785a0*/  LDL.LU R23, [R1+0x72c] ;  /* 0x00072c0001177983 */ /* 0x000ea80000300800 */
[----:B0-----:R-:W4:Y:S04]  /*785b0*/  LDL.LU R16, [R1+0x730] ;  /* 0x0007300001107983 */ /* 0x001f280000300800 */
[----:B------:R-:W4:Y:S04]  /*785c0*/  LDL.LU R17, [R1+0x734] ;  /* 0x0007340001117983 */ /* 0x000f280000300800 */
[----:B------:R-:W4:Y:S04]  /*785d0*/  LDL.LU R18, [R1+0x738] ;  /* 0x0007380001127983 */ /* 0x000f280000300800 */
[----:B------:R-:W4:Y:S04]  /*785e0*/  LDL.LU R19, [R1+0x73c] ;  /* 0x00073c0001137983 */ /* 0x000f280000300800 */
[----:B------:R-:W4:Y:S04]  /*785f0*/  LDL.64 R26, [R1+0xc8] ;  /* 0x0000c800011a7983 */ /* 0x000f280000100a00 */
[----:B---3--:R0:W-:Y:S04]  /*78600*/  STL.64 [R1+0x33e0], R14 ;  /* 0x0033e00e01007387 */ /* 0x0081e80000100a00 */
[----:B------:R1:W-:Y:S04]  /*78610*/  STL.64 [R1+0x33d8], R12 ;  /* 0x0033d80c01007387 */ /* 0x0003e80000100a00 */
[----:B0-----:R-:W3:Y:S04]  /*78620*/  LDL.64 R14, [R1+0x168] ;  /* 0x00016800010e7983 */ /* 0x001ee80000100a00 */
[----:B---3--:R0:W-:Y:S04]  /*78630*/  STL.64 [R1+0x33f8], R14 ;  /* 0x0033f80e01007387 */ /* 0x0081e80000100a00 */
[----:B-1----:R-:W3:Y:S04]  /*78640*/  LDL.LU R12, [R1+0x6e0] ;  /* 0x0006e000010c7983 */ /* 0x002ee80000300800 */
[----:B------:R-:W3:Y:S04]  /*78650*/  LDL.LU R13, [R1+0x6e4] ;  /* 0x0006e400010d7983 */ /* 0x000ee80000300800 */
[----:B0-----:R-:W2:Y:S04]  /*78660*/  LDL.LU R14, [R1+0x6e8] ;  /* 0x0006e800010e7983 */ /* 0x001ea80000300800 */
[----:B------:R-:W2:Y:S04]  /*78670*/  LDL.LU R15, [R1+0x6ec] ;  /* 0x0006ec00010f7983 */ /* 0x000ea80000300800 */
[----:B--2---:R-:W-:Y:S04]  /*78680*/  STL.64 [R1+0x3410], R14 ;  /* 0x0034100e01007387 */ /* 0x004fe80000100a00 */
[----:B---3--:R0:W-:Y:S04]  /*78690*/  STL.64 [R1+0x3408], R12 ;  /* 0x0034080c01007387 */ /* 0x0081e80000100a00 */
[----:B0-----:R-:W2:Y:S04]  /*786a0*/  LDL.LU R12, [R1+0x6f0] ;  /* 0x0006f000010c7983 */ /* 0x001ea80000300800 */
[----:B------:R-:W2:Y:S04]  /*786b0*/  LDL.LU R13, [R1+0x6f4] ;  /* 0x0006f400010d7983 */ /* 0x000ea80000300800 */
[----:B------:R-:W3:Y:S04]  /*786c0*/  LDL.LU R14, [R1+0x6f8] ;  /* 0x0006f800010e7983 */ /* 0x000ee80000300800 */
[----:B------:R-:W3:Y:S01]  /*786d0*/  LDL.LU R15, [R1+0x6fc] ;  /* 0x0006fc00010f7983 */ /* 0x000ee20000300800 */
[----:B----4-:R-:W-:Y:S03]  /*786e0*/  HMMA.16816.F32 R16, R8, R26, R16 ;  /* 0x0000001a0810723c */ /* 0x010fe60000001810 */
[----:B---3--:R-:W-:Y:S04]  /*786f0*/  STL.64 [R1+0x3428], R14 ;  /* 0x0034280e01007387 */ /* 0x008fe80000100a00 */
[----:B--2---:R0:W-:Y:S04]  /*78700*/  STL.64 [R1+0x3420], R12 ;  /* 0x0034200c01007387 */ /* 0x0041e80000100a00 */
[----:B0-----:R-:W2:Y:S04]  /*78710*/  LDL.LU R12, [R1+0x700] ;  /* 0x00070000010c7983 */ /* 0x001ea80000300800 */
[----:B------:R-:W2:Y:S04]  /*78720*/  LDL.LU R13, [R1+0x704] ;  /* 0x00070400010d7983 */ /* 0x000ea80000300800 */
[----:B------:R-:W2:Y:S04]  /*78730*/  LDL.LU R14, [R1+0x708] ;  /* 0x00070800010e7983 */ /* 0x000ea80000300800 */
[----:B------:R-:W2:Y:S04]  /*78740*/  LDL.LU R15, [R1+0x70c] ;  /* 0x00070c00010f7983 */ /* 0x000ea80000300800 */
[----:B------:R0:W-:Y:S04]  /*78750*/  STL.64 [R1+0x3358], R6 ;  /* 0x0033580601007387 */ /* 0x0001e80000100a00 */
[----:B------:R-:W3:Y:S04]  /*78760*/  LDL.LU R4, [R1+0x6b0] ;  /* 0x0006b00001047983 */ /* 0x000ee80000300800 */
[----:B------:R-:W3:Y:S04]  /*78770*/  LDL.LU R5, [R1+0x6b4] ;  /* 0x0006b40001057983 */ /* 0x000ee80000300800 */
[----:B0-----:R-:W4:Y:S04]  /*78780*/  LDL.LU R6, [R1+0x6b8] ;  /* 0x0006b80001067983 */ /* 0x001f280000300800 */
[----:B------:R-:W4:Y:S01]  /*78790*/  LDL.LU R7, [R1+0x6bc] ;  /* 0x0006bc0001077983 */ /* 0x000f220000300800 */
[----:B------:R-:W-:-:S03]  /*787a0*/  IMAD.MOV.U32 R29, RZ, RZ, R27 ;  /* 0x000000ffff1d7224 */ /* 0x000fc600078e001b */
[----:B----4-:R-:W-:Y:S04]  /*787b0*/  STL.64 [R1+0x33f0], R6 ;  /* 0x0033f00601007387 */ /* 0x010fe80000100a00 */
[----:B---3--:R0:W-:Y:S04]  /*787c0*/  STL.64 [R1+0x33e8], R4 ;  /* 0x0033e80401007387 */ /* 0x0081e80000100a00 */
[----:B0-----:R-:W3:Y:S04]  /*787d0*/  LDL.LU R4, [R1+0x6d0] ;  /* 0x0006d00001047983 */ /* 0x001ee80000300800 */
[----:B------:R-:W3:Y:S04]  /*787e0*/  LDL.LU R5, [R1+0x6d4] ;  /* 0x0006d40001057983 */ /* 0x000ee80000300800 */
[----:B------:R-:W3:Y:S04]  /*787f0*/  LDL.LU R6, [R1+0x6d8] ;  /* 0x0006d80001067983 */ /* 0x000ee80000300800 */
[----:B------:R-:W3:Y:S04]  /*78800*/  LDL.LU R7, [R1+0x6dc] ;  /* 0x0006dc0001077983 */ /* 0x000ee80000300800 */
[----:B------:R-:W-:Y:S04]  /*78810*/  STL.64 [R1+0xb30], R16 ;  /* 0x000b301001007387 */ /* 0x000fe80000100a00 */
[----:B------:R0:W-:Y:S04]  /*78820*/  STL.64 [R1+0xb38], R18 ;  /* 0x000b381201007387 */ /* 0x0001e80000100a00 */
[----:B0-----:R-:W4:Y:S04]  /*78830*/  LDL.LU.64 R18, [R1+0x3460] ;  /* 0x0034600001127983 */ /* 0x001f280000300a00 */
[----:B------:R-:W4:Y:S04]  /*78840*/  LDL.LU.64 R16, [R1+0x3458] ;  /* 0x0034580001107983 */ /* 0x000f280000300a00 */
[----:B------:R-:W2:Y:S02]  /*78850*/  LDL.LU.64 R26, [R1+0x3450] ;  /* 0x00345000011a7983 */ /* 0x000ea40000300a00 */
[----:B--2---:R-:W-:Y:S02]  /*78860*/  HMMA.16816.F32 R8, R8, R26, R20 ;  /* 0x0000001a0808723c */ /* 0x004fe40000001814 */
[----:B------:R-:W4:Y:S11]  /*78870*/  LDL.LU.64 R22, [R1+0x3448] ;  /* 0x0034480001167983 */ /* 0x000f360000300a00 */
[----:B------:R-:W-:Y:S10]  /*78880*/  @!UPT UIADD3 URZ, URZ, URZ, URZ ;  /* 0x0000003f3f3ff290 */ /* 0x000ff4000fffe03f */
        /* <DEDUP_REMOVED lines=34> */
[----:B0-----:R-:W3:Y:S04]  /*78ab0*/  LDL.LU.64 R14, [R1+0x33f8] ;  /* 0x0033f800010e7983 */ /* 0x001ee80000300a00 */
[----:B------:R0:W-:Y:S04]  /*78ac0*/  STL.64 [R1+0x3390], R26 ;  /* 0x0033901a01007387 */ /* 0x0001e80000100a00 */
[----:B------:R-:W-:Y:S04]  /*78ad0*/  STL [R1+0x3388], R25 ;  /* 0x0033881901007387 */ /* 0x000fe80000100800 */
[----:B0-----:R-:W2:Y:S04]  /*78ae0*/  LDL.64 R26, [R1+0x158] ;  /* 0x00015800011a7983 */ /* 0x001ea80000100a00 */
[----:B------:R-:W-:Y:S04]  /*78af0*/  STL [R1+0x3308], R28 ;  /* 0x0033081c01007387 */ /* 0x000fe80000100800 */
[----:B------:R-:W4:Y:S04]  /*78b00*/  LDL.LU R16, [R1+0x50] ;  /* 0x0000500001107983 */ /* 0x000f280000300800 */
[----:B------:R-:W4:Y:S04]  /*78b10*/  LDL.LU R17, [R1+0x54] ;  /* 0x0000540001117983 */ /* 0x000f280000300800 */
[----:B------:R-:W2:Y:S04]  /*78b20*/  LDL.LU R18, [R1+0x58] ;  /* 0x0000580001127983 */ /* 0x000ea80000300800 */
[----:B------:R-:W2:Y:S01]  /*78b30*/  LDL.LU R19, [R1+0x5c] ;  /* 0x00005c0001137983 */ /* 0x000ea20000300800 */
[C---:B---3--:R-:W-:Y:S03]  /*78b40*/  HMMA.16816.F32 R4, R8.reuse, R14, R4 ;  /* 0x0000000e0804723c */ /* 0x048fe60000001804 */
[----:B--2---:R0:W-:Y:S04]  /*78b50*/  STL.64 [R1+0x31e0], R18 ;  /* 0x0031e01201007387 */ /* 0x0041e80000100a00 */
[----:B----4-:R-:W-:Y:S11]  /*78b60*/  STL.64 [R1+0x31d8], R16 ;  /* 0x0031d81001007387 */ /* 0x010ff60000100a00 */
[----:B------:R-:W-:Y:S05]  /*78b70*/  @!UPT UIADD3 URZ, URZ, URZ, URZ ;  /* 0x0000003f3f3ff290 */ /* 0x000fea000fffe03f */
[----:B------:R-:W-:Y:S04]  /*78b80*/  STL.64 [R1+0x7c0], R4 ;  /* 0x0007c00401007387 */ /* 0x000fe80000100a00 */
[----:B------:R1:W-:Y:S01]  /*78b90*/  STL.64 [R1+0x7c8], R6 ;  /* 0x0007c80601007387 */ /* 0x0003e20000100a00 */
[----:B0-----:R-:W-:Y:S02]  /*78ba0*/  IMAD.MOV.U32 R18, RZ, RZ, R3 ;  /* 0x000000ffff127224 */ /* 0x001fe400078e0003 */
[----:B------:R-:W-:Y:S02]  /*78bb0*/  IMAD.MOV.U32 R19, RZ, RZ, R2 ;  /* 0x000000ffff137224 */ /* 0x000fe400078e0002 */
[----:B------:R-:W-:Y:S02]  /*78bc0*/  IMAD.MOV.U32 R3, RZ, RZ, R14 ;  /* 0x000000ffff037224 */ /* 0x000fe400078e000e */
[----:B------:R-:W-:Y:S01]  /*78bd0*/  IMAD.MOV.U32 R2, RZ, RZ, R15 ;  /* 0x000000ffff027224 */ /* 0x000fe200078e000f */
[----:B-1----:R-:W2:Y:S04]  /*78be0*/  LDL.LU.64 R6, [R1+0x33f0] ;  /* 0x0033f00001067983 */ /* 0x002ea80000300a00 */
        /* <DEDUP_REMOVED lines=15> */
[----:B------:R0:W-:Y:S04]  /*78ce0*/  STL.64 [R1+0x7b0], R4 ;  /* 0x0007b00401007387 */ /* 0x0001e80000100a00 */
[----:B------:R1:W-:Y:S04]  /*78cf0*/  STL.64 [R1+0x7b8], R6 ;  /* 0x0007b80601007387 */ /* 0x0003e80000100a00 */
[----:B0-----:R-:W2:Y:S04]  /*78d00*/  LDL.LU R4, [R1+0x650] ;  /* 0x0006500001047983 */ /* 0x001ea80000300800 */
[----:B------:R-:W2:Y:S04]  /*78d10*/  LDL.LU R5, [R1+0x654] ;  /* 0x0006540001057983 */ /* 0x000ea80000300800 */
[----:B-1----:R-:W3:Y:S04]  /*78d20*/  LDL.LU R6, [R1+0x658] ;  /* 0x0006580001067983 */ /* 0x002ee80000300800 */
[----:B------:R-:W3:Y:S04]  /*78d30*/  LDL.LU R7, [R1+0x65c] ;  /* 0x00065c0001077983 */ /* 0x000ee80000300800 */
[----:B------:R-:W4:Y:S04]  /*78d40*/  LDL.LU R24, [R1+0x670] ;  /* 0x0006700001187983 */ /* 0x000f280000300800 */
[----:B------:R-:W4:Y:S04]  /*78d50*/  LDL.LU R25, [R1+0x674] ;  /* 0x0006740001197983 */ /* 0x000f280000300800 */
        /* <DEDUP_REMOVED lines=13> */
[----:B----4-:R-:W-:Y:S04]  /*78e30*/  STL.64 [R1+0x3398], R24 ;  /* 0x0033981801007387 */ /* 0x010fe80000100a00 */
[----:B0-----:R-:W4:Y:S04]  /*78e40*/  LDL.64 R26, [R1+0x118] ;  /* 0x00011800011a7983 */ /* 0x001f280000100a00 */
[----:B----4-:R0:W-:Y:S04]  /*78e50*/  STL.64 [R1+0x33b0], R26 ;  /* 0x0033b01a01007387 */ /* 0x0101e80000100a00 */
[----:B0-----:R-:W4:Y:S04]  /*78e60*/  LDL.64 R26, [R1+0x128] ;  /* 0x00012800011a7983 */ /* 0x001f280000100a00 */
[----:B---3--:R0:W-:Y:S04]  /*78e70*/  STL.64 [R1+0x3368], R6 ;  /* 0x0033680601007387 */ /* 0x0081e80000100a00 */
[----:B------:R-:W-:Y:S04]  /*78e80*/  STL.64 [R1+0x3360], R4 ;  /* 0x0033600401007387 */ /* 0x000fe80000100a00 */
[----:B0-----:R-:W3:Y:S04]  /*78e90*/  LDL.64 R6, [R1+0xf8] ;  /* 0x0000f80001067983 */ /* 0x001ee80000100a00 */
[----:B---3--:R0:W-:Y:S04]  /*78ea0*/  STL.64 [R1+0x3380], R6 ;  /* 0x0033800601007387 */ /* 0x0081e80000100a00 */
[----:B0-----:R-:W3:Y:S04]  /*78eb0*/  LDL.64 R6, [R1+0x108] ;  /* 0x0001080001067983 */ /* 0x001ee80000100a00 */
[----:B---3--:R0:W-:Y:S04]  /*78ec0*/  STL.64 [R1+0x33a8], R6 ;  /* 0x0033a80601007387 */ /* 0x0081e80000100a00 */
[----:B------:R-:W3:Y:S04]  /*78ed0*/  LDL.LU R4, [R1+0x680] ;  /* 0x0006800001047983 */ /* 0x000ee80000300800 */
[----:B------:R-:W3:Y:S04]  /*78ee0*/  LDL.LU R5, [R1+0x684] ;  /* 0x0006840001057983 */ /* 0x000ee80000300800 */
[----:B0-----:R-:W3:Y:S04]  /*78ef0*/  LDL.LU R6, [R1+0x688] ;  /* 0x0006880001067983 */ /* 0x001ee80000300800 */
[----:B------:R-:W3:Y:S04]  /*78f00*/  LDL.LU R7, [R1+0x68c] ;  /* 0x00068c0001077983 */ /* 0x000ee80000300800 */
[----:B------:R-:W-:Y:S04]  /*78f10*/  STL.64 [R1+0x3328], R22 ;  /* 0x0033281601007387 */ /* 0x000fe80000100a00 */
[----:B------:R0:W-:Y:S04]  /*78f20*/  STL.64 [R1+0x3320], R20 ;  /* 0x0033201401007387 */ /* 0x0001e80000100a00 */
[----:B0-----:R-:W2:Y:S04]  /*78f30*/  LDL.LU R20, [R1+0x620] ;  /* 0x0006200001147983 */ /* 0x001ea80000300800 */
[----:B------:R-:W2:Y:S04]  /*78f40*/  LDL.LU R21, [R1+0x624] ;  /* 0x0006240001157983 */ /* 0x000ea80000300800 */
[----:B------:R-:W2:Y:S04]  /*78f50*/  LDL.LU R22, [R1+0x628] ;  /* 0x0006280001167983 */ /* 0x000ea80000300800 */
[----:B------:R-:W2:Y:S04]  /*78f60*/  LDL.LU R23, [R1+0x62c] ;  /* 0x00062c0001177983 */ /* 0x000ea80000300800 */
[----:B--2---:R0:W-:Y:S01]  /*78f70*/  STL.64 [R1+0x3338], R22 ;  /* 0x0033381601007387 */ /* 0x0041e20000100a00 */
[----:B------:R1:W-:Y:S03]  /*78f80*/  STL.64 [R1+0x3330], R20 ;  /* 0x0033301401007387 */ /* 0x0003e60000100a00 */
[----:B0-----:R-:W2:Y:S01]  /*78f90*/  LDL R22, [R1+0xc8] ;  /* 0x0000c80001167983 */ /* 0x001ea20000100800 */
[----:B------:R-:W-:Y:S01]  /*78fa0*/  IMAD.MOV.U32 R23, RZ, RZ, R29 ;  /* 0x000000ffff177224 */ /* 0x000fe200078e001d */
[C---:B------:R-:W-:Y:S04]  /*78fb0*/  HMMA.16816.F32 R12, R8.reuse, R18, R12 ;  /* 0x00000012080c723c */ /* 0x040fe8000000180c */
        /* <DEDUP_REMOVED lines=10> */
[----:B------:R-:W2:Y:S02]  /*79060*/  LDL.LU R23, [R1+0x66c] ;  /* 0x00066c0001177983 */ /* 0x000ea40000300800 */
[----:B------:R-:W-:Y:S01]  /*79070*/  STL.64 [R1+0x7a0], R12 ;  /* 0x0007a00c01007387 */ /* 0x000fe20000100a00 */
[----:B------:R0:W-:Y:S03]  /*79080*/  STL.64 [R1+0x7a8], R14 ;  /* 0x0007a80e01007387 */ /* 0x0001e60000100a00 */
[----:B0-----:R-:W4:Y:S01]  /*79090*/  LDL.LU.64 R14, [R1+0x33c8] ;  /* 0x0033c800010e7983 */ /* 0x001f220000300a00 */
[----:B------:R-:W4:Y:S02]  /*790a0*/  LDL.LU.64 R12, [R1+0x33c0] ;  /* 0x0033c000010c7983 */ /* 0x000f240000300a00 */
[----:B------:R-:W-:Y:S01]  /*790b0*/  STL.64 [R1+0x3280], R18 ;  /* 0x0032801201007387 */ /* 0x000fe20000100a00 */
        /* <DEDUP_REMOVED lines=18> */
[----:B------:R-:W-:Y:S01]  /*791e0*/  STL.64 [R1+0x3348], R18 ;  /* 0x0033481201007387 */ /* 0x000fe20000100a00 */
[----:B------:R0:W-:Y:S04]  /*791f0*/  STL.64 [R1+0x3340], R16 ;  /* 0x0033401001007387 */ /* 0x0001e80000100a00 */
[----:B0-----:R-:W2:Y:S01]  /*79200*/  LDL.LU R16, [R1+0x630] ;  /* 0x0006300001107983 */ /* 0x001ea20000300800 */
[----:B------:R-:W2:Y:S02]  /*79210*/  LDL.LU R17, [R1+0x634] ;  /* 0x0006340001117983 */ /* 0x000ea40000300800 */
[----:B------:R-:W2:Y:S02]  /*79220*/  LDL.LU R18, [R1+0x638] ;  /* 0x0006380001127983 */ /* 0x000ea40000300800 */
        /* <DEDUP_REMOVED lines=27> */
[C---:B--2---:R-:W-:Y:S11]  /*793e0*/  HMMA.16816.F32 R20, R8.reuse, R6, R20 ;  /* 0x000000060814723c */ /* 0x044ff60000001814 */
        /* <DEDUP_REMOVED lines=18> */
[----:B---3--:R-:W-:Y:S01]  /*79510*/  HMMA.16816.F32 R8, R8, R26, R20 ;  /* 0x0000001a0808723c */ /* 0x008fe20000001814 */
[----:B------:R-:W3:Y:S01]  /*79520*/  LDL.LU.64 R22, [R1+0x3328] ;  /* 0x0033280001167983 */ /* 0x000ee20000300a00 */
[----:B------:R-:W2:Y:S11]  /*79530*/  LDL.LU.64 R20, [R1+0x3320] ;  /* 0x0033200001147983 */ /* 0x000eb60000300a00 */
[----:B------:R-:W-:Y:S10]  /*79540*/  @!UPT UIADD3 URZ, URZ, URZ, URZ ;  /* 0x0000003f3f3ff290 */ /* 0x000ff4000fffe03f */
[----:B------:R-:W-:Y:S01]  /*79550*/  STL.64 [R1+0x620], R8 ;  /* 0x0006200801007387 */ /* 0x000fe20000100a00 */
[----:B------:R0:W-:Y:S03]  /*79560*/  STL.64 [R1+0x628], R10 ;  /* 0x0006280a01007387 */ /* 0x0001e60000100a00 */
[----:B0-----:R-:W4:Y:S01]  /*79570*/  LDL.LU.64 R10, [R1+0x3318] ;  /* 0x00331800010a7983 */ /* 0x001f220000300a00 */
[----:B------:R-:W4:Y:S02]  /*79580*/  LDL.LU.64 R8, [R1+0x3310] ;  /* 0x0033100001087983 */ /* 0x000f240000300a00 */
[----:B------:R-:W-:Y:S01]  /*79590*/  STL.64 [R1+0x31e8], R26 ;  /* 0x0031e81a01007387 */ /* 0x000fe20000100a00 */
[----:B---3--:R-:W-:Y:S01]  /*795a0*/  STL.64 [R1+0x32f8], R22 ;  /* 0x0032f81601007387 */ /* 0x008fe20000100a00 */
[----:B----4-:R-:W-:Y:S11]  /*795b0*/  HMMA.16816.F32 R4, R8, R22, R4 ;  /* 0x000000160804723c */ /* 0x010ff60000001804 */
[----:B------:R-:W-:Y:S11]  /*795c0*/  @!UPT UIADD3 URZ, URZ, URZ, URZ ;  /* 0x0000003f3f3ff290 */ /* 0x000ff6000fffe03f */
[----:B------:R-:W-:Y:S01]  /*795d0*/  @!UPT UIADD3 URZ, URZ, URZ, URZ ;  /* 0x0000003f3f3ff290 */ /* 0x000fe2000fffe03f */
[----:B------:R0:W-:Y:S01]  /*795e0*/  STL.64 [R1+0xc50], R4 ;  /* 0x000c500401007387 */ /* 0x0001e20000100a00 */
[----:B------:R1:W-:Y:S03]  /*795f0*/  STL.64 [R1+0xc58], R6 ;  /* 0x000c580601007387 */ /* 0x0003e60000100a00 */
[----:B0-----:R-:W3:Y:S01]  /*79600*/  LDL.LU R4, [R1+0x550] ;  /* 0x0005500001047983 */ /* 0x001ee20000300800 */
[----:B------:R-:W3:Y:S02]  /*79610*/  LDL.LU R5, [R1+0x554] ;  /* 0x0005540001057983 */ /* 0x000ee40000300800 */
[----:B-1----:R-:W4:Y:S02]  /*79620*/  LDL.LU R6, [R1+0x558] ;  /* 0x0005580001067983 */ /* 0x002f240000300800 */
[----:B------:R-:W4:Y:S02]  /*79630*/  LDL.LU R7, [R1+0x55c] ;  /* 0x00055c0001077983 */ /* 0x000f240000300800 */
[----:B------:R-:W-:-:S02]  /*79640*/  IMAD.MOV.U32 R14, RZ, RZ, R28 ;  /* 0x000000ffff0e7224 */ /* 0x000fc400078e001c */
[----:B------:R-:W-:Y:S01]  /*79650*/  IMAD.MOV.U32 R15, RZ, RZ, R0 ;  /* 0x000000ffff0f7224 */ /* 0x000fe200078e0000 */
[----:B----4-:R-:W-:Y:S01]  /*79660*/  STL.64 [R1+0x3228], R6 ;  /* 0x0032280601007387 */ /* 0x010fe20000100a00 */
[----:B---3--:R-:W-:Y:S02]  /*79670*/  STL.64 [R1+0x3220], R4 ;  /* 0x0032200401007387 */ /* 0x008fe40000100a00 */
[----:B------:R-:W3:Y:S02]  /*79680*/  LDL.LU R28, [R1+0x3308] ;  /* 0x00330800011c7983 */ /* 0x000ee40000300800 */
[----:B------:R-:W4:Y:S01]  /*79690*/  LDL.LU R0, [R1+0x3304] ;  /* 0x0033040001007983 */ /* 0x000f220000300800 */
[----:B------:R0:W-:Y:S02]  /*796a0*/  STL.64 [R1+0x3230], R14 ;  /* 0x0032300e01007387 */ /* 0x0001e40000100a00 */
[----:B0-----:R-:W-:Y:S02]  /*796b0*/  IMAD.MOV.U32 R14, RZ, RZ, R24 ;  /* 0x000000ffff0e7224 */ /* 0x001fe400078e0018 */
[----:B------:R-:W-:Y:S01]  /*796c0*/  IMAD.MOV.U32 R15, RZ, RZ, R29 ;  /* 0x000000ffff0f7224 */ /* 0x000fe200078e001d */
[----:B------:R-:W3:Y:S04]  /*796d0*/  LDL.LU R24, [R1+0x3300] ;  /* 0x0033000001187983 */ /* 0x000ee80000300800 */
[----:B------:R2:W-:Y:S01]  /*796e0*/  STL.64 [R1+0x3248], R14 ;  /* 0x0032480e01007387 */ /* 0x0005e20000100a00 */
[----:B------:R-:W3:Y:S02]  /*796f0*/  LDL.LU R4, [R1+0x560] ;  /* 0x0005600001047983 */ /* 0x000ee40000300800 */
[----:B------:R-:W3:Y:S02]  /*79700*/  LDL.LU R5, [R1+0x564] ;  /* 0x0005640001057983 */ /* 0x000ee40000300800 */
[----:B------:R-:W3:Y:S01]  /*79710*/  LDL.LU R6, [R1+0x568] ;  /* 0x0005680001067983 */ /* 0x000ee20000300800 */
[----:B------:R-:W3:Y:S01]  /*79720*/  LDL.LU R7, [R1+0x56c] ;  /* 0x00056c0001077983 */ /* 0x000ee20000300800 */
[----:B--2---:R-:W-:-:S02]  /*79730*/  IMAD.MOV.U32 R14, RZ, RZ, R19 ;  /* 0x000000ffff0e7224 */ /* 0x004fc400078e0013 */
[----:B------:R-:W-:-:S05]  /*79740*/  IMAD.MOV.U32 R15, RZ, RZ, R18 ;  /* 0x000000ffff0f7224 */ /* 0x000fca00078e0012 */
[----:B------:R0:W-:Y:S02]  /*79750*/  STL.64 [R1+0x3260], R14 ;  /* 0x0032600e01007387 */ /* 0x0001e40000100a00 */
[----:B0-----:R-:W-:Y:S02]  /*79760*/  IMAD.MOV.U32 R14, RZ, RZ, R13 ;  /* 0x000000ffff0e7224 */ /* 0x001fe400078e000d */
[----:B------:R-:W-:Y:S01]  /*79770*/  IMAD.MOV.U32 R15, RZ, RZ, R12 ;  /* 0x000000ffff0f7224 */ /* 0x000fe200078e000c */
[----:B---3--:R-:W-:Y:S01]  /*79780*/  STL.64 [R1+0x3240], R6 ;  /* 0x0032400601007387 */ /* 0x008fe20000100a00 */
[----:B------:R0:W-:Y:S03]  /*79790*/  STL.64 [R1+0x3238], R4 ;  /* 0x0032380401007387 */ /* 0x0001e60000100a00 */
[----:B0-----:R-:W2:Y:S01]  /*797a0*/  LDL.LU R4, [R1+0x570] ;  /* 0x0005700001047983 */ /* 0x001ea20000300800 */
[----:B------:R-:W2:Y:S02]  /*797b0*/  LDL.LU R5, [R1+0x574] ;  /* 0x0005740001057983 */ /* 0x000ea40000300800 */
[----:B------:R-:W3:Y:S02]  /*797c0*/  LDL.LU R6, [R1+0x578] ;  /* 0x0005780001067983 */ /* 0x000ee40000300800 */
[----:B------:R-:W3:Y:S01]  /*797d0*/  LDL.LU R7, [R1+0x57c] ;  /* 0x00057c0001077983 */ /* 0x000ee20000300800 */
[----:B------:R0:W-:Y:S01]  /*797e0*/  STL.64 [R1+0x3278], R14 ;  /* 0x0032780e01007387 */ /* 0x0001e20000100a00 */
[----:B------:R-:W2:Y:S02]  /*797f0*/  LDL.LU R12, [R1+0x5a0] ;  /* 0x0005a000010c7983 */ /* 0x000ea40000300800 */
[----:B------:R-:W2:Y:S01]  /*79800*/  LDL.LU R13, [R1+0x5a4] ;  /* 0x0005a400010d7983 */ /* 0x000ea20000300800 */
[----:B0-----:R-:W2:Y:S01]  /*79810*/  LDL.LU R14, [R1+0x5a8] ;  /* 0x0005a800010e7983 */ /* 0x001ea20000300800 */
[----:B------:R-:W2:Y:S02]  /*79820*/  LDL.LU R15, [R1+0x5ac] ;  /* 0x0005ac00010f7983 */ /* 0x000ea40000300800 */
[----:B------:R-:W-:-:S02]  /*79830*/  IMAD.MOV.U32 R18, RZ, RZ, R21 ;  /* 0x000000ffff127224 */ /* 0x000fc400078e0015 */
[----:B------:R-:W-:Y:S01]  /*79840*/  IMAD.MOV.U32 R19, RZ, RZ, R20 ;  /* 0x000000ffff137224 */ /* 0x000fe200078e0014 */
[----:B--2---:R-:W-:Y:S01]  /*79850*/  STL.64 [R1+0x3290], R14 ;  /* 0x0032900e01007387 */ /* 0x004fe20000100a00 */
[----:B------:R0:W-:Y:S03]  /*79860*/  STL.64 [R1+0x3288], R12 ;  /* 0x0032880c01007387 */ /* 0x0001e60000100a00 */
[----:B------:R1:W-:Y:S01]  /*79870*/  STL.64 [R1+0x3298], R18 ;  /* 0x0032981201007387 */ /* 0x0003e20000100a00 */
[----:B0-----:R-:W2:Y:S01]  /*79880*/  LDL.LU R12, [R1+0x5b0] ;  /* 0x0005b000010c7983 */ /* 0x001ea20000300800 */
[----:B------:R-:W2:Y:S02]  /*79890*/  LDL.LU R13, [R1+0x5b4] ;  /* 0x0005b400010d7983 */ /* 0x000ea40000300800 */
[----:B------:R-:W2:Y:S02]  /*798a0*/  LDL.LU R14, [R1+0x5b8] ;  /* 0x0005b800010e7983 */ /* 0x000ea40000300800 */
[----:B------:R-:W2:Y:S02]  /*798b0*/  LDL.LU R15, [R1+0x5bc] ;  /* 0x0005bc00010f7983 */ /* 0x000ea40000300800 */
[----:B-1----:R-:W-:-:S02]  /*798c0*/  IMAD.MOV.U32 R18, RZ, RZ, R17 ;  /* 0x000000ffff127224 */ /* 0x002fc400078e0011 */
        /* <DEDUP_REMOVED lines=12> */
[----:B------:R-:W2:Y:S02]  /*79990*/  LDL.LU.64 R2, [R1+0xdd8] ;  /* 0x000dd80001027983 */ /* 0x000ea40000300a00 */
[----:B------:R1:W-:Y:S01]  /*799a0*/  STL.64 [R1+0x32c8], R18 ;  /* 0x0032c81201007387 */ /* 0x0003e20000100a00 */
[----:B0-----:R-:W2:Y:S01]  /*799b0*/  LDL.LU R12, [R1+0x5d0] ;  /* 0x0005d000010c7983 */ /* 0x001ea20000300800 */
[----:B------:R-:W2:Y:S02]  /*799c0*/  LDL.LU R13, [R1+0x5d4] ;  /* 0x0005d400010d7983 */ /* 0x000ea40000300800 */
[----:B------:R-:W2:Y:S02]  /*799d0*/  LDL.LU R14, [R1+0x5d8] ;  /* 0x0005d800010e7983 */ /* 0x000ea40000300800 */
[----:B------:R-:W2:Y:S01]  /*799e0*/  LDL.LU R15, [R1+0x5dc] ;  /* 0x0005dc00010f7983 */ /* 0x000ea20000300800 */
[----:B------:R-:W3:Y:S01]  /*799f0*/  LDL.LU R20, [R1+0x600] ;  /* 0x0006000001147983 */ /* 0x000ee20000300800 */
[----:B------:R-:W3:Y:S02]  /*79a00*/  LDL.LU R21, [R1+0x604] ;  /* 0x0006040001157983 */ /* 0x000ee40000300800 */
[----:B------:R-:W3:Y:S02]  /*79a10*/  LDL.LU R22, [R1+0x608] ;  /* 0x0006080001167983 */ /* 0x000ee40000300800 */
[----:B-1----:R-:W-:-:S02]  /*79a20*/  IMAD.MOV.U32 R18, RZ, RZ, R28 ;  /* 0x000000ffff127224 */ /* 0x002fc400078e001c */
[----:B------:R-:W-:Y:S01]  /*79a30*/  IMAD.MOV.U32 R19, RZ, RZ, R25 ;  /* 0x000000ffff137224 */ /* 0x000fe200078e0019 */
[----:B------:R-:W3:Y:S01]  /*79a40*/  LDL.LU R23, [R1+0x60c] ;  /* 0x00060c0001177983 */ /* 0x000ee20000300800 */
[----:B------:R-:W3:Y:S03]  /*79a50*/  LDL.LU.64 R26, [R1+0x198] ;  /* 0x00019800011a7983 */ /* 0x000ee60000300a00 */
[----:B--2---:R-:W-:Y:S01]  /*79a60*/  STL.64 [R1+0x32d8], R14 ;  /* 0x0032d80e01007387 */ /* 0x004fe20000100a00 */
[----:B------:R0:W-:Y:S02]  /*79a70*/  STL.64 [R1+0x32d0], R12 ;  /* 0x0032d00c01007387 */ /* 0x0001e40000100a00 */
[----:B------:R-:W-:Y:S01]  /*79a80*/  STL.64 [R1+0x32e0], R18 ;  /* 0x0032e01201007387 */ /* 0x000fe20000100a00 */
[----:B0-----:R-:W2:Y:S01]  /*79a90*/  LDL.LU R12, [R1+0x5e0] ;  /* 0x0005e000010c7983 */ /* 0x001ea20000300800 */
[----:B------:R-:W2:Y:S02]  /*79aa0*/  LDL.LU R13, [R1+0x5e4] ;  /* 0x0005e400010d7983 */ /* 0x000ea40000300800 */
[----:B------:R-:W2:Y:S02]  /*79ab0*/  LDL.LU R14, [R1+0x5e8] ;  /* 0x0005e800010e7983 */ /* 0x000ea40000300800 */
[----:B------:R-:W2:Y:S01]  /*79ac0*/  LDL.LU R15, [R1+0x5ec] ;  /* 0x0005ec00010f7983 */ /* 0x000ea20000300800 */
[----:B---3--:R-:W-:Y:S01]  /*79ad0*/  HMMA.16816.F32 R20, R8, R26, R20 ;  /* 0x0000001a0814723c */ /* 0x008fe20000001814 */
[----:B--2---:R-:W-:Y:S01]  /*79ae0*/  STL.64 [R1+0x32f0], R14 ;  /* 0x0032f00e01007387 */ /* 0x004fe20000100a00 */
[----:B------:R0:W-:Y:S03]  /*79af0*/  STL.64 [R1+0x32e8], R12 ;  /* 0x0032e80c01007387 */ /* 0x0001e60000100a00 */
        /* <DEDUP_REMOVED lines=14> */
[----:B------:R-:W2:Y:S02]  /*79be0*/  LDL.LU R6, [R1+0x598] ;  /* 0x0005980001067983 */ /* 0x000ea40000300800 */
[----:B------:R-:W2:Y:S01]  /*79bf0*/  LDL.LU R7, [R1+0x59c] ;  /* 0x00059c0001077983 */ /* 0x000ea20000300800 */
[----:B------:R-:W-:Y:S01]  /*79c00*/  STL.64 [R1+0xc40], R20 ;  /* 0x000c401401007387 */ /* 0x000fe20000100a00 */
[----:B------:R0:W-:Y:S03]  /*79c10*/  STL.64 [R1+0xc48], R22 ;  /* 0x000c481601007387 */ /* 0x0001e60000100a00 */
[----:B0-----:R-:W3:Y:S01]  /*79c20*/  LDL.LU.64 R22, [R1+0x32f8] ;  /* 0x0032f80001167983 */ /* 0x001ee20000300a00 */
[----:B------:R-:W-:-:S02]  /*79c30*/  IMAD.MOV.U32 R21, RZ, RZ, R26 ;  /* 0x000000ffff157224 */ /* 0x000fc400078e001a */
[----:B------:R-:W-:Y:S02]  /*79c40*/  IMAD.MOV.U32 R20, RZ, RZ, R27 ;  /* 0x000000ffff147224 */ /* 0x000fe400078e001b */
[----:B------:R-:W-:Y:S02]  /*79c50*/  IMAD.MOV.U32 R18, RZ, RZ, R24 ;  /* 0x000000ffff127224 */ /* 0x000fe400078e0018 */
[----:B----4-:R-:W-:Y:S01]  /*79c60*/  IMAD.MOV.U32 R19, RZ, RZ, R0 ;  /* 0x000000ffff137224 */ /* 0x010fe200078e0000 */
        /* <DEDUP_REMOVED lines=13> */
[----:B------:R-:W4:Y:S01]  /*79d40*/  LDL.64 R26, [R1+0xc8] ;  /* 0x0000c800011a7983 */ /* 0x000f220000100a00 */
[----:B------:R-:W2:Y:S02]  /*79d50*/  LDL.LU.64 R14, [R1+0x32f0] ;  /* 0x0032f000010e7983 */ /* 0x000ea40000300a00 */
[----:B------:R-:W2:Y:S09]  /*79d60*/  LDL.LU.64 R12, [R1+0x32e8] ;  /* 0x0032e800010c7983 */ /* 0x000eb20000300a00 */
[----:B------:R-:W-:Y:S01]  /*79d70*/  STL.64 [R1+0xc30], R16 ;  /* 0x000c301001007387 */ /* 0x000fe20000100a00 */
[----:B------:R0:W-:Y:S04]  /*79d80*/  STL.64 [R1+0xc38], R18 ;  /* 0x000c381201007387 */ /* 0x0001e80000100a00 */
        /* <DEDUP_REMOVED lines=30> */
[----:B------:R-:W2:Y:S11]  /*79f70*/  LDL.LU.64 R14, [R1+0x3278] ;  /* 0x00327800010e7983 */ /* 0x000eb60000300a00 */
[----:B------:R-:W-:Y:S10]  /*79f80*/  @!UPT UIADD3 URZ, URZ, URZ, URZ ;  /* 0x0000003f3f3ff290 */ /* 0x000ff4000fffe03f */
        /* <DEDUP_REMOVED lines=46> */
[----:B------:R-:W4:Y:S02]  /*7a270*/  LDL.LU.64 R20, [R1+0x3200] ;  /* 0x0032000001147983 */ /* 0x000f240000300a00 */
[----:B------:R0:W-:Y:S02]  /*7a280*/  STL.64 [R1+0x3168], R6 ;  /* 0x0031680601007387 */ /* 0x0001e40000100a00 */
[----:B0-----:R-:W2:Y:S04]  /*7a290*/  LDL.64 R6, [R1+0x178] ;  /* 0x0001780001067983 */ /* 0x001ea80000100a00 */
[----:B--2---:R0:W-:Y:S01]  /*7a2a0*/  STL.64 [R1+0x31c0], R6 ;  /* 0x0031c00601007387 */ /* 0x0041e20000100a00 */
[----:B------:R-:W2:Y:S02]  /*7a2b0*/  LDL.LU R4, [R1+0x500] ;  /* 0x0005000001047983 */ /* 0x000ea40000300800 */
[----:B------:R-:W2:Y:S01]  /*7a2c0*/  LDL.LU R5, [R1+0x504] ;  /* 0x0005040001057983 */ /* 0x000ea20000300800 */
[----:B0-----:R-:W3:Y:S01]  /*7a2d0*/  LDL.LU R6, [R1+0x508] ;  /* 0x0005080001067983 */ /* 0x001ee20000300800 */
[----:B------:R-:W3:Y:S01]  /*7a2e0*/  LDL.LU R7, [R1+0x50c] ;  /* 0x00050c0001077983 */ /* 0x000ee20000300800 */
[----:B----4-:R-:W-:Y:S01]  /*7a2f0*/  HMMA.16816.F32 R20, R8, R26, R20 ;  /* 0x0000001a0814723c */ /* 0x010fe20000001814 */
[----:B------:R-:W-:-:S02]  /*7a300*/  IMAD.MOV.U32 R12, RZ, RZ, R26 ;  /* 0x000000ffff0c7224 */ /* 0x000fc400078e001a */
[----:B------:R-:W-:Y:S01]  /*7a310*/  IMAD.MOV.U32 R0, RZ, RZ, R27 ;  /* 0x000000ffff007224 */ /* 0x000fe200078e001b */
[----:B---3--:R-:W-:Y:S01]  /*7a320*/  STL.64 [R1+0x31d0], R6 ;  /* 0x0031d00601007387 */ /* 0x008fe20000100a00 */
[----:B--2---:R0:W-:Y:S03]  /*7a330*/  STL.64 [R1+0x31c8], R4 ;  /* 0x0031c80401007387 */ /* 0x0041e60000100a00 */
[----:B0-----:R-:W2:Y:S01]  /*7a340*/  LDL.LU R4, [R1+0x510] ;  /* 0x0005100001047983 */ /* 0x001ea20000300800 */
[----:B------:R-:W2:Y:S02]  /*7a350*/  LDL.LU R5, [R1+0x514] ;  /* 0x0005140001057983 */ /* 0x000ea40000300800 */
[----:B------:R-:W2:Y:S02]  /*7a360*/  LDL.LU R6, [R1+0x518] ;  /* 0x0005180001067983 */ /* 0x000ea40000300800 */
[----:B------:R-:W2:Y:S10]  /*7a370*/  LDL.LU R7, [R1+0x51c] ;  /* 0x00051c0001077983 */ /* 0x000eb40000300800 */
[----:B------:R-:W-:Y:S01]  /*7a380*/  STL.64 [R1+0x9b0], R20 ;  /* 0x0009b01401007387 */ /* 0x000fe20000100a00 */
[----:B------:R0:W-:Y:S03]  /*7a390*/  STL.64 [R1+0x9b8], R22 ;  /* 0x0009b81601007387 */ /* 0x0001e60000100a00 */
[----:B0-----:R-:W2:Y:S01]  /*7a3a0*/  LDL.LU.64 R22, [R1+0x31f8] ;  /* 0x0031f80001167983 */ /* 0x001ea20000300a00 */
[----:B------:R-:W3:Y:S02]  /*7a3b0*/  LDL.LU.64 R20, [R1+0x31f0] ;  /* 0x0031f00001147983 */ /* 0x000ee40000300a00 */
[----:B------:R-:W4:Y:S02]  /*7a3c0*/  LDL.LU.64 R26, [R1+0x31e8] ;  /* 0x0031e800011a7983 */ /* 0x000f240000300a00 */
[----:B------:R-:W-:Y:S01]  /*7a3d0*/  STL [R1+0x310c], R0 ;  /* 0x00310c0001007387 */ /* 0x000fe20000100800 */
[----:B------:R0:W-:Y:S01]  /*7a3e0*/  STL [R1+0x3108], R12 ;  /* 0x0031080c01007387 */ /* 0x0001e20000100800 */
[----:B------:R1:W-:Y:S03]  /*7a3f0*/  STL.64 [R1+0x31b8], R14 ;  /* 0x0031b80e01007387 */ /* 0x0003e60000100a00 */
[----:B0-----:R-:W2:Y:S01]  /*7a400*/  LDL.LU R12, [R1+0x4e0] ;  /* 0x0004e000010c7983 */ /* 0x001ea20000300800 */
[----:B------:R-:W2:Y:S02]  /*7a410*/  LDL.LU R13, [R1+0x4e4] ;  /* 0x0004e400010d7983 */ /* 0x000ea40000300800 */
[----:B-1----:R-:W2:Y:S02]  /*7a420*/  LDL.LU R14, [R1+0x4e8] ;  /* 0x0004e800010e7983 */ /* 0x002ea40000300800 */
[----:B------:R-:W2:Y:S01]  /*7a430*/  LDL.LU R15, [R1+0x4ec] ;  /* 0x0004ec00010f7983 */ /* 0x000ea20000300800 */
[----:B----4-:R-:W-:Y:S01]  /*7a440*/  HMMA.16816.F32 R8, R8, R26, R16 ;  /* 0x0000001a0808723c */ /* 0x010fe20000001810 */
[----:B------:R-:W2:Y:S01]  /*7a450*/  LDL.LU.64 R18, [R1+0x31e0] ;  /* 0x0031e00001127983 */ /* 0x000ea20000300a00 */
[----:B------:R-:W2:Y:S02]  /*7a460*/  LDL.LU.64 R16, [R1+0x31d8] ;  /* 0x0031d80001107983 */ /* 0x000ea40000300a00 */
[----:B------:R0:W-:Y:S02]  /*7a470*/  STL.64 [R1+0x30e0], R26 ;  /* 0x0030e01a01007387 */ /* 0x0001e40000100a00 */
[----:B0-----:R-:W4:Y:S11]  /*7a480*/  LDL.64 R26, [R1+0x188] ;  /* 0x00018800011a7983 */ /* 0x001f360000100a00 */
[----:B------:R-:W-:Y:S06]  /*7a490*/  @!UPT UIADD3 URZ, URZ, URZ, URZ ;  /* 0x0000003f3f3ff290 */ /* 0x000fec000fffe03f */
[----:B------:R-:W-:Y:S01]  /*7a4a0*/  STL.64 [R1+0x990], R8 ;  /* 0x0009900801007387 */ /* 0x000fe20000100a00 */
[----:B------:R-:W-:Y:S01]  /*7a4b0*/  STL.64 [R1+0x998], R10 ;  /* 0x0009980a01007387 */ /* 0x000fe20000100a00 */
[C---:B--2---:R-:W-:Y:S11]  /*7a4c0*/  HMMA.16816.F32 R4, R16.reuse, R22, R4 ;  /* 0x000000161004723c */ /* 0x044ff60000001804 */
[----:B------:R-:W-:Y:S11]  /*7a4d0*/  @!UPT UIADD3 URZ, URZ, URZ, URZ ;  /* 0x0000003f3f3ff290 */ /* 0x000ff6000fffe03f */
[----:B------:R-:W-:Y:S01]  /*7a4e0*/  @!UPT UIADD3 URZ, URZ, URZ, URZ ;  /* 0x0000003f3f3ff290 */ /* 0x000fe2000fffe03f */
[----:B------:R-:W-:Y:S01]  /*7a4f0*/  STL.64 [R1+0x760], R4 ;  /* 0x0007600401007387 */ /* 0x000fe20000100a00 */
[----:B------:R0:W-:Y:S03]  /*7a500*/  STL.64 [R1+0x768], R6 ;  /* 0x0007680601007387 */ /* 0x0001e60000100a00 */
[----:B0-----:R-:W2:Y:S01]  /*7a510*/  LDL.LU.64 R6, [R1+0x31d0] ;  /* 0x0031d00001067983 */ /* 0x001ea20000300a00 */
[----:B------:R-:W2:Y:S02]  /*7a520*/  LDL.LU.64 R4, [R1+0x31c8] ;  /* 0x0031c80001047983 */ /* 0x000ea40000300a00 */
[----:B---3--:R-:W-:Y:S02]  /*7a530*/  IMAD.MOV.U32 R10, RZ, RZ, R21 ;  /* 0x000000ffff0a7224 */ /* 0x008fe400078e0015 */
[----:B------:R-:W-:Y:S01]  /*7a540*/  IMAD.MOV.U32 R11, RZ, RZ, R20 ;  /* 0x000000ffff0b7224 */ /* 0x000fe200078e0014 */
[----:B------:R0:W-:Y:S01]  /*7a550*/  STL.64 [R1+0x30d8], R22 ;  /* 0x0030d81601007387 */ /* 0x0001e20000100a00 */
[----:B------:R-:W4:Y:S02]  /*7a560*/  LDL.LU R20, [R1+0x4f0] ;  /* 0x0004f00001147983 */ /* 0x000f240000300800 */
[----:B------:R-:W4:Y:S01]  /*7a570*/  LDL.LU R21, [R1+0x4f4] ;  /* 0x0004f40001157983 */ /* 0x000f220000300800 */
        /* <DEDUP_REMOVED lines=8> */
[C---:B----4-:R-:W-:Y:S01]  /*7a600*/  HMMA.16816.F32 R20, R16.reuse, R26, R20 ;  /* 0x0000001a1014723c */ /* 0x050fe20000001814 */
[----:B------:R0:W-:Y:S02]  /*7a610*/  STL.64 [R1+0x30c0], R10 ;  /* 0x0030c00a01007387 */ /* 0x0001e40000100a00 */
[----:B------:R-:W-:Y:S02]  /*7a620*/  IMAD.MOV.U32 R9, RZ, RZ, R26 ;  /* 0x000000ffff097224 */ /* 0x000fe400078e001a */
[----:B------:R-:W-:Y:S11]  /*7a630*/  IMAD.MOV.U32 R8, RZ, RZ, R27 ;  /* 0x000000ffff087224 */ /* 0x000ff600078e001b */
[----:B------:R-:W-:Y:S07]  /*7a640*/  @!UPT UIADD3 URZ, URZ, URZ, URZ ;  /* 0x0000003f3f3ff290 */ /* 0x000fee000fffe03f */
[----:B------:R-:W-:Y:S01]  /*7a650*/  STL.64 [R1+0x730], R20 ;  /* 0x0007301401007387 */ /* 0x000fe20000100a00 */
[----:B------:R-:W-:Y:S01]  /*7a660*/  STL.64 [R1+0x738], R22 ;  /* 0x0007381601007387 */ /* 0x000fe20000100a00 */
[C---:B--2---:R-:W-:Y:S01]  /*7a670*/  HMMA.16816.F32 R12, R16.reuse, R6, R12 ;  /* 0x00000006100c723c */ /* 0x044fe2000000180c */
[----:B0-----:R-:W-:Y:S02]  /*7a680*/  IMAD.MOV.U32 R11, RZ, RZ, R6 ;  /* 0x000000ffff0b7224 */ /* 0x001fe400078e0006 */
[----:B------:R-:W-:Y:S11]  /*7a690*/  IMAD.MOV.U32 R10, RZ, RZ, R7 ;  /* 0x000000ffff0a7224 */ /* 0x000ff600078e0007 */
[----:B------:R-:W-:Y:S09]  /*7a6a0*/  @!UPT UIADD3 URZ, URZ, URZ, URZ ;  /* 0x0000003f3f3ff290 */ /* 0x000ff2000fffe03f */
[----:B------:R-:W-:Y:S01]  /*7a6b0*/  STL.64 [R1+0x610], R12 ;  /* 0x0006100c01007387 */ /* 0x000fe20000100a00 */
[----:B------:R-:W-:Y:S02]  /*7a6c0*/  STL.64 [R1+0x618], R14 ;  /* 0x0006180e01007387 */ /* 0x000fe40000100a00 */
        /* <DEDUP_REMOVED lines=12> */
[----:B------:R-:W4:Y:S01]  /*7a790*/  LDL.LU R4, [R1+0x480] ;  /* 0x0004800001047983 */ /* 0x000f220000300800 */
[----:B------:R-:W4:Y:S02]  /*7a7a0*/  LDL.LU R5, [R1+0x484] ;  /* 0x0004840001057983 */ /* 0x000f240000300800 */
[----:B------:R-:W2:Y:S02]  /*7a7b0*/  LDL.LU R6, [R1+0x488] ;  /* 0x0004880001067983 */ /* 0x000ea40000300800 */
[----:B------:R-:W2:Y:S01]  /*7a7c0*/  LDL.LU R7, [R1+0x48c] ;  /* 0x00048c0001077983 */ /* 0x000ea20000300800 */
[----:B------:R-:W2:Y:S01]  /*7a7d0*/  LDL.LU R20, [R1+0x4d0] ;  /* 0x0004d00001147983 */ /* 0x000ea20000300800 */
[----:B------:R-:W2:Y:S02]  /*7a7e0*/  LDL.LU R21, [R1+0x4d4] ;  /* 0x0004d40001157983 */ /* 0x000ea40000300800 */
[----:B------:R-:W2:Y:S02]  /*7a7f0*/  LDL.LU R22, [R1+0x4d8] ;  /* 0x0004d80001167983 */ /* 0x000ea40000300800 */
[----:B------:R-:W2:Y:S01]  /*7a800*/  LDL.LU R23, [R1+0x4dc] ;  /* 0x0004dc0001177983 */ /* 0x000ea20000300800 */
[----:B------:R-:W2:Y:S01]  /*7a810*/  LDL.64 R14, [R1+0x168] ;  /* 0x00016800010e7983 */ /* 0x000ea20000100a00 */
[----:B------:R-:W2:Y:S02]  /*7a820*/  LDL.LU R24, [R1+0x4b0] ;  /* 0x0004b00001187983 */ /* 0x000ea40000300800 */
[----:B------:R-:W2:Y:S02]  /*7a830*/  LDL.LU R25, [R1+0x4b4] ;  /* 0x0004b40001197983 */ /* 0x000ea40000300800 */
[----:B------:R-:W2:Y:S01]  /*7a840*/  LDL.LU R26, [R1+0x4b8] ;  /* 0x0004b800011a7983 */ /* 0x000ea20000300800 */
[----:B------:R-:W2:Y:S04]  /*7a850*/  LDL.LU R27, [R1+0x4bc] ;  /* 0x0004bc00011b7983 */ /* 0x000ea80000300800 */
[----:B--2---:R0:W-:Y:S01]  /*7a860*/  STL.64 [R1+0x31b0], R26 ;  /* 0x0031b01a01007387 */ /* 0x0041e20000100a00 */
[----:B------:R-:W-:Y:S03]  /*7a870*/  STL.64 [R1+0x31a8], R24 ;  /* 0x0031a81801007387 */ /* 0x000fe60000100a00 */
[----:B0-----:R-:W2:Y:S01]  /*7a880*/  LDL.64 R26, [R1+0x158] ;  /* 0x00015800011a7983 */ /* 0x001ea20000100a00 */
[----:B------:R0:W-:Y:S02]  /*7a890*/  STL.64 [R1+0x3178], R6 ;  /* 0x0031780601007387 */ /* 0x0001e40000100a00 */
[----:B----4-:R-:W-:Y:S01]  /*7a8a0*/  STL.64 [R1+0x3170], R4 ;  /* 0x0031700401007387 */ /* 0x010fe20000100a00 */
[----:B0-----:R-:W4:Y:S04]  /*7a8b0*/  LDL.64 R6, [R1+0x128] ;  /* 0x0001280001067983 */ /* 0x001f280000100a00 */
[----:B----4-:R0:W-:Y:S04]  /*7a8c0*/  STL.64 [R1+0x3188], R6 ;  /* 0x0031880601007387 */ /* 0x0101e80000100a00 */
[----:B0-----:R-:W4:Y:S04]  /*7a8d0*/  LDL.64 R6, [R1+0x138] ;  /* 0x0001380001067983 */ /* 0x001f280000100a00 */
[----:B----4-:R0:W-:Y:S04]  /*7a8e0*/  STL.64 [R1+0x31a0], R6 ;  /* 0x0031a00601007387 */ /* 0x0101e80000100a00 */
[----:B0-----:R-:W4:Y:S01]  /*7a8f0*/  LDL.64 R6, [R1+0x148] ;  /* 0x0001480001067983 */ /* 0x001f220000100a00 */
[----:B---3--:R0:W-:Y:S02]  /*7a900*/  STL.64 [R1+0x3130], R10 ;  /* 0x0031300a01007387 */ /* 0x0081e40000100a00 */
[----:B------:R-:W-:Y:S01]  /*7a910*/  STL.64 [R1+0x3128], R8 ;  /* 0x0031280801007387 */ /* 0x000fe20000100a00 */
[----:B0-----:R-:W3:Y:S04]  /*7a920*/  LDL.64 R10, [R1+0xf8] ;  /* 0x0000f800010a7983 */ /* 0x001ee80000100a00 */
[----:B---3--:R0:W-:Y:S04]  /*7a930*/  STL.64 [R1+0x3148], R10 ;  /* 0x0031480a01007387 */ /* 0x0081e80000100a00 */
[----:B0-----:R-:W3:Y:S04]  /*7a940*/  LDL.64 R10, [R1+0x108] ;  /* 0x00010800010a7983 */ /* 0x001ee80000100a00 */
[----:B---3--:R0:W-:Y:S04]  /*7a950*/  STL.64 [R1+0x3160], R10 ;  /* 0x0031600a01007387 */ /* 0x0081e80000100a00 */
[----:B0-----:R-:W3:Y:S01]  /*7a960*/  LDL.64 R10, [R1+0x118] ;  /* 0x00011800010a7983 */ /* 0x001ee20000100a00 */
[----:B------:R-:W-:Y:S03]  /*7a970*/  HMMA.16816.F32 R20, R16, R14, R20 ;  /* 0x0000000e1014723c */ /* 0x000fe60000001814 */
[----:B---3--:R0:W-:Y:S01]  /*7a980*/  STL.64 [R1+0x3180], R10 ;  /* 0x0031800a01007387 */ /* 0x0081e20000100a00 */
[----:B------:R-:W3:Y:S02]  /*7a990*/  LDL.LU R8, [R1+0x490] ;  /* 0x0004900001087983 */ /* 0x000ee40000300800 */
[----:B------:R-:W3:Y:S01]  /*7a9a0*/  LDL.LU R9, [R1+0x494] ;  /* 0x0004940001097983 */ /* 0x000ee20000300800 */
[----:B0-----:R-:W2:Y:S01]  /*7a9b0*/  LDL.LU R10, [R1+0x498] ;  /* 0x00049800010a7983 */ /* 0x001ea20000300800 */
[----:B------:R-:W2:Y:S02]  /*7a9c0*/  LDL.LU R11, [R1+0x49c] ;  /* 0x00049c00010b7983 */ /* 0x000ea40000300800 */
[----:B------:R-:W-:Y:S01]  /*7a9d0*/  IMAD.MOV.U32 R13, RZ, RZ, R15 ;  /* 0x000000ffff0d7224 */ /* 0x000fe200078e000f */
[----:B--2---:R-:W-:Y:S01]  /*7a9e0*/  STL.64 [R1+0x3198], R10 ;  /* 0x0031980a01007387 */ /* 0x004fe20000100a00 */
[----:B---3--:R0:W-:Y:S03]  /*7a9f0*/  STL.64 [R1+0x3190], R8 ;  /* 0x0031900801007387 */ /* 0x0081e60000100a00 */
[----:B0-----:R-:W2:Y:S01]  /*7aa00*/  LDL.LU R8, [R1+0x4a0] ;  /* 0x0004a00001087983 */ /* 0x001ea20000300800 */
[----:B------:R-:W2:Y:S02]  /*7aa10*/  LDL.LU R9, [R1+0x4a4] ;  /* 0x0004a40001097983 */ /* 0x000ea40000300800 */
[----:B------:R-:W2:Y:S02]  /*7aa20*/  LDL.LU R10, [R1+0x4a8] ;  /* 0x0004a800010a7983 */ /* 0x000ea40000300800 */
[----:B------:R-:W2:Y:S03]  /*7aa30*/  LDL.LU R11, [R1+0x4ac] ;  /* 0x0004ac00010b7983 */ /* 0x000ea60000300800 */
[----:B------:R0:W-:Y:S01]  /*7aa40*/  STL.64 [R1+0x600], R20 ;  /* 0x0006001401007387 */ /* 0x0001e20000100a00 */
[----:B------:R-:W-:Y:S02]  /*7aa50*/  STL.64 [R1+0x608], R22 ;  /* 0x0006081601007387 */ /* 0x000fe40000100a00 */
[----:B0-----:R-:W-:-:S02]  /*7aa60*/  IMAD.MOV.U32 R20, RZ, RZ, R14 ;  /* 0x000000ffff147224 */ /* 0x001fc400078e000e */
[----:B------:R-:W3:Y:S04]  /*7aa70*/  LDL.LU.64 R14, [R1+0x31b8] ;  /* 0x0031b800010e7983 */ /* 0x000ee80000300a00 */
[----:B---3--:R-:W-:Y:S01]  /*7aa80*/  STL.64 [R1+0x3158], R14 ;  /* 0x0031580e01007387 */ /* 0x008fe20000100a00 */
[----:B------:R0:W-:Y:S02]  /*7aa90*/  STL [R1+0x3150], R13 ;  /* 0x0031500d01007387 */ /* 0x0001e40000100800 */
[----:B------:R-:W3:Y:S01]  /*7aaa0*/  LDL.LU R12, [R1+0x470] ;  /* 0x00047000010c7983 */ /* 0x000ee20000300800 */
[----:B0-----:R-:W3:Y:S01]  /*7aab0*/  LDL.LU R13, [R1+0x474] ;  /* 0x00047400010d7983 */ /* 0x001ee20000300800 */
[----:B------:R-:W3:Y:S02]  /*7aac0*/  LDL.LU R14, [R1+0x478] ;  /* 0x00047800010e7983 */ /* 0x000ee40000300800 */
[----:B------:R-:W3:Y:S02]  /*7aad0*/  LDL.LU R15, [R1+0x47c] ;  /* 0x00047c00010f7983 */ /* 0x000ee40000300800 */
[----:B------:R0:W-:Y:S02]  /*7aae0*/  STL [R1+0x3110], R20 ;  /* 0x0031101401007387 */ /* 0x0001e40000100800 */
        /* <DEDUP_REMOVED lines=8> */
[----:B------:R1:W-:Y:S02]  /*7ab70*/  STL.64 [R1+0x5d8], R22 ;  /* 0x0005d81601007387 */ /* 0x0003e40000100a00 */
[----:B0-----:R-:W-:Y:S02]  /*7ab80*/  IMAD.MOV.U32 R21, RZ, RZ, R27 ;  /* 0x000000ffff157224 */ /* 0x001fe400078e001b */
[----:B-1----:R-:W-:Y:S02]  /*7ab90*/  IMAD.MOV.U32 R22, RZ, RZ, R26 ;  /* 0x000000ffff167224 */ /* 0x002fe400078e001a */
[----:B------:R-:W2:Y:S01]  /*7aba0*/  LDL.LU.64 R26, [R1+0x31b0] ;  /* 0x0031b000011a7983 */ /* 0x000ea20000300a00 */
[----:B------:R-:W2:Y:S02]  /*7abb0*/  LDL.LU.64 R24, [R1+0x31a8] ;  /* 0x0031a80001187983 */ /* 0x000ea40000300a00 */
[----:B----4-:R-:W-:Y:S01]  /*7abc0*/  IMAD.MOV.U32 R23, RZ, RZ, R7 ;  /* 0x000000ffff177224 */ /* 0x010fe200078e0007 */
[C---:B--2---:R-:W-:Y:S11]  /*7abd0*/  HMMA.16816.F32 R24, R16.reuse, R6, R24 ;  /* 0x000000061018723c */ /* 0x044ff60000001818 */
[----:B------:R-:W-:Y:S11]  /*7abe0*/  @!UPT UIADD3 URZ, URZ, URZ, URZ ;  /* 0x0000003f3f3ff290 */ /* 0x000ff6000fffe03f */
[----:B------:R-:W-:Y:S01]  /*7abf0*/  @!UPT UIADD3 URZ, URZ, URZ, URZ ;  /* 0x0000003f3f3ff290 */ /* 0x000fe2000fffe03f */
[----:B------:R0:W-:Y:S01]  /*7ac00*/  STL.64 [R1+0x5f0], R24 ;  /* 0x0005f01801007387 */ /* 0x0001e20000100a00 */
[----:B------:R-:W-:Y:S02]  /*7ac10*/  STL.64 [R1+0x5f8], R26 ;  /* 0x0005f81a01007387 */ /* 0x000fe40000100a00 */
[----:B0-----:R-:W-:Y:S02]  /*7ac20*/  IMAD.MOV.U32 R24, RZ, RZ, R6 ;  /* 0x000000ffff187224 */ /* 0x001fe400078e0006 */
[----:B------:R-:W2:Y:S01]  /*7ac30*/  LDL.LU.64 R6, [R1+0x31a0] ;  /* 0x0031a00001067983 */ /* 0x000ea20000300a00 */
[----:B------:R-:W-:Y:S02]  /*7ac40*/  STL.64 [R1+0x3140], R22 ;  /* 0x0031401601007387 */ /* 0x000fe40000100a00 */
[----:B------:R0:W-:Y:S02]  /*7ac50*/  STL [R1+0x3138], R21 ;  /* 0x0031381501007387 */ /* 0x0001e40000100800 */
[----:B------:R-:W4:Y:S01]  /*7ac60*/  LDL.LU R20, [R1+0x460] ;  /* 0x0004600001147983 */ /* 0x000f220000300800 */
[----:B0-----:R-:W4:Y:S01]  /*7ac70*/  LDL.LU R21, [R1+0x464] ;  /* 0x0004640001157983 */ /* 0x001f220000300800 */
        /* <DEDUP_REMOVED lines=37> */
[----:B------:R-:W4:Y:S02]  /*7aed0*/  LDL.LU.64 R10, [R1+0x3148] ;  /* 0x00314800010a7983 */ /* 0x000f240000300a00 */
[C---:B----4-:R-:W-:Y:S01]  /*7aee0*/  HMMA.16816.F32 R20, R16.reuse, R10, R20 ;  /* 0x0000000a1014723c */ /* 0x050fe20000001814 */
[----:B------:R-:W-:Y:S11]  /*7aef0*/  IMAD.MOV.U32 R0, RZ, RZ, R11 ;  /* 0x000000ffff007224 */ /* 0x000ff600078e000b */
[----:B------:R-:W-:Y:S11]  /*7af00*/  @!UPT UIADD3 URZ, URZ, URZ, URZ ;  /* 0x0000003f3f3ff290 */ /* 0x000ff6000fffe03f */
[----:B------:R0:W-:Y:S01]  /*7af10*/  STL.64 [R1+0x4c0], R20 ;  /* 0x0004c01401007387 */ /* 0x0001e20000100a00 */
[----:B------:R1:W-:Y:S02]  /*7af20*/  STL.64 [R1+0x4c8], R22 ;  /* 0x0004c81601007387 */ /* 0x0003e40000100a00 */
[----:B0-----:R-:W-:Y:S01]  /*7af30*/  IMAD.MOV.U32 R20, RZ, RZ, R10 ;  /* 0x000000ffff147224 */ /* 0x001fe200078e000a */
[----:B-1----:R-:W4:Y:S01]  /*7af40*/  LDL.LU.64 R22, [R1+0x3140] ;  /* 0x0031400001167983 */ /* 0x002f220000300a00 */
[----:B------:R-:W2:Y:S02]  /*7af50*/  LDL.LU R21, [R1+0x3138] ;  /* 0x0031380001157983 */ /* 0x000ea40000300800 */
[----:B------:R-:W3:Y:S02]  /*7af60*/  LDL.LU.64 R10, [R1+0x3130] ;  /* 0x00313000010a7983 */ /* 0x000ee40000300a00 */
[----:B------:R-:W3:Y:S02]  /*7af70*/  LDL.LU.64 R8, [R1+0x3128] ;  /* 0x0031280001087983 */ /* 0x000ee40000300a00 */
[----:B---3--:R-:W-:Y:S11]  /*7af80*/  HMMA.16816.F32 R8, R16, R14, R8 ;  /* 0x0000000e1008723c */ /* 0x008ff60000001808 */
[----:B------:R-:W-:Y:S11]  /*7af90*/  @!UPT UIADD3 URZ, URZ, URZ, URZ ;  /* 0x0000003f3f3ff290 */ /* 0x000ff6000fffe03f */
[----:B------:R-:W-:Y:S01]  /*7afa0*/  @!UPT UIADD3 URZ, URZ, URZ, URZ ;  /* 0x0000003f3f3ff290 */ /* 0x000fe2000fffe03f */
[----:B------:R-:W-:Y:S01]  /*7afb0*/  STL.64 [R1+0x480], R8 ;  /* 0x0004800801007387 */ /* 0x000fe20000100a00 */
[----:B------:R0:W-:Y:S03]  /*7afc0*/  STL.64 [R1+0x488], R10 ;  /* 0x0004880a01007387 */ /* 0x0001e60000100a00 */
[----:B0-----:R-:W2:Y:S01]  /*7afd0*/  LDL.LU.64 R10, [R1+0x3120] ;  /* 0x00312000010a7983 */ /* 0x001ea20000300a00 */
[----:B------:R-:W2:Y:S02]  /*7afe0*/  LDL.LU.64 R8, [R1+0x3118] ;  /* 0x0031180001087983 */ /* 0x000ea40000300a00 */
[----:B------:R0:W-:Y:S02]  /*7aff0*/  STL.64 [R1+0x2fd0], R14 ;  /* 0x002fd00e01007387 */ /* 0x0001e40000100a00 */
[----:B0-----:R-:W-:Y:S02]  /*7b000*/  IMAD.MOV.U32 R14, RZ, RZ, R20 ;  /* 0x000000ffff0e7224 */ /* 0x001fe400078e0014 */
[----:B------:R-:W-:Y:S01]  /*7b010*/  IMAD.MOV.U32 R15, RZ, RZ, R0 ;  /* 0x000000ffff0f7224 */ /* 0x000fe200078e0000 */
[----:B------:R-:W3:Y:S01]  /*7b020*/  LDL.LU R20, [R1+0x3110] ;  /* 0x0031100001147983 */ /* 0x000ee20000300800 */
[----:B------:R-:W3:Y:S03]  /*7b030*/  LDL.LU R0, [R1+0x310c] ;  /* 0x00310c0001007983 */ /* 0x000ee60000300800 */
[----:B------:R0:W-:Y:S02]  /*7b040*/  STL.64 [R1+0x2fe0], R14 ;  /* 0x002fe00e01007387 */ /* 0x0001e40000100a00 */
[----:B0-----:R-:W-:-:S02]  /*7b050*/  IMAD.MOV.U32 R14, RZ, RZ, R12 ;  /* 0x000000ffff0e7224 */ /* 0x001fc400078e000c */
[----:B------:R-:W-:Y:S01]  /*7b060*/  IMAD.MOV.U32 R15, RZ, RZ, R29 ;  /* 0x000000ffff0f7224 */ /* 0x000fe200078e001d */
[----:B------:R-:W3:Y:S04]  /*7b070*/  LDL.LU R12, [R1+0x3108] ;  /* 0x00310800010c7983 */ /* 0x000ee80000300800 */
[----:B------:R0:W-:Y:S02]  /*7b080*/  STL.64 [R1+0x2ff8], R14 ;  /* 0x002ff80e01007387 */ /* 0x0001e40000100a00 */
[----:B0-----:R-:W-:Y:S02]  /*7b090*/  IMAD.MOV.U32 R14, RZ, RZ, R5 ;  /* 0x000000ffff0e7224 */ /* 0x001fe400078e0005 */
[----:B------:R-:W-:Y:S01]  /*7b0a0*/  IMAD.MOV.U32 R15, RZ, RZ, R4 ;  /* 0x000000ffff0f7224 */ /* 0x000fe200078e0004 */
[----:B--2---:R-:W-:Y:S11]  /*7b0b0*/  HMMA.16816.F32 R8, R16, R6, R8 ;  /* 0x000000061008723c */ /* 0x004ff60000001808 */
[----:B------:R-:W-:Y:S11]  /*7b0c0*/  @!UPT UIADD3 URZ, URZ, URZ, URZ ;  /* 0x0000003f3f3ff290 */ /* 0x000ff6000fffe03f */
[----:B------:R-:W-:Y:S01]  /*7b0d0*/  @!UPT UIADD3 URZ, URZ, URZ, URZ ;  /* 0x0000003f3f3ff290 */ /* 0x000fe2000fffe03f */
[----:B------:R-:W-:Y:S01]  /*7b0e0*/  STL.64 [R1+0x470], R8 ;  /* 0x0004700801007387 */ /* 0x000fe20000100a00 */
[----:B------:R0:W-:Y:S03]  /*7b0f0*/  STL.64 [R1+0x478], R10 ;  /* 0x0004780a01007387 */ /* 0x0001e60000100a00 */
[----:B0-----:R-:W2:Y:S01]  /*7b100*/  LDL.LU.64 R10, [R1+0x3100] ;  /* 0x00310000010a7983 */ /* 0x001ea20000300a00 */
[----:B------:R-:W2:Y:S02]  /*7b110*/  LDL.LU.64 R8, [R1+0x30f8] ;  /* 0x0030f80001087983 */ /* 0x000ea40000300a00 */
[----:B------:R-:W-:Y:S02]  /*7b120*/  STL.64 [R1+0x3010], R14 ;  /* 0x0030100e01007387 */ /* 0x000fe40000100a00 */
[----:B------:R0:W-:Y:S01]  /*7b130*/  STL.64 [R1+0x2fd8], R6 ;  /* 0x002fd80601007387 */ /* 0x0001e20000100a00 */
[----:B------:R-:W2:Y:S01]  /*7b140*/  LDL.LU R4, [R1+0x360] ;  /* 0x0003600001047983 */ /* 0x000ea20000300800 */
[----:B------:R-:W2:Y:S03]  /*7b150*/  LDL.LU R5, [R1+0x364] ;  /* 0x0003640001057983 */ /* 0x000ea60000300800 */
[----:B0-----:R-:W2:Y:S01]  /*7b160*/  LDL.LU R6, [R1+0x368] ;  /* 0x0003680001067983 */ /* 0x001ea20000300800 */
[----:B------:R-:W2:Y:S02]  /*7b170*/  LDL.LU R7, [R1+0x36c] ;  /* 0x00036c0001077983 */ /* 0x000ea40000300800 */
[----:B------:R-:W-:-:S02]  /*7b180*/  IMAD.MOV.U32 R14, RZ, RZ, R28 ;  /* 0x000000ffff0e7224 */ /* 0x000fc400078e001c */
[----:B------:R-:W-:-:S05]  /*7b190*/  IMAD.MOV.U32 R15, RZ, RZ, R27 ;  /* 0x000000ffff0f7224 */ /* 0x000fca00078e001b */
        /* <DEDUP_REMOVED lines=18> */
[----:B------:R0:W-:Y:S02]  /*7b2c0*/  STL.64 [R1+0x3058], R14 ;  /* 0x0030580e01007387 */ /* 0x0001e40000100a00 */
[----:B0-----:R-:W-:Y:S02]  /*7b2d0*/  IMAD.MOV.U32 R14, RZ, RZ, R22 ;  /* 0x000000ffff0e7224 */ /* 0x001fe400078e0016 */
        /* <DEDUP_REMOVED lines=32> */
[----:B------:R-:W-:Y:S01]  /*7b4e0*/  IMAD.MOV.U32 R26, RZ, RZ, R12 ;  /* 0x000000ffff1a7224 */ /* 0x000fe200078e000c */
[----:B--2---:R-:W-:Y:S01]  /*7b4f0*/  STL.64 [R1+0x30f0], R10 ;  /* 0x0030f00a01007387 */ /* 0x004fe20000100a00 */
[----:B----4-:R0:W-:Y:S03]  /*7b500*/  STL.64 [R1+0x30e8], R8 ;  /* 0x0030e80801007387 */ /* 0x0101e60000100a00 */
[----:B0-----:R-:W2:Y:S01]  /*7b510*/  LDL.LU R8, [R1+0x430] ;  /* 0x0004300001087983 */ /* 0x001ea20000300800 */
[----:B------:R-:W2:Y:S02]  /*7b520*/  LDL.LU R9, [R1+0x434] ;  /* 0x0004340001097983 */ /* 0x000ea40000300800 */
[----:B------:R-:W2:Y:S02]  /*7b530*/  LDL.LU R10, [R1+0x438] ;  /* 0x00043800010a7983 */ /* 0x000ea40000300800 */
[----:B------:R-:W2:Y:S01]  /*7b540*/  LDL.LU R11, [R1+0x43c] ;  /* 0x00043c00010b7983 */ /* 0x000ea20000300800 */
[----:B------:R-:W4:Y:S01]  /*7b550*/  LDL.LU R20, [R1+0x420] ;  /* 0x0004200001147983 */ /* 0x000f220000300800 */
[----:B------:R-:W4:Y:S02]  /*7b560*/  LDL.LU R21, [R1+0x424] ;  /* 0x0004240001157983 */ /* 0x000f240000300800 */
[----:B------:R-:W4:Y:S02]  /*7b570*/  LDL.LU R22, [R1+0x428] ;  /* 0x0004280001167983 */ /* 0x000f240000300800 */
[----:B------:R-:W4:Y:S01]  /*7b580*/  LDL.LU R23, [R1+0x42c] ;  /* 0x00042c0001177983 */ /* 0x000f220000300800 */
[----:B------:R0:W-:Y:S01]  /*7b590*/  STL.64 [R1+0x30b8], R14 ;  /* 0x0030b80e01007387 */ /* 0x0001e20000100a00 */
[----:B------:R-:W2:Y:S02]  /*7b5a0*/  LDL.LU R12, [R1+0x400] ;  /* 0x00040000010c7983 */ /* 0x000ea40000300800 */
[----:B------:R-:W2:Y:S01]  /*7b5b0*/  LDL.LU R13, [R1+0x404] ;  /* 0x00040400010d7983 */ /* 0x000ea20000300800 */
[----:B0-----:R-:W2:Y:S01]  /*7b5c0*/  LDL.LU R14, [R1+0x408] ;  /* 0x00040800010e7983 */ /* 0x001ea20000300800 */
[----:B------:R-:W2:Y:S02]  /*7b5d0*/  LDL.LU R15, [R1+0x40c] ;  /* 0x00040c00010f7983 */ /* 0x000ea40000300800 */
[----:B---3--:R-:W-:Y:S02]  /*7b5e0*/  STL.64 [R1+0x3068], R6 ;  /* 0x0030680601007387 */ /* 0x008fe40000100a00 */
[----:B------:R0:W-:Y:S02]  /*7b5f0*/  STL.64 [R1+0x3060], R4 ;  /* 0x0030600401007387 */ /* 0x0001e40000100a00 */
        /* <DEDUP_REMOVED lines=9> */
[----:B------:R-:W3:Y:S02]  /*7b690*/  LDL.LU R7, [R1+0x3dc] ;  /* 0x0003dc0001077983 */ /* 0x000ee40000300800 */
[----:B------:R-:W-:-:S07]  /*7b6a0*/  IMAD.MOV.U32 R27, RZ, RZ, R0 ;  /* 0x000000ffff1b7224 */ /* 0x000fce00078e0000 */
        /* <DEDUP_REMOVED lines=17> */
[----:B0-----:R-:W4:Y:S02]  /*7b7c0*/  LDL.LU.64 R26, [R1+0x30e0] ;  /* 0x0030e000011a7983 */ /* 0x001f240000300a00 */
[----:B----4-:R-:W-:Y:S02]  /*7b7d0*/  HMMA.16816.F32 R16, R16, R26, R20 ;  /* 0x0000001a1010723c */ /* 0x010fe40000001814 */
        /* <DEDUP_REMOVED lines=17> */
[C---:B---3--:R-:W-:Y:S11]  /*7b8f0*/  HMMA.16816.F32 R12, R16.reuse, R10, R12 ;  /* 0x0000000a100c723c */ /* 0x048ff6000000180c */
        /* <DEDUP_REMOVED lines=74> */
[----:B------:R-:W4:Y:S11]  /*7bda0*/  LDL.LU.64 R6, [R1+0x2fd8] ;  /* 0x002fd80001067983 */ /* 0x000f360000300a00 */
[----:B------:R-:W-:Y:S10]  /*7bdb0*/  @!UPT UIADD3 URZ, URZ, URZ, URZ ;  /* 0x0000003f3f3ff290 */ /* 0x000ff4000fffe03f */
[----:B------:R-:W-:Y:S01]  /*7bdc0*/  STL.64 [R1+0x7f0], R12 ;  /* 0x0007f00c01007387 */ /* 0x000fe20000100a00 */
[----:B------:R0:W-:Y:S03]  /*7bdd0*/  STL.64 [R1+0x7f8], R14 ;  /* 0x0007f80e01007387 */ /* 0x0001e60000100a00 */
[----:B0-----:R-:W3:Y:S02]  /*7bde0*/  LDL.LU.64 R14, [R1+0x2fd0] ;  /* 0x002fd000010e7983 */ /* 0x001ee40000300a00 */
[C---:B---3--:R-:W-:Y:S02]  /*7bdf0*/  HMMA.16816.F32 R8, R16.reuse, R14, R8 ;  /* 0x0000000e1008723c */ /* 0x048fe40000001808 */
[----:B------:R0:W-:Y:S04]  /*7be00*/  STL.64 [R1+0x2f70], R14 ;  /* 0x002f700e01007387 */ /* 0x0001e80000100a00 */
[----:B0-----:R-:W2:Y:S11]  /*7be10*/  LDL.LU.64 R14, [R1+0x178] ;  /* 0x00017800010e7983 */ /* 0x001eb60000300a00 */
[----:B------:R-:W-:Y:S06]  /*7be20*/  @!UPT UIADD3 URZ, URZ, URZ, URZ ;  /* 0x0000003f3f3ff290 */ /* 0x000fec000fffe03f */
[----:B------:R-:W-:Y:S01]  /*7be30*/  STL.64 [R1+0x780], R8 ;  /* 0x0007800801007387 */ /* 0x000fe20000100a00 */
[----:B------:R4:W-:Y:S02]  /*7be40*/  STL.64 [R1+0x788], R10 ;  /* 0x0007880a01007387 */ /* 0x0009e40000100a00 */
[C---:B----4-:R-:W-:Y:S01]  /*7be50*/  HMMA.16816.F32 R8, R16.reuse, R6, R20 ;  /* 0x000000061008723c */ /* 0x050fe20000001814 */
[----:B------:R-:W-:Y:S02]  /*7be60*/  IMAD.MOV.U32 R24, RZ, RZ, R2 ;  /* 0x000000ffff187224 */ /* 0x000fe400078e0002 */
[----:B------:R-:W-:Y:S01]  /*7be70*/  IMAD.MOV.U32 R25, RZ, RZ, R3 ;  /* 0x000000ffff197224 */ /* 0x000fe200078e0003 */
[----:B--2---:R-:W-:Y:S01]  /*7be80*/  STL.64 [R1+0x2f80], R14 ;  /* 0x002f800e01007387 */ /* 0x004fe20000100a00 */
[----:B------:R0:W-:Y:S11]  /*7be90*/  STL.64 [R1+0x2fb8], R26 ;  /* 0x002fb81a01007387 */ /* 0x0001f60000100a00 */
[----:B------:R-:W-:Y:S07]  /*7bea0*/  @!UPT UIADD3 URZ, URZ, URZ, URZ ;  /* 0x0000003f3f3ff290 */ /* 0x000fee000fffe03f */
[----:B------:R-:W-:Y:S02]  /*7beb0*/  STL.64 [R1+0x770], R8 ;  /* 0x0007700801007387 */ /* 0x000fe40000100a00 */
[----:B------:R-:W-:Y:S01]  /*7bec0*/  STL.64 [R1+0x778], R10 ;  /* 0x0007780a01007387 */ /* 0x000fe20000100a00 */
[----:B------:R-:W-:Y:S04]  /*7bed0*/  STL.64 [R1+0x2fb0], R24 ;  /* 0x002fb01801007387 */ /* 0x000fe80000100a00 */
[----:B0-----:R-:W2:Y:S01]  /*7bee0*/  LDL.LU.64 R26, [R1+0xc8] ;  /* 0x0000c800011a7983 */ /* 0x001ea20000300a00 */
[----:B------:R-:W3:Y:S02]  /*7bef0*/  LDL.LU R20, [R1+0x320] ;  /* 0x0003200001147983 */ /* 0x000ee40000300800 */
[----:B------:R-:W3:Y:S02]  /*7bf00*/  LDL.LU R21, [R1+0x324] ;  /* 0x0003240001157983 */ /* 0x000ee40000300800 */
[----:B------:R-:W4:Y:S01]  /*7bf10*/  LDL.LU R22, [R1+0x328] ;  /* 0x0003280001167983 */ /* 0x000f220000300800 */
[----:B------:R-:W4:Y:S04]  /*7bf20*/  LDL.LU R23, [R1+0x32c] ;  /* 0x00032c0001177983 */ /* 0x000f280000300800 */
[----:B----4-:R-:W-:Y:S01]  /*7bf30*/  STL.64 [R1+0x2fc8], R22 ;  /* 0x002fc81601007387 */ /* 0x010fe20000100a00 */
        /* <DEDUP_REMOVED lines=9> */
[----:B------:R-:W4:Y:S04]  /*7bfd0*/  LDL.LU.64 R14, [R1+0x188] ;  /* 0x00018800010e7983 */ /* 0x000f280000300a00 */
[----:B----4-:R0:W-:Y:S01]  /*7bfe0*/  STL.64 [R1+0x2f88], R14 ;  /* 0x002f880e01007387 */ /* 0x0101e20000100a00 */
[----:B------:R-:W4:Y:S02]  /*7bff0*/  LDL.LU R12, [R1+0x300] ;  /* 0x00030000010c7983 */ /* 0x000f240000300800 */
[----:B------:R-:W4:Y:S01]  /*7c000*/  LDL.LU R13, [R1+0x304] ;  /* 0x00030400010d7983 */ /* 0x000f220000300800 */
[----:B0-----:R-:W2:Y:S01]  /*7c010*/  LDL.LU R14, [R1+0x308] ;  /* 0x00030800010e7983 */ /* 0x001ea20000300800 */
[----:B------:R-:W2:Y:S03]  /*7c020*/  LDL.LU R15, [R1+0x30c] ;  /* 0x00030c00010f7983 */ /* 0x000ea60000300800 */
[----:B--2---:R-:W-:Y:S01]  /*7c030*/  STL.64 [R1+0x2f98], R14 ;  /* 0x002f980e01007387 */ /* 0x004fe20000100a00 */
[----:B----4-:R0:W-:Y:S03]  /*7c040*/  STL.64 [R1+0x2f90], R12 ;  /* 0x002f900c01007387 */ /* 0x0101e60000100a00 */
[----:B0-----:R-:W2:Y:S01]  /*7c050*/  LDL.LU.64 R12, [R1+0x30] ;  /* 0x00003000010c7983 */ /* 0x001ea20000300a00 */
[----:B------:R-:W4:Y:S02]  /*7c060*/  LDL.LU.64 R14, [R1+0x38] ;  /* 0x00003800010e7983 */ /* 0x000f240000300a00 */
[----:B------:R0:W-:Y:S02]  /*7c070*/  STL.64 [R1+0x2f10], R6 ;  /* 0x002f100601007387 */ /* 0x0001e40000100a00 */
[----:B------:R-:W2:Y:S01]  /*7c080*/  LDL.LU R4, [R1+0x2c0] ;  /* 0x0002c00001047983 */ /* 0x000ea20000300800 */
[----:B------:R-:W2:Y:S04]  /*7c090*/  LDL.LU R5, [R1+0x2c4] ;  /* 0x0002c40001057983 */ /* 0x000ea80000300800 */
[----:B0-----:R-:W2:Y:S01]  /*7c0a0*/  LDL.LU R6, [R1+0x2c8] ;  /* 0x0002c80001067983 */ /* 0x001ea20000300800 */
[----:B------:R-:W2:Y:S01]  /*7c0b0*/  LDL.LU R7, [R1+0x2cc] ;  /* 0x0002cc0001077983 */ /* 0x000ea20000300800 */
[----:B------:R-:W-:Y:S02]  /*7c0c0*/  HMMA.16816.F32 R20, R16, R26, R20 ;  /* 0x0000001a1014723c */ /* 0x000fe40000001814 */
[----:B--2---:R0:W-:Y:S01]  /*7c0d0*/  STL.64 [R1+0x2f68], R6 ;  /* 0x002f680601007387 */ /* 0x0041e20000100a00 */
[----:B------:R1:W-:Y:S03]  /*7c0e0*/  STL.64 [R1+0x2f60], R4 ;  /* 0x002f600401007387 */ /* 0x0003e60000100a00 */
[----:B0-----:R-:W2:Y:S01]  /*7c0f0*/  LDL.LU.64 R6, [R1+0x168] ;  /* 0x0001680001067983 */ /* 0x001ea20000300a00 */
[----:B------:R-:W-:-:S02]  /*7c100*/  IMAD.MOV.U32 R2, RZ, RZ, R26 ;  /* 0x000000ffff027224 */ /* 0x000fc400078e001a */
[----:B------:R-:W-:Y:S01]  /*7c110*/  IMAD.MOV.U32 R0, RZ, RZ, R27 ;  /* 0x000000ffff007224 */ /* 0x000fe200078e001b */
[----:B--2---:R0:W-:Y:S01]  /*7c120*/  STL.64 [R1+0x2f78], R6 ;  /* 0x002f780601007387 */ /* 0x0041e20000100a00 */
[----:B-1----:R-:W2:Y:S02]  /*7c130*/  LDL.LU R4, [R1+0x2e0] ;  /* 0x0002e00001047983 */ /* 0x002ea40000300800 */
[----:B------:R-:W2:Y:S01]  /*7c140*/  LDL.LU R5, [R1+0x2e4] ;  /* 0x0002e40001057983 */ /* 0x000ea20000300800 */
[----:B0-----:R-:W2:Y:S01]  /*7c150*/  LDL.LU R6, [R1+0x2e8] ;  /* 0x0002e80001067983 */ /* 0x001ea20000300800 */
[----:B------:R-:W2:Y:S08]  /*7c160*/  LDL.LU R7, [R1+0x2ec] ;  /* 0x0002ec0001077983 */ /* 0x000eb00000300800 */
[----:B------:R-:W-:Y:S02]  /*7c170*/  STL.64 [R1+0x7e0], R20 ;  /* 0x0007e01401007387 */ /* 0x000fe40000100a00 */
[----:B------:R0:W-:Y:S02]  /*7c180*/  STL.64 [R1+0x7e8], R22 ;  /* 0x0007e81601007387 */ /* 0x0001e40000100a00 */
[----:B0-----:R-:W2:Y:S01]  /*7c190*/  LDL.LU.64 R22, [R1+0x2fc8] ;  /* 0x002fc80001167983 */ /* 0x001ea20000300a00 */
[----:B------:R-:W2:Y:S02]  /*7c1a0*/  LDL.LU.64 R20, [R1+0x2fc0] ;  /* 0x002fc00001147983 */ /* 0x000ea40000300a00 */
[----:B------:R-:W2:Y:S02]  /*7c1b0*/  LDL.LU.64 R26, [R1+0x2fb8] ;  /* 0x002fb800011a7983 */ /* 0x000ea40000300a00 */
[----:B------:R-:W3:Y:S01]  /*7c1c0*/  LDL.LU.64 R24, [R1+0x2fb0] ;  /* 0x002fb00001187983 */ /* 0x000ee20000300a00 */
[----:B--2---:R-:W-:Y:S01]  /*7c1d0*/  HMMA.16816.F32 R16, R16, R26, R20 ;  /* 0x0000001a1010723c */ /* 0x004fe20000001814 */
[----:B------:R-:W3:Y:S01]  /*7c1e0*/  LDL.LU.64 R22, [R1+0x2fa8] ;  /* 0x002fa80001167983 */ /* 0x000ee20000300a00 */
[----:B----4-:R-:W-:-:S05]  /*7c1f0*/  IMAD.MOV.U32 R3, RZ, RZ, R15 ;  /* 0x000000ffff037224 */ /* 0x010fca00078e000f */
[----:B------:R-:W-:Y:S11]  /*7c200*/  IMAD.MOV.U32 R20, RZ, RZ, R12 ;  /* 0x000000ffff147224 */ /* 0x000ff600078e000c */
[----:B------:R-:W-:Y:S05]  /*7c210*/  @!UPT UIADD3 URZ, URZ, URZ, URZ ;  /* 0x0000003f3f3ff290 */ /* 0x000fea000fffe03f */
[----:B------:R0:W-:Y:S01]  /*7c220*/  STL.64 [R1+0x750], R16 ;  /* 0x0007501001007387 */ /* 0x0001e20000100a00 */
[----:B------:R1:W-:Y:S03]  /*7c230*/  STL.64 [R1+0x758], R18 ;  /* 0x0007581201007387 */ /* 0x0003e60000100a00 */
[----:B0-----:R-:W2:Y:S01]  /*7c240*/  LDL.LU R16, [R1+0x2d0] ;  /* 0x0002d00001107983 */ /* 0x001ea20000300800 */
[----:B------:R-:W2:Y:S02]  /*7c250*/  LDL.LU R17, [R1+0x2d4] ;  /* 0x0002d40001117983 */ /* 0x000ea40000300800 */
[----:B-1----:R-:W2:Y:S02]  /*7c260*/  LDL.LU R18, [R1+0x2d8] ;  /* 0x0002d80001127983 */ /* 0x002ea40000300800 */
[----:B------:R-:W2:Y:S01]  /*7c270*/  LDL.LU R19, [R1+0x2dc] ;  /* 0x0002dc0001137983 */ /* 0x000ea20000300800 */
[----:B------:R-:W-:Y:S01]  /*7c280*/  STL.64 [R1+0x2e58], R26 ;  /* 0x002e581a01007387 */ /* 0x000fe20000100a00 */
        /* <DEDUP_REMOVED lines=8> */
[----:B------:R-:W3:Y:S02]  /*7c310*/  LDL.LU.64 R14, [R1+0x2f98] ;  /* 0x002f9800010e7983 */ /* 0x000ee40000300a00 */
[----:B------:R-:W3:Y:S01]  /*7c320*/  LDL.LU.64 R12, [R1+0x2f90] ;  /* 0x002f9000010c7983 */ /* 0x000ee20000300a00 */
[----:B------:R0:W-:Y:S01]  /*7c330*/  STL.64 [R1+0x2e40], R22 ;  /* 0x002e401601007387 */ /* 0x0001e20000100a00 */
[----:B------:R-:W-:-:S02]  /*7c340*/  IMAD.MOV.U32 R21, RZ, RZ, R9 ;  /* 0x000000ffff157224 */ /* 0x000fc400078e0009 */
[----:B0-----:R-:W-:Y:S02]  /*7c350*/  IMAD.MOV.U32 R22, RZ, RZ, R8 ;  /* 0x000000ffff167224 */ /* 0x001fe400078e0008 */
[----:B------:R-:W-:-:S07]  /*7c360*/  IMAD.MOV.U32 R23, RZ, RZ, R3 ;  /* 0x000000ffff177224 */ /* 0x000fce00078e0003 */
[C---:B---3--:R-:W-:Y:S11]  /*7c370*/  HMMA.16816.F32 R12, R20.reuse, R10, R12 ;  /* 0x0000000a140c723c */ /* 0x048ff6000000180c */
[----:B------:R-:W-:Y:S11]  /*7c380*/  @!UPT UIADD3 URZ, URZ, URZ, URZ ;  /* 0x0000003f3f3ff290 */ /* 0x000ff6000fffe03f */
[----:B------:R-:W-:Y:S01]  /*7c390*/  @!UPT UIADD3 URZ, URZ, URZ, URZ ;  /* 0x0000003f3f3ff290 */ /* 0x000fe2000fffe03f */
[----:B------:R-:W-:Y:S01]  /*7c3a0*/  STL.64 [R1+0x520], R12 ;  /* 0x0005200c01007387 */ /* 0x000fe20000100a00 */
[----:B------:R0:W-:Y:S03]  /*7c3b0*/  STL.64 [R1+0x528], R14 ;  /* 0x0005280e01007387 */ /* 0x0001e60000100a00 */
[----:B0-----:R-:W3:Y:S01]  /*7c3c0*/  LDL.LU.64 R14, [R1+0x2f88] ;  /* 0x002f8800010e7983 */ /* 0x001ee20000300a00 */
[----:B------:R0:W-:Y:S02]  /*7c3d0*/  STL.64 [R1+0x2e28], R10 ;  /* 0x002e280a01007387 */ /* 0x0001e40000100a00 */
        /* <DEDUP_REMOVED lines=20> */
[----:B------:R-:W3:Y:S03]  /*7c520*/  LDL.LU.64 R14, [R1+0x2f70] ;  /* 0x002f7000010e7983 */ /* 0x000ee60000300a00 */
[----:B------:R0:W-:Y:S02]  /*7c530*/  STL.64 [R1+0x2ea8], R10 ;  /* 0x002ea80a01007387 */ /* 0x0001e40000100a00 */
[----:B------:R-:W-:Y:S01]  /*7c540*/  STL.64 [R1+0x2ea0], R8 ;  /* 0x002ea00801007387 */ /* 0x000fe20000100a00 */
[----:B0-----:R-:W4:Y:S01]  /*7c550*/  LDL.LU.64 R10, [R1+0x158] ;  /* 0x00015800010a7983 */ /* 0x001f220000300a00 */
[----:B--2---:R-:W-:Y:S01]  /*7c560*/  HMMA.16816.F32 R16, R20, R6, R16 ;  /* 0x000000061410723c */ /* 0x004fe20000001810 */
[----:B------:R-:W-:-:S02]  /*7c570*/  IMAD.MOV.U32 R13, RZ, RZ, R6 ;  /* 0x000000ffff0d7224 */ /* 0x000fc400078e0006 */
[----:B------:R-:W-:Y:S02]  /*7c580*/  IMAD.MOV.U32 R12, RZ, RZ, R7 ;  /* 0x000000ffff0c7224 */ /* 0x000fe400078e0007 */
[----:B------:R-:W2:Y:S01]  /*7c590*/  LDL.LU.64 R6, [R1+0x2f68] ;  /* 0x002f680001067983 */ /* 0x000ea20000300a00 */
[----:B------:R-:W2:Y:S02]  /*7c5a0*/  LDL.LU.64 R4, [R1+0x2f60] ;  /* 0x002f600001047983 */ /* 0x000ea40000300a00 */
[----:B------:R-:W-:Y:S02]  /*7c5b0*/  IMAD.MOV.U32 R28, RZ, RZ, R24 ;  /* 0x000000ffff1c7224 */ /* 0x000fe400078e0018 */
[----:B----4-:R-:W-:Y:S11]  /*7c5c0*/  IMAD.MOV.U32 R24, RZ, RZ, R10 ;  /* 0x000000ffff187224 */ /* 0x010ff600078e000a */
[----:B------:R-:W-:Y:S02]  /*7c5d0*/  @!UPT UIADD3 URZ, URZ, URZ, URZ ;  /* 0x0000003f3f3ff290 */ /* 0x000fe4000fffe03f */
[----:B------:R0:W-:Y:S01]  /*7c5e0*/  STL.64 [R1+0x4b0], R16 ;  /* 0x0004b01001007387 */ /* 0x0001e20000100a00 */
[----:B------:R-:W-:Y:S02]  /*7c5f0*/  STL.64 [R1+0x4b8], R18 ;  /* 0x0004b81201007387 */ /* 0x000fe40000100a00 */
[----:B------:R-:W-:Y:S02]  /*7c600*/  STL [R1+0x2eb8], R12 ;  /* 0x002eb80c01007387 */ /* 0x000fe40000100800 */
[----:B------:R-:W-:Y:S01]  /*7c610*/  STL [R1+0x2eb4], R13 ;  /* 0x002eb40d01007387 */ /* 0x000fe20000100800 */
[----:B---3--:R-:W-:Y:S01]  /*7c620*/  STL.64 [R1+0x2ef8], R14 ;  /* 0x002ef80e01007387 */ /* 0x008fe20000100a00 */
[----:B0-----:R-:W-:-:S05]  /*7c630*/  IMAD.MOV.U32 R16, RZ, RZ, R18 ;  /* 0x000000ffff107224 */ /* 0x001fca00078e0012 */
[----:B------:R0:W-:Y:S02]  /*7c640*/  STL [R1+0x29f8], R16 ;  /* 0x0029f81001007387 */ /* 0x0001e40000100800 */
[----:B0-----:R-:W-:Y:S01]  /*7c650*/  IMAD.MOV.U32 R16, RZ, RZ, R11 ;  /* 0x000000ffff107224 */ /* 0x001fe200078e000b */
[C---:B--2---:R-:W-:Y:S11]  /*7c660*/  HMMA.16816.F32 R4, R20.reuse, R10, R4 ;  /* 0x0000000a1404723c */ /* 0x044ff60000001804 */
[----:B------:R-:W-:Y:S11]  /*7c670*/  @!UPT UIADD3 URZ, URZ, URZ, URZ ;  /* 0x0000003f3f3ff290 */ /* 0x000ff6000fffe03f */
[----:B------:R-:W-:Y:S01]  /*7c680*/  @!UPT UIADD3 URZ, URZ, URZ, URZ ;  /* 0x0000003f3f3ff290 */ /* 0x000fe2000fffe03f */
[----:B------:R-:W-:Y:S01]  /*7c690*/  STL.64 [R1+0x3b0], R4 ;  /* 0x0003b00401007387 */ /* 0x000fe20000100a00 */
[----:B------:R-:W-:Y:S02]  /*7c6a0*/  STL.64 [R1+0x3b8], R6 ;  /* 0x0003b80601007387 */ /* 0x000fe40000100a00 */
[----:B------:R-:W-:Y:S02]  /*7c6b0*/  STL [R1+0x2ebc], R24 ;  /* 0x002ebc1801007387 */ /* 0x000fe40000100800 */
[----:B------:R-:W2:Y:S01]  /*7c6c0*/  LDL.LU R8, [R1+0x240] ;  /* 0x0002400001087983 */ /* 0x000ea20000300800 */
[----:B------:R-:W2:Y:S01]  /*7c6d0*/  LDL.LU R9, [R1+0x244] ;  /* 0x0002440001097983 */ /* 0x000ea20000300800 */
[----:B------:R-:W3:Y:S02]  /*7c6e0*/  LDL.LU R10, [R1+0x248] ;  /* 0x00024800010a7983 */ /* 0x000ee40000300800 */
[----:B------:R-:W3:Y:S02]  /*7c6f0*/  LDL.LU R11, [R1+0x24c] ;  /* 0x00024c00010b7983 */ /* 0x000ee40000300800 */
        /* <DEDUP_REMOVED lines=14> */
[----:B------:R-:W2:Y:S02]  /*7c7e0*/  LDL.LU R7, [R1+0x28c] ;  /* 0x00028c0001077983 */ /* 0x000ea40000300800 */
[----:B------:R-:W-:Y:S01]  /*7c7f0*/  IMAD.MOV.U32 R29, RZ, RZ, R25 ;  /* 0x000000ffff1d7224 */ /* 0x000fe200078e0019 */
[----:B------:R-:W3:Y:S01]  /*7c800*/  LDL.LU R24, [R1+0x2b0] ;  /* 0x0002b00001187983 */ /* 0x000ee20000300800 */
[----:B------:R-:W3:Y:S02]  /*7c810*/  LDL.LU R25, [R1+0x2b4] ;  /* 0x0002b40001197983 */ /* 0x000ee40000300800 */
[----:B------:R-:W3:Y:S02]  /*7c820*/  LDL.LU R26, [R1+0x2b8] ;  /* 0x0002b800011a7983 */ /* 0x000ee40000300800 */
[----:B------:R-:W3:Y:S01]  /*7c830*/  LDL.LU R27, [R1+0x2bc] ;  /* 0x0002bc00011b7983 */ /* 0x000ee20000300800 */
        /* <DEDUP_REMOVED lines=9> */
[----:B------:R-:W-:Y:S02]  /*7c8d0*/  STL.64 [R1+0x2f48], R4 ;  /* 0x002f480401007387 */ /* 0x000fe40000100a00 */
[----:B------:R0:W-:Y:S02]  /*7c8e0*/  STL.64 [R1+0x2f08], R14 ;  /* 0x002f080e01007387 */ /* 0x0001e40000100a00 */
[----:B----4-:R1:W-:Y:S01]  /*7c8f0*/  STL.64 [R1+0x2f00], R12 ;  /* 0x002f000c01007387 */ /* 0x0103e20000100a00 */
[----:B0-----:R-:W2:Y:S04]  /*7c900*/  LDL.LU.64 R14, [R1+0x118] ;  /* 0x00011800010e7983 */ /* 0x001ea80000300a00 */
[----:B--2---:R0:W-:Y:S01]  /*7c910*/  STL.64 [R1+0x2f28], R14 ;  /* 0x002f280e01007387 */ /* 0x0041e20000100a00 */
[----:B-1----:R-:W2:Y:S02]  /*7c920*/  LDL.LU R12, [R1+0x290] ;  /* 0x00029000010c7983 */ /* 0x002ea40000300800 */
[----:B------:R-:W2:Y:S01]  /*7c930*/  LDL.LU R13, [R1+0x294] ;  /* 0x00029400010d7983 */ /* 0x000ea20000300800 */
[----:B0-----:R-:W4:Y:S01]  /*7c940*/  LDL.LU R14, [R1+0x298] ;  /* 0x00029800010e7983 */ /* 0x001f220000300800 */
[----:B------:R-:W4:Y:S03]  /*7c950*/  LDL.LU R15, [R1+0x29c] ;  /* 0x00029c00010f7983 */ /* 0x000f260000300800 */
[----:B----4-:R0:W-:Y:S01]  /*7c960*/  STL.64 [R1+0x2f40], R14 ;  /* 0x002f400e01007387 */ /* 0x0101e20000100a00 */
[----:B--2---:R-:W-:Y:S03]  /*7c970*/  STL.64 [R1+0x2f38], R12 ;  /* 0x002f380c01007387 */ /* 0x004fe60000100a00 */
[----:B0-----:R-:W2:Y:S04]  /*7c980*/  LDL.LU.64 R14, [R1+0x138] ;  /* 0x00013800010e7983 */ /* 0x001ea80000300a00 */
[----:B--2---:R0:W-:Y:S04]  /*7c990*/  STL.64 [R1+0x2f58], R14 ;  /* 0x002f580e01007387 */ /* 0x0041e80000100a00 */
[----:B0-----:R-:W2:Y:S01]  /*7c9a0*/  LDL.LU.64 R14, [R1+0x148] ;  /* 0x00014800010e7983 */ /* 0x001ea20000300a00 */
[----:B---3--:R0:W-:Y:S02]  /*7c9b0*/  STL.64 [R1+0x2ed8], R10 ;  /* 0x002ed80a01007387 */ /* 0x0081e40000100a00 */
[----:B------:R-:W-:Y:S01]  /*7c9c0*/  STL.64 [R1+0x2ed0], R8 ;  /* 0x002ed00801007387 */ /* 0x000fe20000100a00 */
[----:B0-----:R-:W3:Y:S01]  /*7c9d0*/  LDL.LU.64 R10, [R1+0xf8] ;  /* 0x0000f800010a7983 */ /* 0x001ee20000300a00 */
[----:B--2---:R-:W-:Y:S07]  /*7c9e0*/  HMMA.16816.F32 R4, R20, R14, R24 ;  /* 0x0000000e1404723c */ /* 0x004fee0000001818 */
[----:B------:R-:W-:Y:S01]  /*7c9f0*/  IMAD.MOV.U32 R25, RZ, RZ, R14 ;  /* 0x000000ffff197224 */ /* 0x000fe200078e000e */
[----:B---3--:R0:W-:Y:S04]  /*7ca00*/  STL.64 [R1+0x2ef0], R10 ;  /* 0x002ef00a01007387 */ /* 0x0081e80000100a00 */
[----:B0-----:R-:W2:Y:S01]  /*7ca10*/  LDL.LU.64 R10, [R1+0x108] ;  /* 0x00010800010a7983 */ /* 0x001ea20000300a00 */
[----:B------:R0:W-:Y:S11]  /*7ca20*/  STL [R1+0x29fc], R17 ;  /* 0x0029fc1101007387 */ /* 0x0001f60000100800 */
[----:B------:R-:W-:-:S02]  /*7ca30*/  IMAD.MOV.U32 R18, RZ, RZ, R6 ;  /* 0x000000ffff127224 */ /* 0x000fc400078e0006 */
[----:B0-----:R-:W-:Y:S02]  /*7ca40*/  IMAD.MOV.U32 R17, RZ, RZ, R15 ;  /* 0x000000ffff117224 */ /* 0x001fe400078e000f */
[----:B------:R-:W3:Y:S01]  /*7ca50*/  LDL.LU.64 R14, [R1+0x2f58] ;  /* 0x002f5800010e7983 */ /* 0x000ee20000300a00 */
[----:B------:R-:W-:Y:S02]  /*7ca60*/  STL.64 [R1+0x4a0], R4 ;  /* 0x0004a00401007387 */ /* 0x000fe40000100a00 */
[----:B------:R0:W-:Y:S02]  /*7ca70*/  STL.64 [R1+0x4a8], R6 ;  /* 0x0004a80601007387 */ /* 0x0001e40000100a00 */
[----:B0-----:R-:W3:Y:S01]  /*7ca80*/  LDL.LU.64 R6, [R1+0x2f50] ;  /* 0x002f500001067983 */ /* 0x001ee20000300a00 */
[----:B------:R-:W3:Y:S02]  /*7ca90*/  LDL.LU.64 R4, [R1+0x2f48] ;  /* 0x002f480001047983 */ /* 0x000ee40000300a00 */
[----:B------:R-:W-:Y:S01]  /*7caa0*/  STL [R1+0x2a00], R18 ;  /* 0x002a001201007387 */ /* 0x000fe20000100800 */
[----:B---3--:R-:W-:Y:S01]  /*7cab0*/  HMMA.16816.F32 R4, R20, R14, R4 ;  /* 0x0000000e1404723c */ /* 0x008fe20000001804 */
[----:B------:R-:W-:-:S02]  /*7cac0*/  IMAD.MOV.U32 R27, RZ, RZ, R14 ;  /* 0x000000ffff1b7224 */ /* 0x000fc400078e000e */
[----:B------:R-:W-:Y:S02]  /*7cad0*/  IMAD.MOV.U32 R26, RZ, RZ, R15 ;  /* 0x000000ffff1a7224 */ /* 0x000fe400078e000f */
[----:B------:R-:W3:Y:S01]  /*7cae0*/  LDL.LU.64 R14, [R1+0x2f40] ;  /* 0x002f4000010e7983 */ /* 0x000ee20000300a00 */
[----:B------:R-:W3:Y:S11]  /*7caf0*/  LDL.LU.64 R12, [R1+0x2f38] ;  /* 0x002f3800010c7983 */ /* 0x000ef60000300a00 */
[----:B------:R-:W-:Y:S06]  /*7cb00*/  @!UPT UIADD3 URZ, URZ, URZ, URZ ;  /* 0x0000003f3f3ff290 */ /* 0x000fec000fffe03f */
[----:B------:R-:W-:Y:S01]  /*7cb10*/  STL.64 [R1+0x490], R4 ;  /* 0x0004900401007387 */ /* 0x000fe20000100a00 */
[----:B------:R0:W-:Y:S02]  /*7cb20*/  STL.64 [R1+0x498], R6 ;  /* 0x0004980601007387 */ /* 0x0001e40000100a00 */
[----:B------:R-:W-:Y:S02]  /*7cb30*/  IMAD.MOV.U32 R19, RZ, RZ, R6 ;  /* 0x000000ffff137224 */ /* 0x000fe400078e0006 */
[----:B0-----:R-:W3:Y:S01]  /*7cb40*/  LDL.LU.64 R6, [R1+0x2f30] ;  /* 0x002f300001067983 */ /* 0x001ee20000300a00 */
[----:B------:R-:W-:Y:S02]  /*7cb50*/  STL.64 [R1+0x2ee8], R26 ;  /* 0x002ee81a01007387 */ /* 0x000fe40000100a00 */
[----:B------:R0:W-:Y:S02]  /*7cb60*/  STL [R1+0x2ee0], R25 ;  /* 0x002ee01901007387 */ /* 0x0001e40000100800 */
[----:B------:R-:W4:Y:S01]  /*7cb70*/  LDL.LU R24, [R1+0x260] ;  /* 0x0002600001187983 */ /* 0x000f220000300800 */
[----:B0-----:R-:W4:Y:S01]  /*7cb80*/  LDL.LU R25, [R1+0x264] ;  /* 0x0002640001197983 */ /* 0x001f220000300800 */
[----:B------:R-:W4:Y:S02]  /*7cb90*/  LDL.LU R26, [R1+0x268] ;  /* 0x00026800011a7983 */ /* 0x000f240000300800 */
[----:B------:R-:W4:Y:S02]  /*7cba0*/  LDL.LU R27, [R1+0x26c] ;  /* 0x00026c00011b7983 */ /* 0x000f240000300800 */
[----:B------:R0:W-:Y:S02]  /*7cbb0*/  STL [R1+0x2a04], R19 ;  /* 0x002a041301007387 */ /* 0x0001e40000100800 */
[----:B0-----:R-:W-:Y:S01]  /*7cbc0*/  IMAD.MOV.U32 R19, RZ, RZ, R0 ;  /* 0x000000ffff137224 */ /* 0x001fe200078e0000 */
        /* <DEDUP_REMOVED lines=18> */
[----:B------:R-:W3:Y:S02]  /*7ccf0*/  LDL.LU.64 R12, [R1+0x2f00] ;  /* 0x002f0000010c7983 */ /* 0x000ee40000300a00 */
[----:B------:R-:W-:-:S02]  /*7cd00*/  IMAD.MOV.U32 R18, RZ, RZ, R2 ;  /* 0x000000ffff127224 */ /* 0x000fc400078e0002 */
[----:B--2---:R-:W-:Y:S01]  /*7cd10*/  IMAD.MOV.U32 R2, RZ, RZ, R11 ;  /* 0x000000ffff027224 */ /* 0x004fe200078e000b */
[C---:B---3--:R-:W-:Y:S11]  /*7cd20*/  HMMA.16816.F32 R12, R20.reuse, R10, R12 ;  /* 0x0000000a140c723c */ /* 0x048ff6000000180c */
[----:B------:R-:W-:Y:S11]  /*7cd30*/  @!UPT UIADD3 URZ, URZ, URZ, URZ ;  /* 0x0000003f3f3ff290 */ /* 0x000ff6000fffe03f */
[----:B------:R-:W-:Y:S01]  /*7cd40*/  @!UPT UIADD3 URZ, URZ, URZ, URZ ;  /* 0x0000003f3f3ff290 */ /* 0x000fe2000fffe03f */
        /* <DEDUP_REMOVED lines=9> */
[----:B------:R1:W-:Y:S02]  /*7cde0*/  STL.64 [R1+0x308], R26 ;  /* 0x0003081a01007387 */ /* 0x0003e40000100a00 */
[----:B0-----:R-:W-:Y:S01]  /*7cdf0*/  IMAD.MOV.U32 R24, RZ, RZ, R10 ;  /* 0x000000ffff187224 */ /* 0x001fe200078e000a */
[----:B-1----:R-:W3:Y:S01]  /*7ce00*/  LDL.LU.64 R26, [R1+0x2ee8] ;  /* 0x002ee800011a7983 */ /* 0x002ee20000300a00 */
[----:B------:R-:W4:Y:S02]  /*7ce10*/  LDL.LU R25, [R1+0x2ee0] ;  /* 0x002ee00001197983 */ /* 0x000f240000300800 */
[----:B------:R-:W2:Y:S02]  /*7ce20*/  LDL.LU.64 R10, [R1+0x2ed8] ;  /* 0x002ed800010a7983 */ /* 0x000ea40000300a00 */
        /* <DEDUP_REMOVED lines=30> */
[----:B------:R-:W2:Y:S01]  /*7d010*/  LDL.LU R4, [R1] ;  /* 0x0000000001047983 */ /* 0x000ea20000300800 */
[----:B------:R-:W2:Y:S03]  /*7d020*/  LDL.LU R5, [R1+0x4] ;  /* 0x0000040001057983 */ /* 0x000ea60000300800 */
[----:B0-----:R-:W2:Y:S01]  /*7d030*/  LDL.LU R6, [R1+0x8] ;  /* 0x0000080001067983 */ /* 0x001ea20000300800 */
[----:B------:R-:W-:-:S02]  /*7d040*/  IMAD.MOV.U32 R14, RZ, RZ, R3 ;  /* 0x000000ffff0e7224 */ /* 0x000fc400078e0003 */
[----:B------:R-:W-:Y:S02]  /*7d050*/  IMAD.MOV.U32 R15, RZ, RZ, R0 ;  /* 0x000000ffff0f7224 */ /* 0x000fe400078e0000 */
[----:B---3--:R-:W-:Y:S02]  /*7d060*/  IMAD.MOV.U32 R7, RZ, RZ, R2 ;  /* 0x000000ffff077224 */ /* 0x008fe400078e0002 */
[----:B------:R-:W3:Y:S01]  /*7d070*/  LDL.LU R2, [R1+0x2e9c] ;  /* 0x002e9c0001027983 */ /* 0x000ee20000300800 */
[----:B------:R-:W3:Y:S02]  /*7d080*/  LDL.LU R3, [R1+0x2e98] ;  /* 0x002e980001037983 */ /* 0x000ee40000300800 */
[----:B------:R-:W3:Y:S02]  /*7d090*/  LDL.LU R0, [R1+0x2e94] ;  /* 0x002e940001007983 */ /* 0x000ee40000300800 */
[----:B------:R-:W-:Y:S01]  /*7d0a0*/  STL.64 [R1+0x2d88], R14 ;  /* 0x002d880e01007387 */ /* 0x000fe20000100a00 */
        /* <DEDUP_REMOVED lines=12> */
[----:B----4-:R-:W-:Y:S02]  /*7d170*/  IMAD.MOV.U32 R14, RZ, RZ, R25 ;  /* 0x000000ffff0e7224 */ /* 0x010fe400078e0019 */
[----:B------:R-:W-:-:S02]  /*7d180*/  IMAD.MOV.U32 R15, RZ, RZ, R17 ;  /* 0x000000ffff0f7224 */ /* 0x000fc400078e0011 */
[----:B---3--:R-:W-:Y:S02]  /*7d190*/  IMAD.MOV.U32 R5, RZ, RZ, R0 ;  /* 0x000000ffff057224 */ /* 0x008fe400078e0000 */
[----:B------:R-:W-:Y:S01]  /*7d1a0*/  IMAD.MOV.U32 R6, RZ, RZ, R3 ;  /* 0x000000ffff067224 */ /* 0x000fe200078e0003 */
[----:B------:R-:W3:Y:S01]  /*7d1b0*/  LDL.LU R0, [R1+0x2e90] ;  /* 0x002e900001007983 */ /* 0x000ee20000300800 */
[----:B------:R-:W4:Y:S02]  /*7d1c0*/  LDL.LU R3, [R1+0x2e8c] ;  /* 0x002e8c0001037983 */ /* 0x000f240000300800 */
[----:B------:R-:W-:Y:S02]  /*7d1d0*/  IMAD.MOV.U32 R7, RZ, RZ, R2 ;  /* 0x000000ffff077224 */ /* 0x000fe400078e0002 */
[----:B------:R-:W3:Y:S01]  /*7d1e0*/  LDL.LU R2, [R1+0x2e88] ;  /* 0x002e880001027983 */ /* 0x000ee20000300800 */
[----:B------:R0:W-:Y:S02]  /*7d1f0*/  STL.64 [R1+0x2db8], R14 ;  /* 0x002db80e01007387 */ /* 0x0001e40000100a00 */
[----:B0-----:R-:W-:-:S02]  /*7d200*/  IMAD.MOV.U32 R14, RZ, RZ, R24 ;  /* 0x000000ffff0e7224 */ /* 0x001fc400078e0018 */
[----:B------:R-:W-:-:S05]  /*7d210*/  IMAD.MOV.U32 R15, RZ, RZ, R16 ;  /* 0x000000ffff0f7224 */ /* 0x000fca00078e0010 */
[----:B------:R-:W-:Y:S01]  /*7d220*/  STL.64 [R1+0x2dd0], R14 ;  /* 0x002dd00e01007387 */ /* 0x000fe20000100a00 */
[----:B------:R-:W-:Y:S03]  /*7d230*/  STL.64 [R1+0x2d68], R6 ;  /* 0x002d680601007387 */ /* 0x000fe60000100a00 */
[----:B--2---:R0:W-:Y:S04]  /*7d240*/  STL.64 [R1+0x2d60], R4 ;  /* 0x002d600401007387 */ /* 0x0041e80000100a00 */
        /* <DEDUP_REMOVED lines=10> */
[----:B------:R-:W-:Y:S02]  /*7d2f0*/  IMAD.MOV.U32 R14, RZ, RZ, R11 ;  /* 0x000000ffff0e7224 */ /* 0x000fe400078e000b */
[----:B------:R-:W-:-:S02]  /*7d300*/  IMAD.MOV.U32 R15, RZ, RZ, R10 ;  /* 0x000000ffff0f7224 */ /* 0x000fc400078e000a */
[----:B---3--:R-:W-:Y:S02]  /*7d310*/  IMAD.MOV.U32 R5, RZ, RZ, R2 ;  /* 0x000000ffff057224 */ /* 0x008fe400078e0002 */
[----:B----4-:R-:W-:Y:S02]  /*7d320*/  IMAD.MOV.U32 R6, RZ, RZ, R3 ;  /* 0x000000ffff067224 */ /* 0x010fe400078e0003 */
[----:B------:R-:W-:Y:S01]  /*7d330*/  IMAD.MOV.U32 R7, RZ, RZ, R0 ;  /* 0x000000ffff077224 */ /* 0x000fe200078e0000 */
[----:B------:R-:W3:Y:S01]  /*7d340*/  LDL.LU R2, [R1+0x2e84] ;  /* 0x002e840001027983 */ /* 0x000ee20000300800 */
[----:B------:R-:W4:Y:S02]  /*7d350*/  LDL.LU R3, [R1+0x2e80] ;  /* 0x002e800001037983 */ /* 0x000f240000300800 */
[----:B------:R-:W3:Y:S02]  /*7d360*/  LDL.LU R0, [R1+0x2e7c] ;  /* 0x002e7c0001007983 */ /* 0x000ee40000300800 */
[----:B------:R-:W-:Y:S01]  /*7d370*/  STL.64 [R1+0x2e00], R14 ;  /* 0x002e000e01007387 */ /* 0x000fe20000100a00 */
[----:B------:R-:W-:Y:S04]  /*7d380*/  STL.64 [R1+0x2d98], R6 ;  /* 0x002d980601007387 */ /* 0x000fe80000100a00 */
        /* <DEDUP_REMOVED lines=8> */
[----:B--2---:R4:W-:Y:S01]  /*7d410*/  STL.64 [R1+0x2db0], R6 ;  /* 0x002db00601007387 */ /* 0x0049e20000100a00 */
[----:B------:R0:W-:Y:S02]  /*7d420*/  STL.64 [R1+0x2da8], R4 ;  /* 0x002da80401007387 */ /* 0x0001e40000100a00 */
[----:B----4-:R-:W-:Y:S01]  /*7d430*/  IMAD.MOV.U32 R6, RZ, RZ, R3 ;  /* 0x000000ffff067224 */ /* 0x010fe200078e0003 */
[----:B0-----:R-:W2:Y:S01]  /*7d440*/  LDL.LU R4, [R1+0x1b0] ;  /* 0x0001b00001047983 */ /* 0x001ea20000300800 */
[----:B---3--:R-:W-:Y:S02]  /*7d450*/  IMAD.MOV.U32 R5, RZ, RZ, R0 ;  /* 0x000000ffff057224 */ /* 0x008fe400078e0000 */
[----:B------:R-:W3:Y:S02]  /*7d460*/  LDL.LU R0, [R1+0x2e78] ;  /* 0x002e780001007983 */ /* 0x000ee40000300800 */
[----:B------:R-:W4:Y:S02]  /*7d470*/  LDL.LU R3, [R1+0x2e74] ;  /* 0x002e740001037983 */ /* 0x000f240000300800 */
[----:B------:R-:W-:-:S02]  /*7d480*/  IMAD.MOV.U32 R7, RZ, RZ, R2 ;  /* 0x000000ffff077224 */ /* 0x000fc400078e0002 */
[----:B------:R-:W2:Y:S01]  /*7d490*/  LDL.LU R2, [R1+0x2e70] ;  /* 0x002e700001027983 */ /* 0x000ea20000300800 */
[----:B------:R-:W2:Y:S02]  /*7d4a0*/  LDL.LU R8, [R1+0x210] ;  /* 0x0002100001087983 */ /* 0x000ea40000300800 */
[----:B------:R-:W2:Y:S02]  /*7d4b0*/  LDL.LU R9, [R1+0x214] ;  /* 0x0002140001097983 */ /* 0x000ea40000300800 */
[----:B------:R-:W2:Y:S01]  /*7d4c0*/  LDL.LU R10, [R1+0x218] ;  /* 0x00021800010a7983 */ /* 0x000ea20000300800 */
[----:B------:R-:W2:Y:S01]  /*7d4d0*/  LDL.LU R11, [R1+0x21c] ;  /* 0x00021c00010b7983 */ /* 0x000ea20000300800 */
[----:B------:R-:W3:Y:S02]  /*7d4e0*/  LDL.LU R24, [R1+0x230] ;  /* 0x0002300001187983 */ /* 0x000ee40000300800 */
[----:B------:R-:W3:Y:S02]  /*7d4f0*/  LDL.LU R25, [R1+0x234] ;  /* 0x0002340001197983 */ /* 0x000ee40000300800 */
[----:B------:R-:W3:Y:S01]  /*7d500*/  LDL.LU R26, [R1+0x238] ;  /* 0x00023800011a7983 */ /* 0x000ee20000300800 */
[----:B------:R-:W3:Y:S04]  /*7d510*/  LDL.LU R27, [R1+0x23c] ;  /* 0x00023c00011b7983 */ /* 0x000ee80000300800 */
        /* <DEDUP_REMOVED lines=19> */
[----:B----4-:R-:W-:-:S02]  /*7d650*/  IMAD.MOV.U32 R6, RZ, RZ, R3 ;  /* 0x000000ffff067224 */ /* 0x010fc400078e0003 */
[----:B---3--:R-:W-:Y:S02]  /*7d660*/  IMAD.MOV.U32 R7, RZ, RZ, R0 ;  /* 0x000000ffff077224 */ /* 0x008fe400078e0000 */
[----:B------:R-:W-:Y:S02]  /*7d670*/  IMAD.MOV.U32 R5, RZ, RZ, R2 ;  /* 0x000000ffff057224 */ /* 0x000fe400078e0002 */
[----:B------:R-:W3:Y:S01]  /*7d680*/  LDL.LU R2, [R1+0x2e6c] ;  /* 0x002e6c0001027983 */ /* 0x000ee20000300800 */
[----:B------:R-:W4:Y:S02]  /*7d690*/  LDL.LU R3, [R1+0x2e68] ;  /* 0x002e680001037983 */ /* 0x000f240000300800 */
[----:B------:R-:W3:Y:S02]  /*7d6a0*/  LDL.LU R0, [R1+0x2e64] ;  /* 0x002e640001007983 */ /* 0x000ee40000300800 */
[----:B------:R-:W-:Y:S01]  /*7d6b0*/  STL.64 [R1+0x2df8], R6 ;  /* 0x002df80601007387 */ /* 0x000fe20000100a00 */
[----:B------:R-:W-:Y:S01]  /*7d6c0*/  HMMA.16816.F32 R24, R20, R18, R24 ;  /* 0x000000121418723c */ /* 0x000fe20000001818 */
        /* <DEDUP_REMOVED lines=8> */
[----:B---3--:R-:W-:-:S02]  /*7d750*/  IMAD.MOV.U32 R5, RZ, RZ, R0 ;  /* 0x000000ffff057224 */ /* 0x008fc400078e0000 */
[----:B------:R-:W3:Y:S04]  /*7d760*/  LDL.LU R0, [R1+0x2e60] ;  /* 0x002e600001007983 */ /* 0x000ee80000300800 */
[----:B------:R-:W-:Y:S01]  /*7d770*/  STL.64 [R1+0x2d0], R24 ;  /* 0x0002d01801007387 */ /* 0x000fe20000100a00 */
[----:B------:R0:W-:Y:S04]  /*7d780*/  STL.64 [R1+0x2d8], R26 ;  /* 0x0002d81a01007387 */ /* 0x0001e80000100a00 */
[----:B0-----:R-:W2:Y:S01]  /*7d790*/  LDL.LU.64 R26, [R1+0x2e58] ;  /* 0x002e5800011a7983 */ /* 0x001ea20000300a00 */
[----:B----4-:R-:W-:-:S02]  /*7d7a0*/  IMAD.MOV.U32 R6, RZ, RZ, R3 ;  /* 0x000000ffff067224 */ /* 0x010fc400078e0003 */
[----:B------:R-:W-:Y:S01]  /*7d7b0*/  IMAD.MOV.U32 R7, RZ, RZ, R2 ;  /* 0x000000ffff077224 */ /* 0x000fe200078e0002 */
[----:B--2---:R-:W-:Y:S01]  /*7d7c0*/  HMMA.16816.F32 R20, R20, R26, R8 ;  /* 0x0000001a1414723c */ /* 0x004fe20000001808 */
[----:B------:R-:W2:Y:S01]  /*7d7d0*/  LDL.LU.64 R10, [R1+0x2e50] ;  /* 0x002e5000010a7983 */ /* 0x000ea20000300a00 */
[----:B------:R-:W2:Y:S02]  /*7d7e0*/  LDL.LU.64 R8, [R1+0x2e48] ;  /* 0x002e480001087983 */ /* 0x000ea40000300a00 */
[----:B------:R-:W-:Y:S02]  /*7d7f0*/  IMAD.MOV.U32 R3, RZ, RZ, R26 ;  /* 0x000000ffff037224 */ /* 0x000fe400078e001a */
[----:B------:R-:W-:Y:S11]  /*7d800*/  IMAD.MOV.U32 R2, RZ, RZ, R27 ;  /* 0x000000ffff027224 */ /* 0x000ff600078e001b */
[----:B------:R-:W-:Y:S06]  /*7d810*/  @!UPT UIADD3 URZ, URZ, URZ, URZ ;  /* 0x0000003f3f3ff290 */ /* 0x000fec000fffe03f */
[----:B------:R-:W-:Y:S01]  /*7d820*/  STL.64 [R1+0x2c0], R20 ;  /* 0x0002c01401007387 */ /* 0x000fe20000100a00 */
[----:B------:R0:W-:Y:S03]  /*7d830*/  STL.64 [R1+0x2c8], R22 ;  /* 0x0002c81601007387 */ /* 0x0001e60000100a00 */
[----:B0-----:R-:W2:Y:S01]  /*7d840*/  LDL.LU.64 R22, [R1+0x2e40] ;  /* 0x002e400001167983 */ /* 0x001ea20000300a00 */
[----:B------:R-:W2:Y:S02]  /*7d850*/  LDL.LU.64 R26, [R1+0x2e38] ;  /* 0x002e3800011a7983 */ /* 0x000ea40000300a00 */
[----:B------:R-:W2:Y:S02]  /*7d860*/  LDL.LU.64 R24, [R1+0x2e30] ;  /* 0x002e300001187983 */ /* 0x000ea40000300a00 */
[C---:B--2---:R-:W-:Y:S01]  /*7d870*/  HMMA.16816.F32 R20, R24.reuse, R22, R8 ;  /* 0x000000161814723c */ /* 0x044fe20000001808 */
[----:B------:R-:W2:Y:S11]  /*7d880*/  LDL.LU.64 R10, [R1+0x2e28] ;  /* 0x002e2800010a7983 */ /* 0x000eb60000300a00 */
[----:B------:R-:W-:Y:S11]  /*7d890*/  @!UPT UIADD3 URZ, URZ, URZ, URZ ;  /* 0x0000003f3f3ff290 */ /* 0x000ff6000fffe03f */
[----:B------:R0:W-:Y:S01]  /*7d8a0*/  STL.64 [R1+0xa50], R20 ;  /* 0x000a501401007387 */ /* 0x0001e20000100a00 */
[----:B------:R1:W-:Y:S03]  /*7d8b0*/  STL.64 [R1+0xa58], R22 ;  /* 0x000a581601007387 */ /* 0x0003e60000100a00 */
[----:B0-----:R-:W4:Y:S01]  /*7d8c0*/  LDL.LU.64 R20, [R1+0x2e20] ;  /* 0x002e200001147983 */ /* 0x001f220000300a00 */
[----:B-1----:R-:W3:Y:S01]  /*7d8d0*/  LDL.LU.64 R22, [R1+0xdd0] ;  /* 0x000dd00001167983 */ /* 0x002ee20000300a00 */
[C---:B--2---:R-:W-:Y:S02]  /*7d8e0*/  HMMA.16816.F32 R8, R24.reuse, R10, R12 ;  /* 0x0000000a1808723c */ /* 0x044fe4000000180c */
[----:B------:R-:W2:Y:S11]  /*7d8f0*/  LDL.LU.64 R14, [R1+0x2e18] ;  /* 0x002e1800010e7983 */ /* 0x000eb60000300a00 */
[----:B------:R-:W-:Y:S10]  /*7d900*/  @!UPT UIADD3 URZ, URZ, URZ, URZ ;  /* 0x0000003f3f3ff290 */ /* 0x000ff4000fffe03f */
[----:B------:R-:W-:Y:S01]  /*7d910*/  STL.64 [R1+0xa00], R8 ;  /* 0x000a000801007387 */ /* 0x000fe20000100a00 */
[----:B------:R0:W-:Y:S03]  /*7d920*/  STL.64 [R1+0xa08], R10 ;  /* 0x000a080a01007387 */ /* 0x0001e60000100a00 */
[----:B0-----:R-:W3:Y:S01]  /*7d930*/  LDL.LU.64 R10, [R1+0xdc8] ;  /* 0x000dc800010a7983 */ /* 0x001ee20000300a00 */
        /* <DEDUP_REMOVED lines=81> */
[----:B------:R0:W-:Y:S01]  /*7de50*/  STL.64 [R1+0x8a0], R12 ;  /* 0x0008a00c01007387 */ /* 0x0001e20000100a00 */
[----:B------:R1:W-:Y:S03]  /*7de60*/  STL.64 [R1+0x8a8], R14 ;  /* 0x0008a80e01007387 */ /* 0x0003e60000100a00 */
[----:B0-----:R-:W3:Y:S01]  /*7de70*/  LDL.LU.64 R12, [R1+0xdc0] ;  /* 0x000dc000010c7983 */ /* 0x001ee20000300a00 */
[----:B-1----:R-:W3:Y:S01]  /*7de80*/  LDL.LU R14, [R1+0x2508] ;  /* 0x00250800010e7983 */ /* 0x002ee20000300800 */
[----:B--2---:R-:W-:Y:S11]  /*7de90*/  HMMA.16816.F32 R16, R24, R18, R4 ;  /* 0x000000121810723c */ /* 0x004ff60000001804 */
[----:B------:R-:W-:Y:S11]  /*7dea0*/  @!UPT UIADD3 URZ, URZ, URZ, URZ ;  /* 0x0000003f3f3ff290 */ /* 0x000ff6000fffe03f */
[----:B------:R-:W-:Y:S01]  /*7deb0*/  @!UPT UIADD3 URZ, URZ, URZ, URZ ;  /* 0x0000003f3f3ff290 */ /* 0x000fe2000fffe03f */
[----:B------:R-:W-:Y:S01]  /*7dec0*/  STL.64 [R1+0x8c0], R16 ;  /* 0x0008c01001007387 */ /* 0x000fe20000100a00 */
[----:B------:R0:W-:Y:S02]  /*7ded0*/  STL.64 [R1+0x8c8], R18 ;  /* 0x0008c81201007387 */ /* 0x0001e40000100a00 */
[----:B------:R-:W2:Y:S02]  /*7dee0*/  LDL.LU R15, [R1+0x2500] ;  /* 0x00250000010f7983 */ /* 0x000ea40000300800 */
[----:B------:R-:W-:-:S04]  /*7def0*/  IMAD.MOV.U32 R9, RZ, RZ, c[0x0][0x188] ;  /* 0x00006200ff097624 */ /* 0x000fc800078e00ff */
[----:B------:R-:W-:-:S04]  /*7df00*/  IMAD.SHL.U32 R9, R9, 0x80, RZ ;  /* 0x0000008009097824 */ /* 0x000fc800078e00ff */
[----:B------:R-:W-:Y:S02]  /*7df10*/  IMAD.SHL.U32 R9, R9, 0x2, RZ ;  /* 0x0000000209097824 */ /* 0x000fe400078e00ff */
[----:B------:R-:W-:-:S03]  /*7df20*/  IMAD.MOV.U32 R7, RZ, RZ, R29 ;  /* 0x000000ffff077224 */ /* 0x000fc600078e001d */
[----:B------:R-:W-:Y:S01]  /*7df30*/  IADD3 R8, P0, R28, R9, RZ ;  /* 0x000000091c087210 */ /* 0x000fe20007f1e0ff */
[----:B------:R-:W-:-:S04]  /*7df40*/  IMAD.MOV.U32 R6, RZ, RZ, R28 ;  /* 0x000000ffff067224 */ /* 0x000fc800078e001c */
[----:B---3--:R-:W-:Y:S01]  /*7df50*/  IMAD.X R4, R7, 0x1, R0, P0 ;  /* 0x0000000107047824 */ /* 0x008fe200000e0600 */
[-C--:B------:R-:W-:Y:S02]  /*7df60*/  IADD3 R6, P0, R10, R9.reuse, RZ ;  /* 0x000000090a067210 */ /* 0x080fe40007f1e0ff */
[-C--:B------:R-:W-:Y:S02]  /*7df70*/  IADD3 R7, P2, R12, R9.reuse, RZ ;  /* 0x000000090c077210 */ /* 0x080fe40007f5e0ff */
[----:B------:R-:W-:-:S05]  /*7df80*/  IADD3 R5, P1, R22, R9, RZ ;  /* 0x0000000916057210 */ /* 0x000fca0007f3e0ff */
[----:B------:R-:W-:Y:S01]  /*7df90*/  IMAD.X R9, R23, 0x1, R0, P1 ;  /* 0x0000000117097824 */ /* 0x000fe200008e0600 */
[----:B--2---:R1:W-:Y:S01]  /*7dfa0*/  STL.64 [R1+0x2cf0], R14 ;  /* 0x002cf00e01007387 */ /* 0x0043e20000100a00 */
[----:B0-----:R-:W2:Y:S02]  /*7dfb0*/  LDL.LU R19, [R1+0x24f8] ;  /* 0x0024f80001137983 */ /* 0x001ea40000300800 */
[----:B------:R-:W3:Y:S02]  /*7dfc0*/  LDL.LU R18, [R1+0x24f0] ;  /* 0x0024f00001127983 */ /* 0x000ee40000300800 */
[----:B------:R-:W2:Y:S01]  /*7dfd0*/  LDL.LU R17, [R1+0x24e8] ;  /* 0x0024e80001117983 */ /* 0x000ea20000300800 */
[----:B------:R-:W2:Y:S01]  /*7dfe0*/  LDL.LU R16, [R1+0x24e0] ;  /* 0x0024e00001107983 */ /* 0x000ea20000300800 */
[----:B------:R-:W2:Y:S02]  /*7dff0*/  LDL.LU R29, [R1+0x2504] ;  /* 0x00250400011d7983 */ /* 0x000ea40000300800 */
[----:B------:R-:W2:Y:S02]  /*7e000*/  LDL.LU R28, [R1+0x24d8] ;  /* 0x0024d800011c7983 */ /* 0x000ea40000300800 */
[----:B-1----:R-:W-:-:S02]  /*7e010*/  IMAD.MOV.U32 R15, RZ, RZ, R2 ;  /* 0x000000ffff0f7224 */ /* 0x002fc400078e0002 */
[----:B------:R-:W-:Y:S01]  /*7e020*/  IMAD.MOV.U32 R14, RZ, RZ, R3 ;  /* 0x000000ffff0e7224 */ /* 0x000fe200078e0003 */
[----:B------:R-:W2:Y:S01]  /*7e030*/  LDL.LU R2, [R1+0x24fc] ;  /* 0x0024fc0001027983 */ /* 0x000ea20000300800 */
[----:B------:R-:W2:Y:S02]  /*7e040*/  LDL.LU R3, [R1+0x24d0] ;  /* 0x0024d00001037983 */ /* 0x000ea40000300800 */
[----:B------:R0:W-:Y:S02]  /*7e050*/  STL [R1+0x2a08], R6 ;  /* 0x002a080601007387 */ /* 0x0001e40000100800 */
[----:B0-----:R-:W2:Y:S01]  /*7e060*/  LDL.LU R6, [R1+0xfe8] ;  /* 0x000fe80001067983 */ /* 0x001ea20000300800 */
[----:B------:R0:W-:Y:S03]  /*7e070*/  STL [R1+0x2a0c], R7 ;  /* 0x002a0c0701007387 */ /* 0x0001e60000100800 */
[----:B0-----:R-:W3:Y:S01]  /*7e080*/  LDL R7, [R1+0x27f0] ;  /* 0x0027f00001077983 */ /* 0x001ee20000100800 */
[----:B------:R-:W4:Y:S02]  /*7e090*/  LDL.LU.64 R22, [R1+0x2cf8] ;  /* 0x002cf80001167983 */ /* 0x000f240000300a00 */
[----:B------:R-:W-:-:S02]  /*7e0a0*/  IMAD.X R10, R11, 0x1, R0, P0 ;  /* 0x000000010b0a7824 */ /* 0x000fc400000e0600 */
[----:B------:R-:W-:-:S03]  /*7e0b0*/  IMAD.X R11, R13, 0x1, R0, P2 ;  /* 0x000000010d0b7824 */ /* 0x000fc600010e0600 */
[----:B------:R-:W-:Y:S01]  /*7e0c0*/  STL [R1+0x2a10], R10 ;  /* 0x002a100a01007387 */ /* 0x000fe20000100800 */
[----:B--2---:R-:W-:-:S05]  /*7e0d0*/  IADD3 R6, R6, 0x1, RZ ;  /* 0x0000000106067810 */ /* 0x004fca0007ffe0ff */
[----:B------:R0:W-:Y:S01]  /*7e0e0*/  STL [R1+0xfe8], R6 ;  /* 0x000fe80601007387 */ /* 0x0001e20000100800 */
[----:B------:R-:W-:Y:S01]  /*7e0f0*/  STL [R1+0x2a14], R11 ;  /* 0x002a140b01007387 */ /* 0x000fe20000100800 */
[----:B----4-:R-:W-:Y:S02]  /*7e100*/  HMMA.16816.F32 R20, R24, R14, R20 ;  /* 0x0000000e1814723c */ /* 0x010fe40000001814 */
[----:B------:R-:W2:Y:S01]  /*7e110*/  LDL.LU.64 R14, [R1+0x2cf0] ;  /* 0x002cf000010e7983 */ /* 0x000ea20000300a00 */
[----:B---3--:R-:W-:Y:S01]  /*7e120*/  ISETP.NE.U32.AND P0, PT, R6, R7, PT ;  /* 0x000000070600720c */ /* 0x008fe20003f05070 */
[----:B0-----:R-:W-:Y:S02]  /*7e130*/  IMAD.MOV.U32 R6, RZ, RZ, R8 ;  /* 0x000000ffff067224 */ /* 0x001fe400078e0008 */
[----:B------:R-:W-:-:S04]  /*7e140*/  IMAD.MOV.U32 R8, RZ, RZ, c[0x0][0x188] ;  /* 0x00006200ff087624 */ /* 0x000fc800078e00ff */
[----:B------:R-:W-:Y:S02]  /*7e150*/  IMAD.SHL.U32 R8, R8, 0x80, RZ ;  /* 0x0000008008087824 */ /* 0x000fe400078e00ff */
[----:B------:R-:W-:Y:S02]  /*7e160*/  IMAD.MOV.U32 R7, RZ, RZ, R4 ;  /* 0x000000ffff077224 */ /* 0x000fe400078e0004 */
[----:B------:R-:W-:Y:S02]  /*7e170*/  IMAD.SHL.U32 R8, R8, 0x2, RZ ;  /* 0x0000000208087824 */ /* 0x000fe400078e00ff */
[----:B------:R-:W-:Y:S02]  /*7e180*/  IMAD.MOV.U32 R4, RZ, RZ, R5 ;  /* 0x000000ffff047224 */ /* 0x000fe400078e0005 */
[----:B------:R-:W-:Y:S01]  /*7e190*/  IMAD.MOV.U32 R5, RZ, RZ, R9 ;  /* 0x000000ffff057224 */ /* 0x000fe200078e0009 */
[----:B------:R-:W-:-:S05]  /*7e1a0*/  IADD3 R19, P2, R19, R8, RZ ;  /* 0x0000000813137210 */ /* 0x000fca0007f5e0ff */
[----:B------:R-:W-:Y:S02]  /*7e1b0*/  IMAD.MOV.U32 R12, RZ, RZ, R23 ;  /* 0x000000ffff0c7224 */ /* 0x000fe400078e0017 */
[----:B------:R-:W-:Y:S01]  /*7e1c0*/  IMAD.MOV.U32 R13, RZ, RZ, R22 ;  /* 0x000000ffff0d7224 */ /* 0x000fe200078e0016 */
[----:B------:R-:W-:Y:S01]  /*7e1d0*/  STL.64 [R1+0x8b0], R20 ;  /* 0x0008b01401007387 */ /* 0x000fe20000100a00 */
[----:B------:R-:W-:Y:S02]  /*7e1e0*/  STL.64 [R1+0x8b8], R22 ;  /* 0x0008b81601007387 */ /* 0x000fe40000100a00 */
[----:B------:R-:W-:Y:S01]  /*7e1f0*/  STL [R1+0x2a1c], R12 ;  /* 0x002a1c0c01007387 */ /* 0x000fe20000100800 */
[-C--:B------:R-:W-:Y:S01]  /*7e200*/  IADD3 R18, P3, R18, R8.reuse, RZ ;  /* 0x0000000812127210 */ /* 0x080fe20007f7e0ff */
[----:B------:R-:W-:Y:S01]  /*7e210*/  STL [R1+0x2a18], R13 ;  /* 0x002a180d01007387 */ /* 0x000fe20000100800 */
[----:B------:R-:W-:Y:S02]  /*7e220*/  STL.64 [R1+0xdd8], R6 ;  /* 0x000dd80601007387 */ /* 0x000fe40000100a00 */
[----:B------:R-:W-:Y:S01]  /*7e230*/  STL.64 [R1+0xdd0], R4 ;  /* 0x000dd00401007387 */ /* 0x000fe20000100a00 */
[----:B------:R-:W-:-:S02]  /*7e240*/  IADD3 R17, P4, R17, R8, RZ ;  /* 0x0000000811117210 */ /* 0x000fc40007f9e0ff */
[-C--:B------:R-:W-:Y:S02]  /*7e250*/  IADD3 R16, P5, R16, R8.reuse, RZ ;  /* 0x0000000810107210 */ /* 0x080fe40007fbe0ff */
[-C--:B--2---:R-:W-:Y:S02]  /*7e260*/  IADD3 R14, P6, R14, R8.reuse, RZ ;  /* 0x000000080e0e7210 */ /* 0x084fe40007fde0ff */
[----:B------:R-:W-:-:S03]  /*7e270*/  IADD3 R15, P1, R15, R8, RZ ;  /* 0x000000080f0f7210 */ /* 0x000fc60007f3e0ff */
[----:B------:R-:W-:Y:S02]  /*7e280*/  STL [R1+0x2508], R14 ;  /* 0x0025080e01007387 */ /* 0x000fe40000100800 */
[----:B------:R-:W-:Y:S02]  /*7e290*/  STL [R1+0x2500], R15 ;  /* 0x0025000f01007387 */ /* 0x000fe40000100800 */
[--C-:B------:R-:W-:Y:S02]  /*7e2a0*/  IMAD.X R29, R29, 0x1, R0.reuse, P6 ;  /* 0x000000011d1d7824 */ /* 0x100fe400030e0600 */
[----:B------:R-:W-:Y:S01]  /*7e2b0*/  STL [R1+0x24f8], R19 ;  /* 0x0024f81301007387 */ /* 0x000fe20000100800 */
[----:B------:R-:W-:Y:S01]  /*7e2c0*/  STL [R1+0x24f0], R18 ;  /* 0x0024f01201007387 */ /* 0x000fe20000100800 */
[-C--:B------:R-:W-:Y:S01]  /*7e2d0*/  IADD3 R28, P6, R28, R8.reuse, RZ ;  /* 0x000000081c1c7210 */ /* 0x080fe20007fde0ff */
[----:B------:R-:W-:Y:S02]  /*7e2e0*/  STL [R1+0x24e8], R17 ;  /* 0x0024e81101007387 */ /* 0x000fe40000100800 */
[--C-:B------:R-:W-:Y:S01]  /*7e2f0*/  IMAD.X R2, R2, 0x1, R0.reuse, P1 ;  /* 0x0000000102027824 */ /* 0x100fe200008e0600 */
[----:B------:R-:W-:Y:S01]  /*7e300*/  STL [R1+0x24e0], R16 ;  /* 0x0024e01001007387 */ /* 0x000fe20000100800 */
[----:B------:R-:W-:Y:S02]  /*7e310*/  STL [R1+0x2504], R29 ;  /* 0x0025041d01007387 */ /* 0x000fe40000100800 */
[----:B------:R0:W-:Y:S01]  /*7e320*/  STL [R1+0x2ce8], R8 ;  /* 0x002ce80801007387 */ /* 0x0001e20000100800 */
[----:B------:R-:W-:Y:S01]  /*7e330*/  IADD3 R3, P1, R3, R8, RZ ;  /* 0x0000000803037210 */ /* 0x000fe20007f3e0ff */
[----:B------:R-:W-:Y:S04]  /*7e340*/  STL [R1+0x24d8], R28 ;  /* 0x0024d81c01007387 */ /* 0x000fe80000100800 */
[----:B0-----:R-:W2:Y:S01]  /*7e350*/  LDL.LU R8, [R1+0x24f4] ;  /* 0x0024f40001087983 */ /* 0x001ea20000300800 */
[----:B------:R-:W-:Y:S02]  /*7e360*/  STL [R1+0x24fc], R2 ;  /* 0x0024fc0201007387 */ /* 0x000fe40000100800 */
[----:B------:R-:W3:Y:S02]  /*7e370*/  LDL.LU R5, [R1+0x24e4] ;  /* 0x0024e40001057983 */ /* 0x000ee40000300800 */
[----:B------:R-:W-:Y:S01]  /*7e380*/  STL [R1+0x24d0], R3 ;  /* 0x0024d00301007387 */ /* 0x000fe20000100800 */
[----:B---3--:R0:W-:Y:S04]  /*7e390*/  STL [R1+0x2cdc], R5 ;  /* 0x002cdc0501007387 */ /* 0x0081e80000100800 */
[----:B0-----:R-:W3:Y:S04]  /*7e3a0*/  LDL.LU R5, [R1+0x24c0] ;  /* 0x0024c00001057983 */ /* 0x001ee80000300800 */
[----:B---3--:R0:W-:Y:S04]  /*7e3b0*/  STL [R1+0x2ce0], R5 ;  /* 0x002ce00501007387 */ /* 0x0081e80000100800 */
[----:B0-----:R-:W3:Y:S01]  /*7e3c0*/  LDL.LU R5, [R1+0x24ec] ;  /* 0x0024ec0001057983 */ /* 0x001ee20000300800 */
[----:B--2---:R-:W-:-:S03]  /*7e3d0*/  IMAD.X R8, R8, 0x1, R0, P2 ;  /* 0x0000000108087824 */ /* 0x004fc600010e0600 */
[----:B---3--:R0:W-:Y:S04]  /*7e3e0*/  STL [R1+0x2ce4], R5 ;  /* 0x002ce40501007387 */ /* 0x0081e80000100800 */
[----:B0-----:R-:W2:Y:S01]  /*7e3f0*/  LDL.LU R5, [R1+0x24c8] ;  /* 0x0024c80001057983 */ /* 0x001ea20000300800 */
[----:B------:R-:W3:Y:S02]  /*7e400*/  LDL.LU R9, [R1+0x24b8] ;  /* 0x0024b80001097983 */ /* 0x000ee40000300800 */
        /* <DEDUP_REMOVED lines=25> */
[----:B------:R0:W-:Y:S02]  /*7e5a0*/  STL [R1+0x24f4], R8 ;  /* 0x0024f40801007387 */ /* 0x0001e40000100800 */
[----:B0-----:R-:W2:Y:S02]  /*7e5b0*/  LDL.LU R8, [R1+0x2ce8] ;  /* 0x002ce80001087983 */ /* 0x001ea40000300800 */
[----:B--2---:R-:W-:-:S05]  /*7e5c0*/  IADD3 R5, P2, R5, R8, RZ ;  /* 0x0000000805057210 */ /* 0x004fca0007f5e0ff */
[----:B------:R0:W-:Y:S04]  /*7e5d0*/  STL [R1+0x24c8], R5 ;  /* 0x0024c80501007387 */ /* 0x0001e80000100800 */
[----:B0-----:R-:W2:Y:S02]  /*7e5e0*/  LDL.LU R5, [R1+0x2ce4] ;  /* 0x002ce40001057983 */ /* 0x001ea40000300800 */
[----:B--2---:R-:W-:-:S05]  /*7e5f0*/  IMAD.X R5, R5, 0x1, R0, P3 ;  /* 0x0000000105057824 */ /* 0x004fca00018e0600 */
[----:B------:R0:W-:Y:S04]  /*7e600*/  STL [R1+0x24ec], R5 ;  /* 0x0024ec0501007387 */ /* 0x0001e80000100800 */
[----:B0-----:R-:W2:Y:S02]  /*7e610*/  LDL.LU R5, [R1+0x2ce0] ;  /* 0x002ce00001057983 */ /* 0x001ea40000300800 */
[----:B--2---:R-:W-:-:S05]  /*7e620*/  IADD3 R5, P3, R5, R8, RZ ;  /* 0x0000000805057210 */ /* 0x004fca0007f7e0ff */
[----:B------:R0:W-:Y:S04]  /*7e630*/  STL [R1+0x24c0], R5 ;  /* 0x0024c00501007387 */ /* 0x0001e80000100800 */
[----:B0-----:R-:W2:Y:S01]  /*7e640*/  LDL.LU R5, [R1+0x2cdc] ;  /* 0x002cdc0001057983 */ /* 0x001ea20000300800 */
[--C-:B----4-:R-:W-:Y:S01]  /*7e650*/  IMAD.X R4, R4, 0x1, R0.reuse, P5 ;  /* 0x0000000104047824 */ /* 0x110fe200028e0600 */
[-C--:B------:R-:W-:Y:S01]  /*7e660*/  IADD3 R13, P5, R13, R8.reuse, RZ ;  /* 0x000000080d0d7210 */ /* 0x080fe20007fbe0ff */
[--C-:B------:R-:W-:Y:S01]  /*7e670*/  IMAD.X R12, R12, 0x1, R0.reuse, P6 ;  /* 0x000000010c0c7824 */ /* 0x100fe200030e0600 */
        /* <DEDUP_REMOVED lines=16> */
[----:B------:R-:W-:Y:S01]  /*7e780*/  IADD3 R29, P3, R29, R8, RZ ;  /* 0x000000081d1d7210 */ /* 0x000fe20007f7e0ff */
[----:B------:R-:W-:-:S02]  /*7e790*/  IMAD.X R3, R3, 0x1, R0, P5 ;  /* 0x0000000103037824 */ /* 0x000fc400028e0600 */
[----:B--2---:R-:W-:Y:S01]  /*7e7a0*/  IMAD.X R5, R5, 0x1, R0, P4 ;  /* 0x0000000105057824 */ /* 0x004fe200020e0600 */
[----:B---3--:R-:W-:-:S04]  /*7e7b0*/  IADD3 R9, P4, R9, R8, RZ ;  /* 0x0000000809097210 */ /* 0x008fc80007f9e0ff */
[----:B------:R-:W-:Y:S01]  /*7e7c0*/  STL [R1+0x24e4], R5 ;  /* 0x0024e40501007387 */ /* 0x000fe20000100800 */
[----:B------:R-:W-:Y:S02]  /*7e7d0*/  STL [R1+0x24b8], R9 ;  /* 0x0024b80901007387 */ /* 0x000fe40000100800 */
[----:B------:R-:W-:Y:S02]  /*7e7e0*/  STL [R1+0x24dc], R4 ;  /* 0x0024dc0401007387 */ /* 0x000fe40000100800 */
[----:B------:R-:W-:Y:S01]  /*7e7f0*/  STL [R1+0x24b0], R13 ;  /* 0x0024b00d01007387 */ /* 0x000fe20000100800 */
[----:B------:R-:W-:Y:S01]  /*7e800*/  STL [R1+0x24d4], R12 ;  /* 0x0024d40c01007387 */ /* 0x000fe20000100800 */
[----:B------:R-:W-:Y:S02]  /*7e810*/  STL [R1+0x24a8], R24 ;  /* 0x0024a81801007387 */ /* 0x000fe40000100800 */
[----:B------:R-:W-:Y:S02]  /*7e820*/  STL [R1+0x24cc], R25 ;  /* 0x0024cc1901007387 */ /* 0x000fe40000100800 */
[----:B------:R-:W-:Y:S02]  /*7e830*/  STL [R1+0x24a0], R26 ;  /* 0x0024a01a01007387 */ /* 0x000fe40000100800 */
[--C-:B------:R-:W-:Y:S01]  /*7e840*/  IMAD.X R23, R23, 0x1, R0.reuse, P4 ;  /* 0x0000000117177824 */ /* 0x100fe200020e0600 */
[----:B------:R-:W-:Y:S01]  /*7e850*/  STL [R1+0x24c4], R27 ;  /* 0x0024c41b01007387 */ /* 0x000fe20000100800 */
[----:B------:R-:W-:Y:S01]  /*7e860*/  IADD3 R11, P4, R11, R8, RZ ;  /* 0x000000080b0b7210 */ /* 0x000fe20007f9e0ff */
        /* <DEDUP_REMOVED lines=12> */
[----:B------:R-:W-:-:S02]  /*7e930*/  IMAD.X R28, R28, 0x1, R0, P4 ;  /* 0x000000011c1c7824 */ /* 0x000fc400020e0600 */
[----:B------:R-:W-:Y:S01]  /*7e940*/  STL [R1+0x2468], R17 ;  /* 0x0024681101007387 */ /* 0x000fe20000100800 */
[-C--:B------:R-:W-:Y:S01]  /*7e950*/  IADD3 R2, P4, R2, R8.reuse, RZ ;  /* 0x0000000802027210 */ /* 0x080fe20007f9e0ff */
[----:B------:R-:W-:Y:S01]  /*7e960*/  STL [R1+0x248c], R16 ;  /* 0x00248c1001007387 */ /* 0x000fe20000100800 */
[----:B------:R-:W-:Y:S02]  /*7e970*/  STL [R1+0x2460], R29 ;  /* 0x0024601d01007387 */ /* 0x000fe40000100800 */
[----:B------:R0:W-:Y:S02]  /*7e980*/  STL [R1+0x2cd8], R0 ;  /* 0x002cd80001007387 */ /* 0x0001e40000100800 */
[----:B------:R-:W-:Y:S01]  /*7e990*/  STL [R1+0x2484], R28 ;  /* 0x0024841c01007387 */ /* 0x000fe20000100800 */
        /* <DEDUP_REMOVED lines=8> */
[----:B--2---:R-:W-:-:S03]  /*7ea20*/  IADD3 R0, P5, R0, R8, RZ ;  /* 0x0000000800007210 */ /* 0x004fc60007fbe0ff */
        /* <DEDUP_REMOVED lines=30> */
[----:B--2---:R-:W-:-:S05]  /*7ec10*/  IMAD.X R5, R5, 0x1, R0, P6 ;  /* 0x0000000105057824 */ /* 0x004fca00030e0600 */
[----:B------:R0:W-:Y:S04]  /*7ec20*/  STL [R1+0x2474], R5 ;  /* 0x0024740501007387 */ /* 0x0001e80000100800 */
[----:B0-----:R-:W2:Y:S02]  /*7ec30*/  LDL.LU R5, [R1+0x2cd4] ;  /* 0x002cd40001057983 */ /* 0x001ea40000300800 */
[----:B--2---:R-:W-:-:S05]  /*7ec40*/  IADD3 R5, P6, R5, R8, RZ ;  /* 0x0000000805057210 */ /* 0x004fca0007fde0ff */
[----:B------:R0:W-:Y:S04]  /*7ec50*/  STL [R1+0x2448], R5 ;  /* 0x0024480501007387 */ /* 0x0001e80000100800 */
[----:B0-----:R-:W2:Y:S02]  /*7ec60*/  LDL.LU R5, [R1+0x2cd0] ;  /* 0x002cd00001057983 */ /* 0x001ea40000300800 */
[----:B--2---:R-:W-:-:S05]  /*7ec70*/  IMAD.X R5, R5, 0x1, R0, P1 ;  /* 0x0000000105057824 */ /* 0x004fca00008e0600 */
[----:B------:R0:W-:Y:S04]  /*7ec80*/  STL [R1+0x246c], R5 ;  /* 0x00246c0501007387 */ /* 0x0001e80000100800 */
[----:B0-----:R-:W2:Y:S01]  /*7ec90*/  LDL.LU R5, [R1+0x2ccc] ;  /* 0x002ccc0001057983 */ /* 0x001ea20000300800 */
[--C-:B---3--:R-:W-:Y:S01]  /*7eca0*/  IMAD.X R9, R9, 0x1, R0.reuse, P2 ;  /* 0x0000000109097824 */ /* 0x108fe200010e0600 */
[-C--:B----4-:R-:W-:Y:S01]  /*7ecb0*/  IADD3 R4, P2, R4, R8.reuse, RZ ;  /* 0x0000000804047210 */ /* 0x090fe20007f5e0ff */
        /* <DEDUP_REMOVED lines=18> */
[----:B------:R-:W-:Y:S01]  /*7ede0*/  IMAD.X R2, R2, 0x1, R0, P2 ;  /* 0x0000000102027824 */ /* 0x000fe200010e0600 */
[----:B------:R-:W-:-:S02]  /*7edf0*/  IADD3 R3, P2, R3, R8, RZ ;  /* 0x0000000803037210 */ /* 0x000fc40007f5e0ff */
[----:B--2---:R-:W-:-:S05]  /*7ee00*/  IADD3 R5, P1, R5, R8, RZ ;  /* 0x0000000805057210 */ /* 0x004fca0007f3e0ff */
[----:B------:R-:W-:Y:S01]  /*7ee10*/  STL [R1+0x2440], R5 ;  /* 0x0024400501007387 */ /* 0x000fe20000100800 */
[----:B------:R-:W-:Y:S02]  /*7ee20*/  STL [R1+0x2464], R9 ;  /* 0x0024640901007387 */ /* 0x000fe40000100800 */
[----:B------:R-:W-:Y:S02]  /*7ee30*/  STL [R1+0x2438], R4 ;  /* 0x0024380401007387 */ /* 0x000fe40000100800 */
[----:B------:R-:W-:Y:S01]  /*7ee40*/  STL [R1+0x245c], R13 ;  /* 0x00245c0d01007387 */ /* 0x000fe20000100800 */
[----:B------:R-:W-:Y:S01]  /*7ee50*/  STL [R1+0x2430], R12 ;  /* 0x0024300c01007387 */ /* 0x000fe20000100800 */
        /* <DEDUP_REMOVED lines=16> */
[----:B------:R-:W-:-:S02]  /*7ef60*/  IMAD.X R29, R29, 0x1, R0, P1 ;  /* 0x000000011d1d7824 */ /* 0x000fc400008e0600 */
[----:B------:R-:W-:Y:S02]  /*7ef70*/  STL [R1+0x241c], R19 ;  /* 0x00241c1301007387 */ /* 0x000fe40000100800 */
[----:B------:R-:W-:Y:S01]  /*7ef80*/  STL [R1+0x23f0], R18 ;  /* 0x0023f01201007387 */ /* 0x000fe20000100800 */
[----:B------:R-:W-:Y:S01]  /*7ef90*/  IADD3 R28, P1, R28, R8, RZ ;  /* 0x000000081c1c7210 */ /* 0x000fe20007f3e0ff */
[----:B------:R-:W-:Y:S01]  /*7efa0*/  STL [R1+0x2414], R17 ;  /* 0x0024141101007387 */ /* 0x000fe20000100800 */
[----:B------:R-:W-:Y:S02]  /*7efb0*/  STL [R1+0x23e8], R16 ;  /* 0x0023e81001007387 */ /* 0x000fe40000100800 */
[----:B------:R-:W-:Y:S02]  /*7efc0*/  STL [R1+0x240c], R29 ;  /* 0x00240c1d01007387 */ /* 0x000fe40000100800 */
[----:B------:R0:W-:Y:S01]  /*7efd0*/  STL [R1+0x2cc8], R8 ;  /* 0x002cc80801007387 */ /* 0x0001e20000100800 */
        /* <DEDUP_REMOVED lines=2014> */
[-C--:B------:R-:W-:Y:S01]  /*86dc0*/  IADD3 R28, P5, R28, R8.reuse, RZ ;  /* 0x000000081c1c7210 */ /* 0x080fe20007fbe0ff */
[----:B------:R-:W-:Y:S01]  /*86dd0*/  STL [R1+0x1a64], R17 ;  /* 0x001a641101007387 */ /* 0x000fe20000100800 */
[----:B------:R-:W-:Y:S02]  /*86de0*/  STL [R1+0x1a38], R16 ;  /* 0x001a381001007387 */ /* 0x000fe40000100800 */
[----:B------:R-:W-:Y:S02]  /*86df0*/  STL [R1+0x1a5c], R29 ;  /* 0x001a5c1d01007387 */ /* 0x000fe40000100800 */
[----:B------:R0:W-:Y:S01]  /*86e00*/  STL [R1+0x1a54], R2 ;  /* 0x001a540201007387 */ /* 0x0001e20000100800 */
[----:B------:R-:W-:Y:S04]  /*86e10*/  STL [R1+0x1a30], R28 ;  /* 0x001a301c01007387 */ /* 0x000fe80000100800 */
[----:B0-----:R-:W2:Y:S01]  /*86e20*/  LDL.LU R2, [R1+0x1a4c] ;  /* 0x001a4c0001027983 */ /* 0x001ea20000300800 */
[----:B------:R-:W3:Y:S01]  /*86e30*/  LDL.LU R5, [R1+0x1a3c] ;  /* 0x001a3c0001057983 */ /* 0x000ee20000300800 */
[----:B------:R-:W-:-:S02]  /*86e40*/  IADD3 R3, P6, R3, R8, RZ ;  /* 0x0000000803037210 */ /* 0x000fc40007fde0ff */
[----:B---3--:R0:W-:Y:S03]  /*86e50*/  STL [R1+0x2b80], R5 ;  /* 0x002b800501007387 */ /* 0x0081e60000100800 */
[----:B------:R-:W-:Y:S01]  /*86e60*/  STL [R1+0x1a28], R3 ;  /* 0x001a280301007387 */ /* 0x000fe20000100800 */
        /* <DEDUP_REMOVED lines=31> */
[----:B------:R0:W-:Y:S02]  /*87060*/  STL [R1+0x1a4c], R2 ;  /* 0x001a4c0201007387 */ /* 0x0001e40000100800 */
[----:B0-----:R-:W3:Y:S01]  /*87070*/  LDL.LU R2, [R1+0x19d4] ;  /* 0x0019d40001027983 */ /* 0x001ee20000300800 */
        /* <DEDUP_REMOVED lines=10> */
[-C--:B---3--:R-:W-:Y:S01]  /*87120*/  IADD3 R13, P4, R13, R8.reuse, RZ ;  /* 0x000000080d0d7210 */ /* 0x088fe20007f9e0ff */
        /* <DEDUP_REMOVED lines=15> */
[--C-:B------:R-:W-:Y:S01]  /*87220*/  IMAD.X R16, R16, 0x1, R0.reuse, P2 ;  /* 0x0000000110107824 */ /* 0x100fe200010e0600 */
[-C--:B------:R-:W-:Y:S02]  /*87230*/  IADD3 R3, P2, R3, R8.reuse, RZ ;  /* 0x0000000803037210 */ /* 0x080fe40007f5e0ff */
[-C--:B------:R-:W-:Y:S01]  /*87240*/  IADD3 R17, P1, R17, R8.reuse, RZ ;  /* 0x0000000811117210 */ /* 0x080fe20007f3e0ff */
[----:B--2---:R-:W-:Y:S01]  /*87250*/  IMAD.X R5, R5, 0x1, R0, P3 ;  /* 0x0000000105057824 */ /* 0x004fe200018e0600 */
[----:B------:R-:W-:-:S04]  /*87260*/  IADD3 R9, P3, R9, R8, RZ ;  /* 0x0000000809097210 */ /* 0x000fc80007f7e0ff */
        /* <DEDUP_REMOVED lines=10> */
[-C--:B------:R-:W-:Y:S01]  /*87310*/  IADD3 R11, P3, R11, R8.reuse, RZ ;  /* 0x000000080b0b7210 */ /* 0x080fe20007f7e0ff */
        /* <DEDUP_REMOVED lines=12> */
[----:B------:R0:W-:Y:S02]  /*873e0*/  STL [R1+0x19b8], R3 ;  /* 0x0019b80301007387 */ /* 0x0001e40000100800 */
[----:B------:R-:W-:Y:S01]  /*873f0*/  STL [R1+0x19c0], R17 ;  /* 0x0019c01101007387 */ /* 0x000fe20000100800 */
[----:B0-----:R-:W2:Y:S01]  /*87400*/  LDL.LU R3, [R1+0x19a8] ;  /* 0x0019a80001037983 */ /* 0x001ea20000300800 */
[----:B------:R-:W-:Y:S02]  /*87410*/  STL [R1+0x19e4], R16 ;  /* 0x0019e41001007387 */ /* 0x000fe40000100800 */
[----:B------:R-:W3:Y:S02]  /*87420*/  LDL.LU R5, [R1+0x1998] ;  /* 0x0019980001057983 */ /* 0x000ee40000300800 */
[----:B------:R-:W-:Y:S01]  /*87430*/  IMAD.X R29, R29, 0x1, R0, P3 ;  /* 0x000000011d1d7824 */ /* 0x000fe200018e0600 */
[----:B------:R-:W-:-:S04]  /*87440*/  IADD3 R28, P3, R28, R8, RZ ;  /* 0x000000081c1c7210 */ /* 0x000fc80007f7e0ff */
[----:B------:R-:W-:Y:S04]  /*87450*/  STL [R1+0x19dc], R29 ;  /* 0x0019dc1d01007387 */ /* 0x000fe80000100800 */
[----:B---3--:R0:W-:Y:S01]  /*87460*/  STL [R1+0x2b74], R5 ;  /* 0x002b740501007387 */ /* 0x0081e20000100800 */
[----:B------:R-:W-:Y:S03]  /*87470*/  STL [R1+0x19b0], R28 ;  /* 0x0019b01c01007387 */ /* 0x000fe60000100800 */
[----:B0-----:R-:W3:Y:S01]  /*87480*/  LDL.LU R5, [R1+0x19c4] ;  /* 0x0019c40001057983 */ /* 0x001ee20000300800 */
[----:B------:R-:W-:-:S05]  /*87490*/  IMAD.X R2, R2, 0x1, R0, P4 ;  /* 0x0000000102027824 */ /* 0x000fca00020e0600 */
[----:B------:R-:W-:Y:S04]  /*874a0*/  STL [R1+0x19d4], R2 ;  /* 0x0019d40201007387 */ /* 0x000fe80000100800 */
[----:B---3--:R0:W-:Y:S04]  /*874b0*/  STL [R1+0x2b78], R5 ;  /* 0x002b780501007387 */ /* 0x0081e80000100800 */
[----:B0-----:R-:W3:Y:S01]  /*874c0*/  LDL.LU R5, [R1+0x19a0] ;  /* 0x0019a00001057983 */ /* 0x001ee20000300800 */
[----:B--2---:R-:W-:-:S03]  /*874d0*/  IADD3 R3, P4, R3, R8, RZ ;  /* 0x0000000803037210 */ /* 0x004fc60007f9e0ff */
        /* <DEDUP_REMOVED lines=25> */
[----:B------:R0:W-:Y:S01]  /*87670*/  STL [R1+0x19a8], R3 ;  /* 0x0019a80301007387 */ /* 0x0001e20000100800 */
[----:B------:R-:W3:Y:S02]  /*87680*/  LDL.LU R29, [R1+0x1938] ;  /* 0x00193800011d7983 */ /* 0x000ee40000300800 */
[----:B------:R-:W3:Y:S01]  /*87690*/  LDL.LU R28, [R1+0x195c] ;  /* 0x00195c00011c7983 */ /* 0x000ee20000300800 */
[----:B0-----:R-:W3:Y:S01]  /*876a0*/  LDL.LU R3, [R1+0x1930] ;  /* 0x0019300001037983 */ /* 0x001ee20000300800 */
        /* <DEDUP_REMOVED lines=27> */
[----:B------:R-:W-:Y:S01]  /*87860*/  IMAD.X R18, R18, 0x1, R0, P5 ;  /* 0x0000000112127824 */ /* 0x000fe200028e0600 */
[-C--:B------:R-:W-:Y:S02]  /*87870*/  IADD3 R17, P5, R17, R8.reuse, RZ ;  /* 0x0000000811117210 */ /* 0x080fe40007fbe0ff */
        /* <DEDUP_REMOVED lines=21> */
[----:B------:R0:W-:Y:S01]  /*879d0*/  STL [R1+0x1948], R2 ;  /* 0x0019480201007387 */ /* 0x0001e20000100800 */
[----:B------:R-:W-:Y:S02]  /*879e0*/  STL [R1+0x1950], R15 ;  /* 0x0019500f01007387 */ /* 0x000fe40000100800 */
[--C-:B------:R-:W-:Y:S01]  /*879f0*/  IMAD.X R16, R16, 0x1, R0.reuse, P6 ;  /* 0x0000000110107824 */ /* 0x100fe200030e0600 */
[----:B0-----:R-:W2:Y:S01]  /*87a00*/  LDL.LU R2, [R1+0x1954] ;  /* 0x0019540001027983 */ /* 0x001ea20000300800 */
[----:B------:R-:W-:Y:S02]  /*87a10*/  STL [R1+0x1974], R19 ;  /* 0x0019741301007387 */ /* 0x000fe40000100800 */
[----:B------:R-:W-:Y:S02]  /*87a20*/  STL [R1+0x196c], R18 ;  /* 0x00196c1201007387 */ /* 0x000fe40000100800 */
[----:B------:R-:W-:Y:S01]  /*87a30*/  STL [R1+0x1940], R17 ;  /* 0x0019401101007387 */ /* 0x000fe20000100800 */
[----:B------:R-:W-:Y:S01]  /*87a40*/  STL [R1+0x1964], R16 ;  /* 0x0019641001007387 */ /* 0x000fe20000100800 */
[----:B------:R-:W3:Y:S01]  /*87a50*/  LDL.LU R5, [R1+0x1944] ;  /* 0x0019440001057983 */ /* 0x000ee20000300800 */
[----:B------:R-:W-:Y:S01]  /*87a60*/  IADD3 R29, P6, R29, R8, RZ ;  /* 0x000000081d1d7210 */ /* 0x000fe20007fde0ff */
[----:B------:R-:W-:-:S04]  /*87a70*/  IMAD.X R28, R28, 0x1, R0, P1 ;  /* 0x000000011c1c7824 */ /* 0x000fc800008e0600 */
[----:B------:R-:W-:Y:S04]  /*87a80*/  STL [R1+0x1938], R29 ;  /* 0x0019381d01007387 */ /* 0x000fe80000100800 */
[----:B---3--:R0:W-:Y:S01]  /*87a90*/  STL [R1+0x2b68], R5 ;  /* 0x002b680501007387 */ /* 0x0081e20000100800 */
[----:B------:R-:W-:Y:S03]  /*87aa0*/  STL [R1+0x195c], R28 ;  /* 0x00195c1c01007387 */ /* 0x000fe60000100800 */
[----:B0-----:R-:W3:Y:S01]  /*87ab0*/  LDL.LU R5, [R1+0x1920] ;  /* 0x0019200001057983 */ /* 0x001ee20000300800 */
[----:B------:R-:W-:-:S05]  /*87ac0*/  IADD3 R3, P1, R3, R8, RZ ;  /* 0x0000000803037210 */ /* 0x000fca0007f3e0ff */
[----:B------:R-:W-:Y:S04]  /*87ad0*/  STL [R1+0x1930], R3 ;  /* 0x0019300301007387 */ /* 0x000fe80000100800 */
        /* <DEDUP_REMOVED lines=25> */
[----:B------:R0:W-:Y:S02]  /*87c70*/  STL [R1+0x1954], R2 ;  /* 0x0019540201007387 */ /* 0x0001e40000100800 */
[----:B------:R-:W3:Y:S02]  /*87c80*/  LDL.LU R18, [R1+0x18c8] ;  /* 0x0018c80001127983 */ /* 0x000ee40000300800 */
[----:B------:R-:W3:Y:S01]  /*87c90*/  LDL.LU R17, [R1+0x18ec] ;  /* 0x0018ec0001117983 */ /* 0x000ee20000300800 */
[----:B------:R-:W3:Y:S01]  /*87ca0*/  LDL.LU R16, [R1+0x18c0] ;  /* 0x0018c00001107983 */ /* 0x000ee20000300800 */
[----:B------:R-:W3:Y:S02]  /*87cb0*/  LDL.LU R29, [R1+0x18e4] ;  /* 0x0018e400011d7983 */ /* 0x000ee40000300800 */
[----:B------:R-:W3:Y:S01]  /*87cc0*/  LDL.LU R28, [R1+0x18b8] ;  /* 0x0018b800011c7983 */ /* 0x000ee20000300800 */
        /* <DEDUP_REMOVED lines=24> */
[--C-:B------:R-:W-:Y:S01]  /*87e50*/  IMAD.X R14, R14, 0x1, R0.reuse, P1 ;  /* 0x000000010e0e7824 */ /* 0x100fe200008e0600 */
[-C--:B------:R-:W-:Y:S01]  /*87e60*/  IADD3 R15, P1, R15, R8.reuse, RZ ;  /* 0x000000080f0f7210 */ /* 0x080fe20007f3e0ff */
[--C-:B------:R-:W-:Y:S01]  /*87e70*/  IMAD.X R19, R19, 0x1, R0.reuse, P2 ;  /* 0x0000000113137824 */ /* 0x100fe200010e0600 */
[-C--:B------:R-:W-:Y:S01]  /*87e80*/  IADD3 R18, P2, R18, R8.reuse, RZ ;  /* 0x0000000812127210 */ /* 0x080fe20007f5e0ff */
[--C-:B------:R-:W-:Y:S01]  /*87e90*/  IMAD.X R17, R17, 0x1, R0.reuse, P3 ;  /* 0x0000000111117824 */ /* 0x100fe200018e0600 */
        /* <DEDUP_REMOVED lines=20> */
[----:B------:R0:W-:Y:S01]  /*87fe0*/  STL [R1+0x18d8], R3 ;  /* 0x0018d80301007387 */ /* 0x0001e20000100800 */
[----:B------:R-:W-:Y:S03]  /*87ff0*/  STL [R1+0x18e0], R7 ;  /* 0x0018e00701007387 */ /* 0x000fe60000100800 */
[----:B0-----:R-:W2:Y:S01]  /*88000*/  LDL.LU R3, [R1+0x18b0] ;  /* 0x0018b00001037983 */ /* 0x001ea20000300800 */
[----:B------:R-:W-:Y:S02]  /*88010*/  STL [R1+0x1904], R6 ;  /* 0x0019040601007387 */ /* 0x000fe40000100800 */
[----:B------:R-:W-:Y:S02]  /*88020*/  STL [R1+0x18fc], R14 ;  /* 0x0018fc0e01007387 */ /* 0x000fe40000100800 */
[----:B------:R-:W-:Y:S01]  /*88030*/  STL [R1+0x18d0], R15 ;  /* 0x0018d00f01007387 */ /* 0x000fe20000100800 */
[----:B------:R-:W-:Y:S01]  /*88040*/  STL [R1+0x18f4], R19 ;  /* 0x0018f41301007387 */ /* 0x000fe20000100800 */
[----:B------:R-:W-:Y:S02]  /*88050*/  STL [R1+0x18c8], R18 ;  /* 0x0018c81201007387 */ /* 0x000fe40000100800 */
[----:B------:R-:W-:Y:S02]  /*88060*/  STL [R1+0x18ec], R17 ;  /* 0x0018ec1101007387 */ /* 0x000fe40000100800 */
[----:B------:R-:W-:Y:S01]  /*88070*/  STL [R1+0x18c0], R16 ;  /* 0x0018c01001007387 */ /* 0x000fe20000100800 */
[----:B------:R-:W3:Y:S01]  /*88080*/  LDL.LU R5, [R1+0x18a0] ;  /* 0x0018a00001057983 */ /* 0x000ee20000300800 */
        /* <DEDUP_REMOVED lines=81> */
[----:B------:R-:W-:Y:S01]  /*885a0*/  STL [R1+0x1880], R27 ;  /* 0x0018801b01007387 */ /* 0x000fe20000100800 */
[-C--:B------:R-:W-:Y:S01]  /*885b0*/  IADD3 R23, P1, R23, R8.reuse, RZ ;  /* 0x0000000817177210 */ /* 0x080fe20007f3e0ff */
[----:B------:R-:W-:Y:S01]  /*885c0*/  STL [R1+0x18a4], R20 ;  /* 0x0018a41401007387 */ /* 0x000fe20000100800 */
[----:B------:R-:W-:Y:S01]  /*885d0*/  STL [R1+0x1878], R21 ;  /* 0x0018781501007387 */ /* 0x000fe20000100800 */
[----:B------:R-:W-:Y:S02]  /*885e0*/  STL [R1+0x189c], R22 ;  /* 0x00189c1601007387 */ /* 0x000fe40000100800 */
[----:B------:R0:W-:Y:S02]  /*885f0*/  STL [R1+0x1868], R28 ;  /* 0x0018681c01007387 */ /* 0x0001e40000100800 */
[----:B------:R-:W-:Y:S02]  /*88600*/  STL [R1+0x1870], R23 ;  /* 0x0018701701007387 */ /* 0x000fe40000100800 */
[--C-:B------:R-:W-:Y:S01]  /*88610*/  IMAD.X R16, R16, 0x1, R0.reuse, P1 ;  /* 0x0000000110107824 */ /* 0x100fe200008e0600 */
[----:B------:R-:W-:Y:S01]  /*88620*/  IADD3 R29, P1, R29, R8, RZ ;  /* 0x000000081d1d7210 */ /* 0x000fe20007f3e0ff */
        /* <DEDUP_REMOVED lines=11> */
[----:B------:R0:W-:Y:S01]  /*886e0*/  STL [R1+0x1838], R3 ;  /* 0x0018380301007387 */ /* 0x0001e20000100800 */
[----:B------:R-:W-:Y:S04]  /*886f0*/  STL [R1+0x1840], R29 ;  /* 0x0018401d01007387 */ /* 0x000fe80000100800 */
[----:B0-----:R-:W3:Y:S01]  /*88700*/  LDL.LU R3, [R1+0x1830] ;  /* 0x0018300001037983 */ /* 0x001ee20000300800 */
[----:B------:R-:W-:Y:S02]  /*88710*/  STL [R1+0x1864], R2 ;  /* 0x0018640201007387 */ /* 0x000fe40000100800 */
[----:B------:R-:W4:Y:S02]  /*88720*/  LDL.LU R5, [R1+0x184c] ;  /* 0x00184c0001057983 */ /* 0x000f240000300800 */
[----:B----4-:R0:W-:Y:S04]  /*88730*/  STL [R1+0x2b54], R5 ;  /* 0x002b540501007387 */ /* 0x0101e80000100800 */
[----:B0-----:R-:W4:Y:S01]  /*88740*/  LDL.LU R5, [R1+0x1828] ;  /* 0x0018280001057983 */ /* 0x001f220000300800 */
[----:B--2---:R-:W-:-:S03]  /*88750*/  IMAD.X R28, R28, 0x1, R0, P3 ;  /* 0x000000011c1c7824 */ /* 0x004fc600018e0600 */
[----:B----4-:R0:W-:Y:S04]  /*88760*/  STL [R1+0x2b58], R5 ;  /* 0x002b580501007387 */ /* 0x0101e80000100800 */
[----:B0-----:R-:W2:Y:S01]  /*88770*/  LDL.LU R5, [R1+0x1854] ;  /* 0x0018540001057983 */ /* 0x001ea20000300800 */
        /* <DEDUP_REMOVED lines=15> */
[----:B------:R0:W-:Y:S01]  /*88870*/  STL [R1+0x185c], R28 ;  /* 0x00185c1c01007387 */ /* 0x0001e20000100800 */
[----:B------:R-:W4:Y:S02]  /*88880*/  LDL.LU R7, [R1+0x180c] ;  /* 0x00180c0001077983 */ /* 0x000f240000300800 */
[----:B------:R-:W4:Y:S02]  /*88890*/  LDL.LU R6, [R1+0x17e0] ;  /* 0x0017e00001067983 */ /* 0x000f240000300800 */
[----:B------:R-:W4:Y:S01]  /*888a0*/  LDL.LU R14, [R1+0x1804] ;  /* 0x00180400010e7983 */ /* 0x000f220000300800 */
[----:B------:R-:W4:Y:S01]  /*888b0*/  LDL.LU R15, [R1+0x17d8] ;  /* 0x0017d800010f7983 */ /* 0x000f220000300800 */
[----:B------:R-:W4:Y:S02]  /*888c0*/  LDL.LU R19, [R1+0x17fc] ;  /* 0x0017fc0001137983 */ /* 0x000f240000300800 */
[----:B------:R-:W4:Y:S01]  /*888d0*/  LDL.LU R18, [R1+0x17d0] ;  /* 0x0017d00001127983 */ /* 0x000f220000300800 */
[----:B---3--:R-:W-:Y:S01]  /*888e0*/  IADD3 R3, P3, R3, R8, RZ ;  /* 0x0000000803037210 */ /* 0x008fe20007f7e0ff */
[----:B------:R-:W3:Y:S01]  /*888f0*/  LDL.LU R17, [R1+0x17f4] ;  /* 0x0017f40001117983 */ /* 0x000ee20000300800 */
[----:B------:R-:W3:Y:S02]  /*88900*/  LDL.LU R16, [R1+0x17c8] ;  /* 0x0017c80001107983 */ /* 0x000ee40000300800 */
[----:B------:R-:W3:Y:S02]  /*88910*/  LDL.LU R29, [R1+0x17ec] ;  /* 0x0017ec00011d7983 */ /* 0x000ee40000300800 */
[----:B0-----:R-:W3:Y:S01]  /*88920*/  LDL.LU R28, [R1+0x17c0] ;  /* 0x0017c000011c7983 */ /* 0x001ee20000300800 */
[----:B------:R0:W-:Y:S04]  /*88930*/  STL [R1+0x1830], R3 ;  /* 0x0018300301007387 */ /* 0x0001e80000100800 */
[----:B0-----:R-:W3:Y:S01]  /*88940*/  LDL.LU R3, [R1+0x17e4] ;  /* 0x0017e40001037983 */ /* 0x001ee20000300800 */
        /* <DEDUP_REMOVED lines=24> */
[--C-:B---3--:R-:W-:Y:S01]  /*88ad0*/  IMAD.X R17, R17, 0x1, R0.reuse, P4 ;  /* 0x0000000111117824 */ /* 0x108fe200020e0600 */
        /* <DEDUP_REMOVED lines=9> */
[--C-:B------:R-:W-:Y:S02]  /*88b70*/  IMAD.X R2, R2, 0x1, R0.reuse, P5 ;  /* 0x0000000102027824 */ /* 0x100fe400028e0600 */
[----:B------:R-:W-:Y:S01]  /*88b80*/  STL [R1+0x1834], R25 ;  /* 0x0018341901007387 */ /* 0x000fe20000100800 */
[----:B------:R-:W-:Y:S01]  /*88b90*/  STL [R1+0x1808], R26 ;  /* 0x0018081a01007387 */ /* 0x000fe20000100800 */
[----:B------:R-:W-:Y:S02]  /*88ba0*/  STL [R1+0x182c], R27 ;  /* 0x00182c1b01007387 */ /* 0x000fe40000100800 */
[----:B------:R-:W-:Y:S01]  /*88bb0*/  STL [R1+0x1800], R20 ;  /* 0x0018001401007387 */ /* 0x000fe20000100800 */
[-C--:B------:R-:W-:Y:S01]  /*88bc0*/  IADD3 R23, P5, R23, R8.reuse, RZ ;  /* 0x0000000817177210 */ /* 0x080fe20007fbe0ff */
[----:B------:R0:W-:Y:S01]  /*88bd0*/  STL [R1+0x181c], R2 ;  /* 0x00181c0201007387 */ /* 0x0001e20000100800 */
[----:B------:R-:W-:Y:S03]  /*88be0*/  STL [R1+0x1824], R21 ;  /* 0x0018241501007387 */ /* 0x000fe60000100800 */
[--C-:B------:R-:W-:Y:S01]  /*88bf0*/  IMAD.X R29, R29, 0x1, R0.reuse, P5 ;  /* 0x000000011d1d7824 */ /* 0x100fe200028e0600 */
        /* <DEDUP_REMOVED lines=8> */
[-C--:B------:R-:W-:Y:S01]  /*88c80*/  IADD3 R28, P5, R28, R8.reuse, RZ ;  /* 0x000000081c1c7210 */ /* 0x080fe20007fbe0ff */
[----:B------:R-:W-:Y:S01]  /*88c90*/  STL [R1+0x17d8], R15 ;  /* 0x0017d80f01007387 */ /* 0x000fe20000100800 */
[----:B------:R-:W-:Y:S02]  /*88ca0*/  STL [R1+0x17fc], R19 ;  /* 0x0017fc1301007387 */ /* 0x000fe40000100800 */
[----:B------:R-:W-:Y:S02]  /*88cb0*/  STL [R1+0x17d0], R18 ;  /* 0x0017d01201007387 */ /* 0x000fe40000100800 */
[----:B------:R-:W-:Y:S01]  /*88cc0*/  STL [R1+0x17f4], R17 ;  /* 0x0017f41101007387 */ /* 0x000fe20000100800 */
[----:B------:R0:W-:Y:S01]  /*88cd0*/  STL [R1+0x17c0], R28 ;  /* 0x0017c01c01007387 */ /* 0x0001e20000100800 */
[----:B------:R-:W-:Y:S03]  /*88ce0*/  STL [R1+0x17c8], R16 ;  /* 0x0017c81001007387 */ /* 0x000fe60000100800 */
[----:B0-----:R-:W3:Y:S01]  /*88cf0*/  LDL.LU R28, [R1+0x17dc] ;  /* 0x0017dc00011c7983 */ /* 0x001ee20000300800 */
[----:B------:R-:W-:Y:S02]  /*88d00*/  STL [R1+0x17ec], R29 ;  /* 0x0017ec1d01007387 */ /* 0x000fe40000100800 */
[----:B------:R-:W4:Y:S02]  /*88d10*/  LDL.LU R5, [R1+0x17a8] ;  /* 0x0017a80001057983 */ /* 0x000f240000300800 */
[----:B------:R-:W-:Y:S01]  /*88d20*/  IMAD.X R3, R3, 0x1, R0, P6 ;  /* 0x0000000103037824 */ /* 0x000fe200030e0600 */
[----:B----4-:R0:W-:Y:S04]  /*88d30*/  STL [R1+0x2b4c], R5 ;  /* 0x002b4c0501007387 */ /* 0x0101e80000100800 */
[----:B0-----:R-:W4:Y:S01]  /*88d40*/  LDL.LU R5, [R1+0x17d4] ;  /* 0x0017d40001057983 */ /* 0x001f220000300800 */
[----:B------:R-:W-:Y:S01]  /*88d50*/  STL [R1+0x17e4], R3 ;  /* 0x0017e40301007387 */ /* 0x000fe20000100800 */
[----:B--2---:R-:W-:-:S02]  /*88d60*/  IADD3 R2, P6, R2, R8, RZ ;  /* 0x0000000802027210 */ /* 0x004fc40007fde0ff */
        /* <DEDUP_REMOVED lines=15> */
[----:B------:R0:W-:Y:S02]  /*88e60*/  STL [R1+0x17b8], R2 ;  /* 0x0017b80201007387 */ /* 0x0001e40000100800 */
        /* <DEDUP_REMOVED lines=8> */
[----:B---3--:R-:W-:Y:S01]  /*88ef0*/  IMAD.X R28, R28, 0x1, R0, P1 ;  /* 0x000000011c1c7824 */ /* 0x008fe200008e0600 */
[----:B------:R-:W3:Y:S01]  /*88f00*/  LDL.LU R17, [R1+0x1750] ;  /* 0x0017500001117983 */ /* 0x000ee20000300800 */
[----:B0-----:R-:W3:Y:S02]  /*88f10*/  LDL.LU R2, [R1+0x1774] ;  /* 0x0017740001027983 */ /* 0x001ee40000300800 */
[----:B------:R-:W3:Y:S02]  /*88f20*/  LDL.LU R16, [R1+0x1748] ;  /* 0x0017480001107983 */ /* 0x000ee40000300800 */
[----:B------:R-:W3:Y:S01]  /*88f30*/  LDL.LU R29, [R1+0x176c] ;  /* 0x00176c00011d7983 */ /* 0x000ee20000300800 */
[----:B------:R0:W-:Y:S04]  /*88f40*/  STL [R1+0x17dc], R28 ;  /* 0x0017dc1c01007387 */ /* 0x0001e80000100800 */
[----:B0-----:R-:W3:Y:S01]  /*88f50*/  LDL.LU R28, [R1+0x1740] ;  /* 0x00174000011c7983 */ /* 0x001ee20000300800 */
[----:B--2---:R-:W-:-:S05]  /*88f60*/  IADD3 R5, P1, R5, R8, RZ ;  /* 0x0000000805057210 */ /* 0x004fca0007f3e0ff */
[----:B------:R0:W-:Y:S04]  /*88f70*/  STL [R1+0x17b0], R5 ;  /* 0x0017b00501007387 */ /* 0x0001e80000100800 */
[----:B0-----:R-:W2:Y:S02]  /*88f80*/  LDL.LU R5, [R1+0x2b50] ;  /* 0x002b500001057983 */ /* 0x001ea40000300800 */
[----:B--2---:R-:W-:-:S05]  /*88f90*/  IMAD.X R5, R5, 0x1, R0, P2 ;  /* 0x0000000105057824 */ /* 0x004fca00010e0600 */
[----:B------:R0:W-:Y:S04]  /*88fa0*/  STL [R1+0x17d4], R5 ;  /* 0x0017d40501007387 */ /* 0x0001e80000100800 */
[----:B0-----:R-:W2:Y:S01]  /*88fb0*/  LDL.LU R5, [R1+0x2b4c] ;  /* 0x002b4c0001057983 */ /* 0x001ea20000300800 */
[--C-:B----4-:R-:W-:Y:S01]  /*88fc0*/  IMAD.X R9, R9, 0x1, R0.reuse, P3 ;  /* 0x0000000109097824 */ /* 0x110fe200018e0600 */
        /* <DEDUP_REMOVED lines=18> */
[----:B---3--:R-:W-:-:S02]  /*890f0*/  IADD3 R17, P1, R17, R8, RZ ;  /* 0x0000000811117210 */ /* 0x008fc40007f3e0ff */
        /* <DEDUP_REMOVED lines=10> */
[----:B------:R0:W-:Y:S01]  /*891a0*/  STL [R1+0x1780], R3 ;  /* 0x0017800301007387 */ /* 0x0001e20000100800 */
[-C--:B------:R-:W-:Y:S01]  /*891b0*/  IADD3 R22, P2, R22, R8.reuse, RZ ;  /* 0x0000000816167210 */ /* 0x080fe20007f5e0ff */
[----:B------:R-:W-:Y:S02]  /*891c0*/  STL [R1+0x1788], R27 ;  /* 0x0017881b01007387 */ /* 0x000fe40000100800 */
[----:B0-----:R-:W2:Y:S01]  /*891d0*/  LDL.LU R3, [R1+0x1764] ;  /* 0x0017640001037983 */ /* 0x001ea20000300800 */
        /* <DEDUP_REMOVED lines=16> */
[----:B------:R-:W4:Y:S01]  /*892e0*/  LDL.LU R5, [R1+0x1754] ;  /* 0x0017540001057983 */ /* 0x000f220000300800 */
[----:B------:R-:W-:Y:S01]  /*892f0*/  IADD3 R16, P2, R16, R8, RZ ;  /* 0x0000000810107210 */ /* 0x000fe20007f5e0ff */
[----:B------:R-:W-:-:S04]  /*89300*/  IMAD.X R29, R29, 0x1, R0, P3 ;  /* 0x000000011d1d7824 */ /* 0x000fc800018e0600 */
[----:B------:R-:W-:Y:S04]  /*89310*/  STL [R1+0x1748], R16 ;  /* 0x0017481001007387 */ /* 0x000fe80000100800 */
[----:B----4-:R0:W-:Y:S01]  /*89320*/  STL [R1+0x2b44], R5 ;  /* 0x002b440501007387 */ /* 0x0101e20000100800 */
[----:B------:R-:W-:Y:S03]  /*89330*/  STL [R1+0x176c], R29 ;  /* 0x00176c1d01007387 */ /* 0x000fe60000100800 */
[----:B0-----:R-:W4:Y:S01]  /*89340*/  LDL.LU R5, [R1+0x1730] ;  /* 0x0017300001057983 */ /* 0x001f220000300800 */
[----:B------:R-:W-:-:S05]  /*89350*/  IADD3 R28, P3, R28, R8, RZ ;  /* 0x000000081c1c7210 */ /* 0x000fca0007f7e0ff */
[----:B------:R-:W-:Y:S01]  /*89360*/  STL [R1+0x1740], R28 ;  /* 0x0017401c01007387 */ /* 0x000fe20000100800 */
        /* <DEDUP_REMOVED lines=24> */
[----:B---3--:R-:W-:Y:S01]  /*894f0*/  IADD3 R2, P4, R2, R8, RZ ;  /* 0x0000000802027210 */ /* 0x008fe20007f9e0ff */
[----:B0-----:R-:W3:Y:S01]  /*89500*/  LDL.LU R3, [R1+0x16d8] ;  /* 0x0016d80001037983 */ /* 0x001ee20000300800 */
[----:B------:R-:W3:Y:S01]  /*89510*/  LDL.LU R18, [R1+0x16fc] ;  /* 0x0016fc0001127983 */ /* 0x000ee20000300800 */
[----:B------:R-:W3:Y:S02]  /*89520*/  LDL.LU R17, [R1+0x16d0] ;  /* 0x0016d00001117983 */ /* 0x000ee40000300800 */
[----:B------:R-:W3:Y:S02]  /*89530*/  LDL.LU R16, [R1+0x16f4] ;  /* 0x0016f40001107983 */ /* 0x000ee40000300800 */
[----:B------:R0:W-:Y:S01]  /*89540*/  STL [R1+0x1738], R2 ;  /* 0x0017380201007387 */ /* 0x0001e20000100800 */
[----:B------:R-:W3:Y:S04]  /*89550*/  LDL.LU R29, [R1+0x16c8] ;  /* 0x0016c800011d7983 */ /* 0x000ee80000300800 */
        /* <DEDUP_REMOVED lines=11> */
[--C-:B------:R-:W-:Y:S02]  /*89610*/  IMAD.X R28, R28, 0x1, R0.reuse, P4 ;  /* 0x000000011c1c7824 */ /* 0x100fe400020e0600 */
[----:B------:R-:W-:Y:S01]  /*89620*/  IMAD.X R25, R25, 0x1, R0, P3 ;  /* 0x0000000119197824 */ /* 0x000fe200018e0600 */
[----:B------:R-:W-:-:S02]  /*89630*/  IADD3 R26, P3, R26, R8, RZ ;  /* 0x000000081a1a7210 */ /* 0x000fc40007f7e0ff */
[-C--:B------:R-:W-:Y:S01]  /*89640*/  IADD3 R27, P4, R27, R8.reuse, RZ ;  /* 0x000000081b1b7210 */ /* 0x080fe20007f9e0ff */
[--C-:B------:R-:W-:Y:S01]  /*89650*/  IMAD.X R20, R20, 0x1, R0.reuse, P5 ;  /* 0x0000000114147824 */ /* 0x100fe200028e0600 */
[-C--:B------:R-:W-:Y:S01]  /*89660*/  IADD3 R21, P5, R21, R8.reuse, RZ ;  /* 0x0000000815157210 */ /* 0x080fe20007fbe0ff */
[--C-:B------:R-:W-:Y:S01]  /*89670*/  IMAD.X R11, R11, 0x1, R0.reuse, P1 ;  /* 0x000000010b0b7824 */ /* 0x100fe200008e0600 */
[-C--:B------:R-:W-:Y:S01]  /*89680*/  IADD3 R10, P1, R10, R8.reuse, RZ ;  /* 0x000000080a0a7210 */ /* 0x080fe20007f3e0ff */
[--C-:B------:R-:W-:Y:S01]  /*89690*/  IMAD.X R7, R7, 0x1, R0.reuse, P2 ;  /* 0x0000000107077824 */ /* 0x100fe200010e0600 */
[-C--:B------:R-:W-:Y:S01]  /*896a0*/  IADD3 R6, P2, R6, R8.reuse, RZ ;  /* 0x0000000806067210 */ /* 0x080fe20007f5e0ff */
[--C-:B------:R-:W-:Y:S02]  /*896b0*/  IMAD.X R14, R14, 0x1, R0.reuse, P3 ;  /* 0x000000010e0e7824 */ /* 0x100fe400018e0600 */
[----:B------:R-:W-:Y:S01]  /*896c0*/  IMAD.X R19, R19, 0x1, R0, P4 ;  /* 0x0000000113137824 */ /* 0x000fe200020e0600 */
[----:B---3--:R-:W-:-:S02]  /*896d0*/  IADD3 R3, P4, R3, R8, RZ ;  /* 0x0000000803037210 */ /* 0x008fc40007f9e0ff */
        /* <DEDUP_REMOVED lines=11> */
[----:B------:R0:W-:Y:S02]  /*89790*/  STL [R1+0x1734], R28 ;  /* 0x0017341c01007387 */ /* 0x0001e40000100800 */
[----:B------:R-:W-:Y:S02]  /*897a0*/  STL [R1+0x173c], R25 ;  /* 0x00173c1901007387 */ /* 0x000fe40000100800 */
[--C-:B------:R-:W-:Y:S01]  /*897b0*/  IMAD.X R22, R22, 0x1, R0.reuse, P6 ;  /* 0x0000000116167824 */ /* 0x100fe200030e0600 */
[-C--:B------:R-:W-:Y:S01]  /*897c0*/  IADD3 R23, P6, R23, R8.reuse, RZ ;  /* 0x0000000817177210 */ /* 0x080fe20007fde0ff */
        /* <DEDUP_REMOVED lines=16> */
[----:B------:R-:W-:Y:S02]  /*898d0*/  STL [R1+0x16fc], R18 ;  /* 0x0016fc1201007387 */ /* 0x000fe40000100800 */
[----:B------:R-:W-:Y:S01]  /*898e0*/  STL [R1+0x16d0], R17 ;  /* 0x0016d01101007387 */ /* 0x000fe20000100800 */
[----:B------:R-:W4:Y:S01]  /*898f0*/  LDL.LU R5, [R1+0x16b0] ;  /* 0x0016b00001057983 */ /* 0x000f220000300800 */
[----:B------:R-:W-:Y:S01]  /*89900*/  IMAD.X R16, R16, 0x1, R0, P6 ;  /* 0x0000000110107824 */ /* 0x000fe200030e0600 */
[----:B------:R-:W-:-:S04]  /*89910*/  IADD3 R29, P6, R29, R8, RZ ;  /* 0x000000081d1d7210 */ /* 0x000fc80007fde0ff */
[----:B------:R-:W-:Y:S04]  /*89920*/  STL [R1+0x16f4], R16 ;  /* 0x0016f41001007387 */ /* 0x000fe80000100800 */
[----:B----4-:R0:W-:Y:S01]  /*89930*/  STL [R1+0x2b3c], R5 ;  /* 0x002b3c0501007387 */ /* 0x0101e20000100800 */
[----:B------:R-:W-:Y:S03]  /*89940*/  STL [R1+0x16c8], R29 ;  /* 0x0016c81d01007387 */ /* 0x000fe60000100800 */
[----:B0-----:R-:W4:Y:S01]  /*89950*/  LDL.LU R5, [R1+0x16dc] ;  /* 0x0016dc0001057983 */ /* 0x001f220000300800 */
[----:B------:R-:W-:-:S05]  /*89960*/  IMAD.X R2, R2, 0x1, R0, P1 ;  /* 0x0000000102027824 */ /* 0x000fca00008e0600 */
[----:B------:R-:W-:Y:S01]  /*89970*/  STL [R1+0x16ec], R2 ;  /* 0x0016ec0201007387 */ /* 0x000fe20000100800 */
[----:B--2---:R-:W-:-:S03]  /*89980*/  IADD3 R28, P1, R28, R8, RZ ;  /* 0x000000081c1c7210 */ /* 0x004fc60007f3e0ff */
        /* <DEDUP_REMOVED lines=20> */
[----:B------:R-:W4:Y:S02]  /*89ad0*/  LDL.LU R14, [R1+0x1668] ;  /* 0x00166800010e7983 */ /* 0x000f240000300800 */
[----:B---3--:R-:W-:Y:S01]  /*89ae0*/  IMAD.X R3, R3, 0x1, R0, P2 ;  /* 0x0000000103037824 */ /* 0x008fe200010e0600 */
[----:B0-----:R-:W3:Y:S01]  /*89af0*/  LDL.LU R28, [R1+0x168c] ;  /* 0x00168c00011c7983 */ /* 0x001ee20000300800 */
[----:B------:R-:W3:Y:S02]  /*89b00*/  LDL.LU R15, [R1+0x1660] ;  /* 0x00166000010f7983 */ /* 0x000ee40000300800 */
[----:B------:R-:W3:Y:S02]  /*89b10*/  LDL.LU R19, [R1+0x1684] ;  /* 0x0016840001137983 */ /* 0x000ee40000300800 */
[----:B------:R-:W3:Y:S01]  /*89b20*/  LDL.LU R18, [R1+0x1658] ;  /* 0x0016580001127983 */ /* 0x000ee20000300800 */
[----:B------:R0:W-:Y:S01]  /*89b30*/  STL [R1+0x16e4], R3 ;  /* 0x0016e40301007387 */ /* 0x0001e20000100800 */
[----:B------:R-:W3:Y:S02]  /*89b40*/  LDL.LU R17, [R1+0x167c] ;  /* 0x00167c0001117983 */ /* 0x000ee40000300800 */
        /* <DEDUP_REMOVED lines=23> */
[--C-:B---3--:R-:W-:Y:S02]  /*89cc0*/  IMAD.X R28, R28, 0x1, R0.reuse, P1 ;  /* 0x000000011c1c7824 */ /* 0x108fe400008e0600 */
[----:B------:R-:W-:Y:S01]  /*89cd0*/  IMAD.X R6, R6, 0x1, R0, P6 ;  /* 0x0000000106067824 */ /* 0x000fe200030e0600 */
[----:B------:R-:W-:-:S02]  /*89ce0*/  IADD3 R14, P6, R14, R8, RZ ;  /* 0x000000080e0e7210 */ /* 0x000fc40007fde0ff */
        /* <DEDUP_REMOVED lines=8> */
[----:B------:R0:W-:Y:S01]  /*89d70*/  STL [R1+0x1698], R2 ;  /* 0x0016980201007387 */ /* 0x0001e20000100800 */
        /* <DEDUP_REMOVED lines=18> */
[----:B0-----:R-:W3:Y:S01]  /*89ea0*/  LDL.LU R28, [R1+0x1640] ;  /* 0x00164000011c7983 */ /* 0x001ee20000300800 */
[----:B------:R-:W-:Y:S02]  /*89eb0*/  STL [R1+0x1668], R14 ;  /* 0x0016680e01007387 */ /* 0x000fe40000100800 */
[----:B------:R-:W-:Y:S02]  /*89ec0*/  STL [R1+0x1660], R15 ;  /* 0x0016600f01007387 */ /* 0x000fe40000100800 */
[----:B------:R-:W-:Y:S01]  /*89ed0*/  STL [R1+0x1684], R19 ;  /* 0x0016841301007387 */ /* 0x000fe20000100800 */
[----:B------:R-:W-:Y:S01]  /*89ee0*/  STL [R1+0x1658], R18 ;  /* 0x0016581201007387 */ /* 0x000fe20000100800 */
        /* <DEDUP_REMOVED lines=36> */
[----:B------:R-:W3:Y:S01]  /*8a130*/  LDL.LU R19, [R1+0x15e0] ;  /* 0x0015e00001137983 */ /* 0x000ee20000300800 */
[----:B------:R-:W3:Y:S02]  /*8a140*/  LDL.LU R18, [R1+0x1604] ;  /* 0x0016040001127983 */ /* 0x000ee40000300800 */
[----:B------:R-:W3:Y:S02]  /*8a150*/  LDL.LU R17, [R1+0x15d8] ;  /* 0x0015d80001117983 */ /* 0x000ee40000300800 */
[----:B------:R-:W3:Y:S01]  /*8a160*/  LDL.LU R16, [R1+0x15fc] ;  /* 0x0015fc0001107983 */ /* 0x000ee20000300800 */
        /* <DEDUP_REMOVED lines=8> */
[--C-:B----4-:R-:W-:Y:S02]  /*8a1f0*/  IMAD.X R3, R3, 0x1, R0.reuse, P3 ;  /* 0x0000000103037824 */ /* 0x110fe400018e0600 */
        /* <DEDUP_REMOVED lines=11> */
[-C--:B---3--:R-:W-:Y:S02]  /*8a2b0*/  IADD3 R2, P3, R2, R8.reuse, RZ ;  /* 0x0000000802027210 */ /* 0x088fe40007f7e0ff */
        /* <DEDUP_REMOVED lines=46> */
[-C--:B--2---:R-:W-:Y:S01]  /*8a5a0*/  IADD3 R3, P2, R3, R8.reuse, RZ ;  /* 0x0000000803037210 */ /* 0x084fe20007f5e0ff */
[----:B---3--:R-:W-:Y:S02]  /*8a5b0*/  IMAD.X R2, R2, 0x1, R0, P3 ;  /* 0x0000000102027824 */ /* 0x008fe400018e0600 */
[----:B----4-:R0:W-:Y:S04]  /*8a5c0*/  STL [R1+0x2b30], R5 ;  /* 0x002b300501007387 */ /* 0x0101e80000100800 */
[----:B0-----:R-:W2:Y:S01]  /*8a5d0*/  LDL.LU R5, [R1+0x15c0] ;  /* 0x0015c00001057983 */ /* 0x001ea20000300800 */
[----:B------:R-:W3:Y:S02]  /*8a5e0*/  LDL.LU R9, [R1+0x15dc] ;  /* 0x0015dc0001097983 */ /* 0x000ee40000300800 */
[----:B------:R-:W4:Y:S02]  /*8a5f0*/  LDL.LU R28, [R1+0x15b0] ;  /* 0x0015b000011c7983 */ /* 0x000f240000300800 */
        /* <DEDUP_REMOVED lines=36> */
[--C-:B------:R-:W-:Y:S02]  /*8a840*/  IMAD.X R12, R12, 0x1, R0.reuse, P1 ;  /* 0x000000010c0c7824 */ /* 0x100fe400008e0600 */
[----:B------:R0:W-:Y:S01]  /*8a850*/  STL [R1+0x15b0], R28 ;  /* 0x0015b01c01007387 */ /* 0x0001e20000100800 */
        /* <DEDUP_REMOVED lines=19> */
[----:B0-----:R-:W2:Y:S02]  /*8a990*/  LDL.LU R28, [R1+0x1574] ;  /* 0x00157400011c7983 */ /* 0x001ea40000300800 */
        /* <DEDUP_REMOVED lines=13> */
[----:B------:R0:W-:Y:S01]  /*8aa70*/  STL [R1+0x15a4], R3 ;  /* 0x0015a40301007387 */ /* 0x0001e20000100800 */
[----:B------:R-:W-:Y:S01]  /*8aa80*/  STL [R1+0x15ac], R23 ;  /* 0x0015ac1701007387 */ /* 0x000fe20000100800 */
[----:B------:R-:W-:Y:S01]  /*8aa90*/  IMAD.X R17, R17, 0x1, R0, P4 ;  /* 0x0000000111117824 */ /* 0x000fe200020e0600 */
[----:B------:R-:W-:-:S02]  /*8aaa0*/  IADD3 R16, P4, R16, R8, RZ ;  /* 0x0000000810107210 */ /* 0x000fc40007f9e0ff */
        /* <DEDUP_REMOVED lines=10> */
[----:B------:R-:W4:Y:S02]  /*8ab50*/  LDL.LU R4, [R1+0x156c] ;  /* 0x00156c0001047983 */ /* 0x000f240000300800 */
[----:B------:R-:W-:Y:S01]  /*8ab60*/  STL [R1+0x1558], R16 ;  /* 0x0015581001007387 */ /* 0x000fe20000100800 */
[----:B------:R0:W-:Y:S01]  /*8ab70*/  STL [R1+0x1550], R2 ;  /* 0x0015500201007387 */ /* 0x0001e20000100800 */
[----:B------:R-:W-:Y:S03]  /*8ab80*/  STL [R1+0x157c], R29 ;  /* 0x00157c1d01007387 */ /* 0x000fe60000100800 */
[----:B0-----:R-:W2:Y:S04]  /*8ab90*/  LDL.LU R2, [R1+0x1564] ;  /* 0x0015640001027983 */ /* 0x001ea80000300800 */
[----:B--2---:R0:W-:Y:S04]  /*8aba0*/  STL [R1+0x2b28], R2 ;  /* 0x002b280201007387 */ /* 0x0041e80000100800 */
[----:B0-----:R-:W2:Y:S01]  /*8abb0*/  LDL.LU R2, [R1+0x1540] ;  /* 0x0015400001027983 */ /* 0x001ea20000300800 */
[----:B------:R-:W-:-:S02]  /*8abc0*/  IMAD.X R28, R28, 0x1, R0, P6 ;  /* 0x000000011c1c7824 */ /* 0x000fc400030e0600 */
[----:B------:R-:W2:Y:S02]  /*8abd0*/  LDL.LU R5, [R1+0x1538] ;  /* 0x0015380001057983 */ /* 0x000ea40000300800 */
[----:B------:R-:W2:Y:S01]  /*8abe0*/  LDL.LU R9, [R1+0x155c] ;  /* 0x00155c0001097983 */ /* 0x000ea20000300800 */
[----:B------:R-:W2:Y:S01]  /*8abf0*/  LDL.LU R13, [R1+0x1530] ;  /* 0x00153000010d7983 */ /* 0x000ea20000300800 */
[----:B------:R-:W2:Y:S02]  /*8ac00*/  LDL.LU R12, [R1+0x1554] ;  /* 0x00155400010c7983 */ /* 0x000ea40000300800 */
[----:B------:R0:W-:Y:S02]  /*8ac10*/  STL [R1+0x1574], R28 ;  /* 0x0015741c01007387 */ /* 0x0001e40000100800 */
        /* <DEDUP_REMOVED lines=9> */
[----:B---3--:R-:W-:Y:S01]  /*8acb0*/  IADD3 R3, P6, R3, R8, RZ ;  /* 0x0000000803037210 */ /* 0x008fe20007fde0ff */
[----:B------:R-:W3:Y:S01]  /*8acc0*/  LDL.LU R10, [R1+0x152c] ;  /* 0x00152c00010a7983 */ /* 0x000ee20000300800 */
        /* <DEDUP_REMOVED lines=8> */
[----:B----4-:R-:W-:-:S02]  /*8ad50*/  IMAD.X R4, R4, 0x1, R0, P1 ;  /* 0x0000000104047824 */ /* 0x010fc400008e0600 */
[----:B------:R-:W4:Y:S02]  /*8ad60*/  LDL.LU R16, [R1+0x150c] ;  /* 0x00150c0001107983 */ /* 0x000f240000300800 */
[----:B------:R-:W3:Y:S01]  /*8ad70*/  LDL.LU R29, [R1+0x14e0] ;  /* 0x0014e000011d7983 */ /* 0x000ee20000300800 */
[----:B0-----:R-:W3:Y:S01]  /*8ad80*/  LDL.LU R28, [R1+0x1504] ;  /* 0x00150400011c7983 */ /* 0x001ee20000300800 */
[----:B-1----:R-:W3:Y:S02]  /*8ad90*/  LDL.LU R3, [R1+0x14d8] ;  /* 0x0014d80001037983 */ /* 0x002ee40000300800 */
[----:B------:R-:W-:Y:S01]  /*8ada0*/  STL [R1+0x156c], R4 ;  /* 0x00156c0401007387 */ /* 0x000fe20000100800 */
[----:B--2---:R-:W-:-:S05]  /*8adb0*/  IADD3 R2, P1, R2, R8, RZ ;  /* 0x0000000802027210 */ /* 0x004fca0007f3e0ff */
[----:B------:R0:W-:Y:S04]  /*8adc0*/  STL [R1+0x1540], R2 ;  /* 0x0015400201007387 */ /* 0x0001e80000100800 */
[----:B0-----:R-:W2:Y:S01]  /*8add0*/  LDL.LU R2, [R1+0x2b28] ;  /* 0x002b280001027983 */ /* 0x001ea20000300800 */
[----:B------:R-:W-:-:S04]  /*8ade0*/  IMAD.MOV.U32 R4, RZ, RZ, c[0x0][0x18c] ;  /* 0x00006300ff047624 */ /* 0x000fc800078e00ff */
[----:B------:R-:W-:Y:S02]  /*8adf0*/  IMAD.SHL.U32 R4, R4, 0x80, RZ ;  /* 0x0000008004047824 */ /* 0x000fe400078e00ff */
[--C-:B------:R-:W-:Y:S02]  /*8ae00*/  IMAD.X R9, R9, 0x1, R0.reuse, P3 ;  /* 0x0000000109097824 */ /* 0x100fe400018e0600 */
[----:B------:R-:W-:Y:S02]  /*8ae10*/  IMAD.SHL.U32 R4, R4, 0x2, RZ ;  /* 0x0000000204047824 */ /* 0x000fe400078e00ff */
[----:B--2---:R-:W-:-:S05]  /*8ae20*/  IMAD.X R2, R2, 0x1, R0, P2 ;  /* 0x0000000102027824 */ /* 0x004fca00010e0600 */
[----:B------:R0:W-:Y:S04]  /*8ae30*/  STL [R1+0x1564], R2 ;  /* 0x0015640201007387 */ /* 0x0001e80000100800 */
[----:B0-----:R-:W2:Y:S01]  /*8ae40*/  LDL.LU R2, [R1+0x2b24] ;  /* 0x002b240001027983 */ /* 0x001ea20000300800 */
[-C--:B------:R-:W-:Y:S02]  /*8ae50*/  IADD3 R5, P2, R5, R8.reuse, RZ ;  /* 0x0000000805057210 */ /* 0x080fe40007f5e0ff */
[----:B------:R-:W-:Y:S01]  /*8ae60*/  IADD3 R13, P3, R13, R8, RZ ;  /* 0x000000080d0d7210 */ /* 0x000fe20007f7e0ff */
[--C-:B------:R-:W-:Y:S01]  /*8ae70*/  IMAD.X R12, R12, 0x1, R0.reuse, P4 ;  /* 0x000000010c0c7824 */ /* 0x100fe200020e0600 */
[-C--:B------:R-:W-:Y:S01]  /*8ae80*/  IADD3 R24, P4, R24, R4.reuse, RZ ;  /* 0x0000000418187210 */ /* 0x080fe20007f9e0ff */
[--C-:B------:R-:W-:Y:S01]  /*8ae90*/  IMAD.X R25, R25, 0x1, R0.reuse, P5 ;  /* 0x0000000119197824 */ /* 0x100fe200028e0600 */
[----:B------:R-:W-:Y:S01]  /*8aea0*/  STL [R1+0x1538], R5 ;  /* 0x0015380501007387 */ /* 0x000fe20000100800 */
[----:B------:R-:W-:Y:S01]  /*8aeb0*/  STL [R1+0x155c], R9 ;  /* 0x00155c0901007387 */ /* 0x000fe20000100800 */
[-C--:B------:R-:W-:Y:S01]  /*8aec0*/  IADD3 R26, P5, R26, R4.reuse, RZ ;  /* 0x000000041a1a7210 */ /* 0x080fe20007fbe0ff */
[----:B------:R-:W-:Y:S02]  /*8aed0*/  STL [R1+0x1530], R13 ;  /* 0x0015300d01007387 */ /* 0x000fe40000100800 */
[--C-:B------:R-:W-:Y:S01]  /*8aee0*/  IMAD.X R27, R27, 0x1, R0.reuse, P6 ;  /* 0x000000011b1b7824 */ /* 0x100fe200030e0600 */
[----:B------:R-:W-:Y:S01]  /*8aef0*/  STL [R1+0x1554], R12 ;  /* 0x0015540c01007387 */ /* 0x000fe20000100800 */
[-C--:B------:R-:W-:Y:S01]  /*8af00*/  IADD3 R20, P6, R20, R4.reuse, RZ ;  /* 0x0000000414147210 */ /* 0x080fe20007fde0ff */
[----:B------:R-:W-:Y:S02]  /*8af10*/  STL [R1+0x1528], R24 ;  /* 0x0015281801007387 */ /* 0x000fe40000100800 */
[--C-:B------:R-:W-:Y:S01]  /*8af20*/  IMAD.X R21, R21, 0x1, R0.reuse, P1 ;  /* 0x0000000115157824 */ /* 0x100fe200008e0600 */
[----:B------:R-:W-:Y:S01]  /*8af30*/  STL [R1+0x154c], R25 ;  /* 0x00154c1901007387 */ /* 0x000fe20000100800 */
[-C--:B------:R-:W-:Y:S01]  /*8af40*/  IADD3 R22, P1, R22, R4.reuse, RZ ;  /* 0x0000000416167210 */ /* 0x080fe20007f3e0ff */
[----:B------:R-:W-:Y:S02]  /*8af50*/  STL [R1+0x1520], R26 ;  /* 0x0015201a01007387 */ /* 0x000fe40000100800 */
[----:B------:R-:W-:Y:S02]  /*8af60*/  STL [R1+0x1544], R27 ;  /* 0x0015441b01007387 */ /* 0x000fe40000100800 */
[--C-:B------:R-:W-:Y:S01]  /*8af70*/  IMAD.X R23, R23, 0x1, R0.reuse, P2 ;  /* 0x0000000117177824 */ /* 0x100fe200010e0600 */
[----:B------:R-:W-:Y:S01]  /*8af80*/  STL [R1+0x1518], R20 ;  /* 0x0015181401007387 */ /* 0x000fe20000100800 */
[-C--:B------:R-:W-:Y:S01]  /*8af90*/  IADD3 R11, P2, R11, R4.reuse, RZ ;  /* 0x000000040b0b7210 */ /* 0x080fe20007f5e0ff */
[----:B------:R-:W-:Y:S02]  /*8afa0*/  STL [R1+0x153c], R21 ;  /* 0x00153c1501007387 */ /* 0x000fe40000100800 */
[----:B---3--:R-:W-:Y:S01]  /*8afb0*/  IMAD.X R10, R10, 0x1, R0, P3 ;  /* 0x000000010a0a7824 */ /* 0x008fe200018e0600 */
[----:B------:R-:W-:Y:S01]  /*8afc0*/  STL [R1+0x1510], R22 ;  /* 0x0015101601007387 */ /* 0x000fe20000100800 */
[-C--:B------:R-:W-:Y:S01]  /*8afd0*/  IADD3 R7, P3, R7, R4.reuse, RZ ;  /* 0x0000000407077210 */ /* 0x080fe20007f7e0ff */
[----:B------:R-:W-:Y:S02]  /*8afe0*/  STL [R1+0x2a20], R0 ;  /* 0x002a200001007387 */ /* 0x000fe40000100800 */
[----:B------:R-:W-:Y:S01]  /*8aff0*/  STL [R1+0x1534], R23 ;  /* 0x0015341701007387 */ /* 0x000fe20000100800 */
[----:B------:R-:W-:Y:S01]  /*8b000*/  STL [R1+0x1508], R11 ;  /* 0x0015080b01007387 */ /* 0x000fe20000100800 */
[----:B------:R-:W-:Y:S02]  /*8b010*/  STL [R1+0x152c], R10 ;  /* 0x00152c0a01007387 */ /* 0x000fe40000100800 */
[----:B------:R-:W-:Y:S02]  /*8b020*/  STL [R1+0x1500], R7 ;  /* 0x0015000701007387 */ /* 0x000fe40000100800 */
[--C-:B--2---:R-:W-:Y:S01]  /*8b030*/  IMAD.X R6, R6, 0x1, R2.reuse, P4 ;  /* 0x0000000106067824 */ /* 0x104fe200020e0602 */
[-C--:B------:R-:W-:Y:S01]  /*8b040*/  IADD3 R14, P4, R14, R4.reuse, RZ ;  /* 0x000000040e0e7210 */ /* 0x080fe20007f9e0ff */
[--C-:B------:R-:W-:Y:S01]  /*8b050*/  IMAD.X R15, R15, 0x1, R2.reuse, P5 ;  /* 0x000000010f0f7824 */ /* 0x100fe200028e0602 */
[-C--:B------:R-:W-:Y:S01]  /*8b060*/  IADD3 R19, P5, R19, R4.reuse, RZ ;  /* 0x0000000413137210 */ /* 0x080fe20007fbe0ff */
[--C-:B------:R-:W-:Y:S01]  /*8b070*/  IMAD.X R18, R18, 0x1, R2.reuse, P6 ;  /* 0x0000000112127824 */ /* 0x100fe200030e0602 */
[----:B------:R-:W-:Y:S01]  /*8b080*/  STL [R1+0x1524], R6 ;  /* 0x0015240601007387 */ /* 0x000fe20000100800 */
[-C--:B------:R-:W-:Y:S01]  /*8b090*/  IADD3 R17, P6, R17, R4.reuse, RZ ;  /* 0x0000000411117210 */ /* 0x080fe20007fde0ff */
[----:B------:R-:W-:Y:S02]  /*8b0a0*/  STL [R1+0x14f8], R14 ;  /* 0x0014f80e01007387 */ /* 0x000fe40000100800 */
[--C-:B----4-:R-:W-:Y:S01]  /*8b0b0*/  IMAD.X R16, R16, 0x1, R2.reuse, P1 ;  /* 0x0000000110107824 */ /* 0x110fe200008e0602 */
        /* <DEDUP_REMOVED lines=1579> */
[----:B------:R-:W-:Y:S01]  /*91370*/  IMAD.X R19, R19, 0x1, R2, P1 ;  /* 0x0000000113137824 */ /* 0x000fe200008e0602 */
[----:B--2---:R-:W-:-:S05]  /*91380*/  IADD3 R0, P3, R0, R4, RZ ;  /* 0x0000000400007210 */ /* 0x004fca0007f7e0ff */
[----:B------:R0:W-:Y:S04]  /*91390*/  STL [R1+0x2798], R0 ;  /* 0x0027980001007387 */ /* 0x0001e80000100800 */
[----:B0-----:R0:W5:Y:S01]  /*913a0*/  LDL.LU R0, [R1+0x2a20] ;  /* 0x002a200001007983 */ /* 0x0011620000300800 */
[----:B------:R1:W-:Y:S03]  /*913b0*/  STL [R1+0x2764], R12 ;  /* 0x0027640c01007387 */ /* 0x0003e60000100800 */
[----:B-1----:R0:W5:Y:S01]  /*913c0*/  LDL.LU R12, [R1+0x2a1c] ;  /* 0x002a1c00010c7983 */ /* 0x0021620000300800 */
[----:B------:R1:W-:Y:S03]  /*913d0*/  STL [R1+0x27a0], R13 ;  /* 0x0027a00d01007387 */ /* 0x0003e60000100800 */
[----:B-1----:R0:W5:Y:S01]  /*913e0*/  LDL.LU R13, [R1+0x2a18] ;  /* 0x002a1800010d7983 */ /* 0x0021620000300800 */
[----:B------:R1:W-:Y:S03]  /*913f0*/  STL [R1+0x276c], R11 ;  /* 0x00276c0b01007387 */ /* 0x0003e60000100800 */
[----:B-1----:R-:W2:Y:S01]  /*91400*/  LDL.LU R11, [R1+0x2a14] ;  /* 0x002a1400010b7983 */ /* 0x002ea20000300800 */
[----:B------:R1:W-:Y:S03]  /*91410*/  STL [R1+0x27a8], R10 ;  /* 0x0027a80a01007387 */ /* 0x0003e60000100800 */
[----:B-1----:R-:W3:Y:S01]  /*91420*/  LDL.LU R10, [R1+0x2a10] ;  /* 0x002a1000010a7983 */ /* 0x002ee20000300800 */
[----:B------:R1:W-:Y:S03]  /*91430*/  STL [R1+0x2774], R7 ;  /* 0x0027740701007387 */ /* 0x0003e60000100800 */
[----:B-1----:R-:W4:Y:S01]  /*91440*/  LDL.LU R7, [R1+0x2a0c] ;  /* 0x002a0c0001077983 */ /* 0x002f220000300800 */
[----:B------:R1:W-:Y:S03]  /*91450*/  STL [R1+0x27b0], R6 ;  /* 0x0027b00601007387 */ /* 0x0003e60000100800 */
[----:B-1----:R-:W4:Y:S01]  /*91460*/  LDL.LU R6, [R1+0x2a08] ;  /* 0x002a080001067983 */ /* 0x002f220000300800 */
[----:B------:R-:W-:Y:S01]  /*91470*/  IADD3 R18, P1, R18, R4, RZ ;  /* 0x0000000412127210 */ /* 0x000fe20007f3e0ff */
[----:B------:R-:W-:-:S02]  /*91480*/  IMAD.X R17, R17, 0x1, R2, P2 ;  /* 0x0000000111117824 */ /* 0x000fc400010e0602 */
[----:B------:R1:W-:Y:S01]  /*91490*/  STL [R1+0x277c], R19 ;  /* 0x00277c1301007387 */ /* 0x0003e20000100800 */
[-C--:B------:R-:W-:Y:S01]  /*914a0*/  IADD3 R16, P2, R16, R4.reuse, RZ ;  /* 0x0000000410107210 */ /* 0x080fe20007f5e0ff */
[--C-:B------:R-:W-:Y:S01]  /*914b0*/  IMAD.X R28, R28, 0x1, R2.reuse, P3 ;  /* 0x000000011c1c7824 */ /* 0x100fe200018e0602 */
[-C--:B------:R-:W-:Y:S01]  /*914c0*/  IADD3 R29, P3, R29, R4.reuse, RZ ;  /* 0x000000041d1d7210 */ /* 0x080fe20007f7e0ff */
[--C-:B------:R-:W-:Y:S01]  /*914d0*/  IMAD.X R3, R3, 0x1, R2.reuse, P4 ;  /* 0x0000000103037824 */ /* 0x100fe200020e0602 */
[----:B-1----:R0:W5:Y:S01]  /*914e0*/  LDL.LU R19, [R1+0x2a04] ;  /* 0x002a040001137983 */ /* 0x0021620000300800 */
[----:B------:R1:W-:Y:S01]  /*914f0*/  STL [R1+0x27b8], R18 ;  /* 0x0027b81201007387 */ /* 0x0003e20000100800 */
[-C--:B------:R-:W-:Y:S01]  /*91500*/  IADD3 R5, P4, R5, R4.reuse, RZ ;  /* 0x0000000405057210 */ /* 0x080fe20007f9e0ff */
[--C-:B------:R-:W-:Y:S01]  /*91510*/  IMAD.X R9, R9, 0x1, R2.reuse, P5 ;  /* 0x0000000109097824 */ /* 0x100fe200028e0602 */
[-C--:B------:R-:W-:Y:S01]  /*91520*/  IADD3 R8, P5, R8, R4.reuse, RZ ;  /* 0x0000000408087210 */ /* 0x080fe20007fbe0ff */
[----:B-1----:R0:W5:Y:S01]  /*91530*/  LDL.LU R18, [R1+0x2a00] ;  /* 0x002a000001127983 */ /* 0x0021620000300800 */
[----:B------:R1:W-:Y:S02]  /*91540*/  STL [R1+0x2784], R17 ;  /* 0x0027841101007387 */ /* 0x0003e40000100800 */
[--C-:B------:R-:W-:Y:S01]  /*91550*/  IMAD.X R24, R24, 0x1, R2.reuse, P6 ;  /* 0x0000000118187824 */ /* 0x100fe200030e0602 */
[-C--:B------:R-:W-:Y:S01]  /*91560*/  IADD3 R25, P6, R25, R4.reuse, RZ ;  /* 0x0000000419197210 */ /* 0x080fe20007fde0ff */
[----:B-1----:R0:W5:Y:S01]  /*91570*/  LDL.LU R17, [R1+0x29fc] ;  /* 0x0029fc0001117983 */ /* 0x0021620000300800 */
[----:B------:R1:W-:Y:S02]  /*91580*/  STL [R1+0x27c0], R16 ;  /* 0x0027c01001007387 */ /* 0x0003e40000100800 */
[--C-:B------:R-:W-:Y:S01]  /*91590*/  IMAD.X R26, R26, 0x1, R2.reuse, P1 ;  /* 0x000000011a1a7824 */ /* 0x100fe200008e0602 */
[----:B------:R-:W-:Y:S01]  /*915a0*/  IADD3 R27, P1, R27, R4, RZ ;  /* 0x000000041b1b7210 */ /* 0x000fe20007f3e0ff */
[----:B-1----:R0:W5:Y:S01]  /*915b0*/  LDL.LU R16, [R1+0x29f8] ;  /* 0x0029f80001107983 */ /* 0x0021620000300800 */
[----:B------:R1:W-:Y:S02]  /*915c0*/  STL [R1+0x278c], R28 ;  /* 0x00278c1c01007387 */ /* 0x0003e40000100800 */
[----:B------:R-:W-:-:S02]  /*915d0*/  IMAD.X R20, R20, 0x1, R2, P2 ;  /* 0x0000000114147824 */ /* 0x000fc400010e0602 */
[--C-:B------:R-:W-:Y:S01]  /*915e0*/  IMAD.X R21, R21, 0x1, R2.reuse, P3 ;  /* 0x0000000115157824 */ /* 0x100fe200018e0602 */
[----:B-1----:R0:W5:Y:S01]  /*915f0*/  LDL.LU R28, [R1+0x29f4] ;  /* 0x0029f400011c7983 */ /* 0x0021620000300800 */
[----:B------:R1:W-:Y:S02]  /*91600*/  STL [R1+0x27c8], R29 ;  /* 0x0027c81d01007387 */ /* 0x0003e40000100800 */
[--C-:B------:R-:W-:Y:S02]  /*91610*/  IMAD.X R22, R22, 0x1, R2.reuse, P4 ;  /* 0x0000000116167824 */ /* 0x100fe400020e0602 */
[--C-:B------:R-:W-:Y:S01]  /*91620*/  IMAD.X R23, R23, 0x1, R2.reuse, P5 ;  /* 0x0000000117177824 */ /* 0x100fe200028e0602 */
[----:B-1----:R0:W5:Y:S01]  /*91630*/  LDL.LU R29, [R1+0x29f0] ;  /* 0x0029f000011d7983 */ /* 0x0021620000300800 */
[----:B------:R1:W-:Y:S02]  /*91640*/  STL [R1+0x2794], R3 ;  /* 0x0027940301007387 */ /* 0x0003e40000100800 */
[----:B------:R2:W-:Y:S02]  /*91650*/  STL [R1+0x27d0], R5 ;  /* 0x0027d00501007387 */ /* 0x0005e40000100800 */
[----:B------:R3:W-:Y:S01]  /*91660*/  STL [R1+0x279c], R9 ;  /* 0x00279c0901007387 */ /* 0x0007e20000100800 */
[----:B------:R0:W-:Y:S01]  /*91670*/  STL [R1+0x27d8], R8 ;  /* 0x0027d80801007387 */ /* 0x0001e20000100800 */
[----:B------:R0:W-:Y:S02]  /*91680*/  STL [R1+0x27a4], R24 ;  /* 0x0027a41801007387 */ /* 0x0001e40000100800 */
[----:B------:R0:W-:Y:S02]  /*91690*/  STL [R1+0x27e0], R25 ;  /* 0x0027e01901007387 */ /* 0x0001e40000100800 */
[----:B------:R0:W-:Y:S01]  /*916a0*/  STL [R1+0x27ac], R26 ;  /* 0x0027ac1a01007387 */ /* 0x0001e20000100800 */
[----:B------:R0:W-:Y:S04]  /*916b0*/  STL [R1+0x27e4], R27 ;  /* 0x0027e41b01007387 */ /* 0x0001e80000100800 */
[----:B-1----:R-:W1:Y:S01]  /*916c0*/  S2R R3, SR_TID.X ;  /* 0x0000000000037919 */ /* 0x002e620000002100 */
[----:B------:R-:W-:-:S02]  /*916d0*/  IMAD.X R14, R14, 0x1, R2, P6 ;  /* 0x000000010e0e7824 */ /* 0x000fc400030e0602 */
[----:B------:R0:W-:Y:S02]  /*916e0*/  STL [R1+0x27b4], R20 ;  /* 0x0027b41401007387 */ /* 0x0001e40000100800 */
[----:B------:R0:W-:Y:S02]  /*916f0*/  STL [R1+0x27bc], R21 ;  /* 0x0027bc1501007387 */ /* 0x0001e40000100800 */
[----:B------:R-:W-:Y:S01]  /*91700*/  IMAD.X R15, R15, 0x1, R2, P1 ;  /* 0x000000010f0f7824 */ /* 0x000fe200008e0602 */
[----:B------:R0:W-:Y:S01]  /*91710*/  STL [R1+0x27c4], R22 ;  /* 0x0027c41601007387 */ /* 0x0001e20000100800 */
[----:B------:R0:W-:Y:S02]  /*91720*/  STL [R1+0x27cc], R23 ;  /* 0x0027cc1701007387 */ /* 0x0001e40000100800 */
[----:B------:R0:W-:Y:S01]  /*91730*/  STL [R1+0x27d4], R14 ;  /* 0x0027d40e01007387 */ /* 0x0001e20000100800 */
[----:B-1----:R-:W-:-:S05]  /*91740*/  LOP3.LUT R3, R3, 0x3f, RZ, 0xc0, !PT ;  /* 0x0000003f03037812 */ /* 0x002fca00078ec0ff */
[----:B------:R-:W-:Y:S02]  /*91750*/  IMAD.SHL.U32 R3, R3, 0x2, RZ ;  /* 0x0000000203037824 */ /* 0x000fe400078e00ff */
[----:B--2---:R-:W-:Y:S02]  /*91760*/  IMAD.MOV.U32 R5, RZ, RZ, R11 ;  /* 0x000000ffff057224 */ /* 0x004fe400078e000b */
[----:B---3--:R-:W-:Y:S02]  /*91770*/  IMAD.MOV.U32 R9, RZ, RZ, R10 ;  /* 0x000000ffff097224 */ /* 0x008fe400078e000a */
[----:B----4-:R-:W-:-:S05]  /*91780*/  IMAD.MOV.U32 R4, RZ, RZ, R7 ;  /* 0x000000ffff047224 */ /* 0x010fca00078e0007 */
[----:B------:R1:W-:Y:S01]  /*91790*/  STL.64 [R1+0xdc0], R4 ;  /* 0x000dc00401007387 */ /* 0x0003e20000100a00 */
[----:B------:R1:W-:Y:S02]  /*917a0*/  STL [R1+0x27dc], R15 ;  /* 0x0027dc0f01007387 */ /* 0x0003e40000100800 */
[----:B0-----:R-:W-:-:S05]  /*917b0*/  IMAD.MOV.U32 R8, RZ, RZ, R6 ;  /* 0x000000ffff087224 */ /* 0x001fca00078e0006 */
[----:B------:R1:W-:Y:S01]  /*917c0*/  STL.64 [R1+0xdc8], R8 ;  /* 0x000dc80801007387 */ /* 0x0003e20000100a00 */
[----:B------:R-:W-:Y:S01]  /*917d0*/  @!P0 CALL.REL.NOINC `(.L_x_1) ;  /* 0x0000001000008944 */ /* 0x000fe20003c00000 */
[----:B------:R-:W-:Y:S05]  /*917e0*/  BRA `(.L_x_2) ;  /* 0xfff8c6e000007947 */ /* 0x000fea000383ffff */
.L_x_1:
[----:B------:R-:W2:Y:S04]  /*917f0*/  LDL.LU R3, [R1+0x2c0] ;  /* 0x0002c00001037983 */ /* 0x000ea80000300800 */
[----:B--2---:R0:W-:Y:S04]  /*91800*/  STL [R1+0x2dd0], R3 ;  /* 0x002dd00301007387 */ /* 0x0041e80000100800 */
[----:B0-----:R-:W2:Y:S04]  /*91810*/  LDL.LU R3, [R1+0x2dc] ;  /* 0x0002dc0001037983 */ /* 0x001ea80000300800 */
        /* <DEDUP_REMOVED lines=17> */
[----:B-----5:R-:W2:Y:S01]  /*91930*/  LDL.LU R0, [R1+0x2d4] ;  /* 0x0002d40001007983 */ /* 0x020ea20000300800 */
[----:B0-----:R-:W-:-:S03]  /*91940*/  IMAD.MOV.U32 R3, RZ, RZ, R13 ;  /* 0x000000ffff037224 */ /* 0x001fc600078e000d */
        /* <DEDUP_REMOVED lines=17> */
[----:B------:R-:W2:Y:S04]  /*91a60*/  LDL.LU R2, [R1+0x2d0] ;  /* 0x0002d00001027983 */ /* 0x000ea80000300800 */
[----:B------:R-:W3:Y:S04]  /*91a70*/  LDL.LU R7, [R1+0x2e4] ;  /* 0x0002e40001077983 */ /* 0x000ee80000300800 */
[----:B------:R-:W3:Y:S04]  /*91a80*/  LDL.LU R11, [R1+0x2e0] ;  /* 0x0002e000010b7983 */ /* 0x000ee80000300800 */
[----:B------:R-:W4:Y:S04]  /*91a90*/  LDL.LU R6, [R1+0x2f4] ;  /* 0x0002f40001067983 */ /* 0x000f280000300800 */
[----:B------:R-:W4:Y:S04]  /*91aa0*/  LDL.LU R10, [R1+0x2f0] ;  /* 0x0002f000010a7983 */ /* 0x000f280000300800 */
[----:B-1----:R-:W2:Y:S04]  /*91ab0*/  LDL.LU R5, [R1+0x75c] ;  /* 0x00075c0001057983 */ /* 0x002ea80000300800 */
[----:B------:R-:W2:Y:S04]  /*91ac0*/  LDL.LU R9, [R1+0x758] ;  /* 0x0007580001097983 */ /* 0x000ea80000300800 */
[----:B------:R-:W2:Y:S04]  /*91ad0*/  LDL.LU R8, [R1+0x7ec] ;  /* 0x0007ec0001087983 */ /* 0x000ea80000300800 */
[----:B------:R-:W2:Y:S04]  /*91ae0*/  LDL.LU R4, [R1+0x7e8] ;  /* 0x0007e80001047983 */ /* 0x000ea80000300800 */
[----:B------:R-:W2:Y:S04]  /*91af0*/  LDL.LU R24, [R1+0x77c] ;  /* 0x00077c0001187983 */ /* 0x000ea80000300800 */
[----:B------:R-:W2:Y:S04]  /*91b00*/  LDL.LU R25, [R1+0x778] ;  /* 0x0007780001197983 */ /* 0x000ea80000300800 */
[----:B------:R-:W2:Y:S04]  /*91b10*/  LDL.LU R26, [R1+0x78c] ;  /* 0x00078c00011a7983 */ /* 0x000ea80000300800 */
[----:B------:R-:W2:Y:S01]  /*91b20*/  LDL.LU R27, [R1+0x788] ;  /* 0x00078800011b7983 */ /* 0x000ea20000300800 */
[----:B0-----:R-:W-:-:S03]  /*91b30*/  IMAD.MOV.U32 R0, RZ, RZ, R12 ;  /* 0x000000ffff007224 */ /* 0x001fc600078e000c */
        /* <DEDUP_REMOVED lines=8> */
[----:B------:R0:W-:Y:S01]  /*91bc0*/  STL [R1+0x2c14], R19 ;  /* 0x002c141301007387 */ /* 0x0001e20000100800 */
[----:B------:R-:W-:-:S03]  /*91bd0*/  F2FP.PACK_AB R3, R0, R3 ;  /* 0x000000030003723e */ /* 0x000fc600000000ff */
        /* <DEDUP_REMOVED lines=11> */
[----:B------:R-:W2:Y:S04]  /*91c90*/  LDL.LU R0, [R1+0x2e18] ;  /* 0x002e180001007983 */ /* 0x000ea80000300800 */
[----:B------:R0:W-:Y:S04]  /*91ca0*/  STL [R1+0x39c], R3 ;  /* 0x00039c0301007387 */ /* 0x0001e80000100800 */
[----:B0-----:R-:W2:Y:S02]  /*91cb0*/  LDL.LU R3, [R1+0x2e14] ;  /* 0x002e140001037983 */ /* 0x001ea40000300800 */
[----:B--2---:R-:W-:-:S02]  /*91cc0*/  F2FP.PACK_AB R3, R0, R3 ;  /* 0x000000030003723e */ /* 0x004fc400000000ff */
        /* <DEDUP_REMOVED lines=30> */
[----:B0-----:R-:W2:Y:S01]  /*91eb0*/  LDL.LU R3, [R1+0x2dd4] ;  /* 0x002dd40001037983 */ /* 0x001ea20000300800 */
[----:B------:R-:W-:Y:S02]  /*91ec0*/  F2FP.PACK_AB R28, R28, R16 ;  /* 0x000000101c1c723e */ /* 0x000fe400000000ff */
[----:B--2---:R-:W-:-:S02]  /*91ed0*/  F2FP.PACK_AB R29, R3, R29 ;  /* 0x0000001d031d723e */ /* 0x004fc400000000ff */
[----:B------:R-:W2:Y:S01]  /*91ee0*/  LDL.LU R3, [R1+0x2dd0] ;  /* 0x002dd00001037983 */ /* 0x000ea20000300800 */
[----:B------:R-:W-:-:S03]  /*91ef0*/  F2FP.PACK_AB R16, R17, R18 ;  /* 0x000000121110723e */ /* 0x000fc600000000ff */
[----:B------:R-:W-:Y:S01]  /*91f00*/  STL [R1+0x1b8], R29 ;  /* 0x0001b81d01007387 */ /* 0x000fe20000100800 */
[----:B------:R-:W-:-:S03]  /*91f10*/  F2FP.PACK_AB R2, R0, R2 ;  /* 0x000000020002723e */ /* 0x000fc600000000ff */
[----:B------:R-:W-:Y:S01]  /*91f20*/  STL [R1+0x1b4], R28 ;  /* 0x0001b41c01007387 */ /* 0x000fe20000100800 */
[----:B---3--:R-:W-:-:S03]  /*91f30*/  F2FP.PACK_AB R0, R7, R11 ;  /* 0x0000000b0700723e */ /* 0x008fc600000000ff */
[----:B------:R-:W-:Y:S01]  /*91f40*/  STL [R1+0x1b0], R16 ;  /* 0x0001b01001007387 */ /* 0x000fe20000100800 */
[----:B--2---:R-:W-:-:S05]  /*91f50*/  F2FP.PACK_AB R3, R19, R3 ;  /* 0x000000031303723e */ /* 0x004fca00000000ff */
[----:B------:R4:W-:Y:S04]  /*91f60*/  STL [R1+0x1cc], R3 ;  /* 0x0001cc0301007387 */ /* 0x0009e80000100800 */
[----:B------:R0:W-:Y:S01]  /*91f70*/  STL [R1+0x1c8], R2 ;  /* 0x0001c80201007387 */ /* 0x0001e20000100800 */
[----:B----4-:R-:W-:-:S03]  /*91f80*/  F2FP.PACK_AB R3, R6, R10 ;  /* 0x0000000a0603723e */ /* 0x010fc600000000ff */
[----:B------:R1:W-:Y:S01]  /*91f90*/  STL [R1+0x1c4], R0 ;  /* 0x0001c40001007387 */ /* 0x0003e20000100800 */
[----:B0-----:R-:W-:-:S03]  /*91fa0*/  F2FP.PACK_AB R2, R5, R9 ;  /* 0x000000090502723e */ /* 0x001fc600000000ff */
[----:B------:R0:W-:Y:S01]  /*91fb0*/  STL [R1+0x1c0], R3 ;  /* 0x0001c00301007387 */ /* 0x0001e20000100800 */
[----:B-1----:R-:W-:-:S03]  /*91fc0*/  F2FP.PACK_AB R0, R8, R4 ;  /* 0x000000040800723e */ /* 0x002fc600000000ff */
[----:B------:R1:W-:Y:S01]  /*91fd0*/  STL [R1+0x1dc], R2 ;  /* 0x0001dc0201007387 */ /* 0x0003e20000100800 */
[----:B0-----:R-:W-:-:S03]  /*91fe0*/  F2FP.PACK_AB R3, R24, R25 ;  /* 0x000000191803723e */ /* 0x001fc600000000ff */
[----:B------:R0:W-:Y:S04]  /*91ff0*/  STL [R1+0x1d8], R0 ;  /* 0x0001d80001007387 */ /* 0x0001e80000100800 */
[----:B------:R2:W-:Y:S01]  /*92000*/  STL [R1+0x1d4], R3 ;  /* 0x0001d40301007387 */ /* 0x0005e20000100800 */
[----:B-1----:R-:W-:Y:S02]  /*92010*/  F2FP.PACK_AB R2, R26, R27 ;  /* 0x0000001b1a02723e */ /* 0x002fe400000000ff */
[----:B0-----:R-:W-:-:S03]  /*92020*/  F2FP.PACK_AB R0, R20, R21 ;  /* 0x000000151400723e */ /* 0x001fc600000000ff */
[----:B------:R0:W-:Y:S01]  /*92030*/  STL [R1+0x1d0], R2 ;  /* 0x0001d00201007387 */ /* 0x0001e20000100800 */
[----:B--2---:R-:W-:-:S03]  /*92040*/  F2FP.PACK_AB R3, R22, R23 ;  /* 0x000000171603723e */ /* 0x004fc600000000ff */
[----:B------:R1:W-:Y:S04]  /*92050*/  STL [R1+0x1ec], R0 ;  /* 0x0001ec0001007387 */ /* 0x0003e80000100800 */
[----:B------:R-:W-:Y:S04]  /*92060*/  STL [R1+0x1e8], R3 ;  /* 0x0001e80301007387 */ /* 0x000fe80000100800 */
[----:B------:R-:W2:Y:S01]  /*92070*/  LDL.LU R29, [R1+0x638] ;  /* 0x00063800011d7983 */ /* 0x000ea20000300800 */
[----:B0-----:R-:W-:Y:S02]  /*92080*/  F2FP.PACK_AB R2, R12, R13 ;  /* 0x0000000d0c02723e */ /* 0x001fe400000000ff */
[----:B-1----:R-:W-:-:S03]  /*92090*/  F2FP.PACK_AB R0, R14, R15 ;  /* 0x0000000f0e00723e */ /* 0x002fc600000000ff */
        /* <DEDUP_REMOVED lines=36> */
[----:B------:R-:W3:Y:S04]  /*922e0*/  LDL.LU R28, [R1+0x64c] ;  /* 0x00064c00011c7983 */ /* 0x000ee80000300800 */
[----:B---3--:R0:W-:Y:S04]  /*922f0*/  STL [R1+0x2d44], R28 ;  /* 0x002d441c01007387 */ /* 0x0081e80000100800 */
[----:B0-----:R-:W3:Y:S04]  /*92300*/  LDL.LU R28, [R1+0x63c] ;  /* 0x00063c00011c7983 */ /* 0x001ee80000300800 */
        /* <DEDUP_REMOVED lines=33> */
[----:B0-----:R-:W2:Y:S04]  /*92520*/  LDL.LU R28, [R1+0x45c] ;  /* 0x00045c00011c7983 */ /* 0x001ea80000300800 */
[----:B------:R-:W3:Y:S04]  /*92530*/  LDL.LU R16, [R1+0x648] ;  /* 0x0006480001107983 */ /* 0x000ee80000300800 */
[----:B------:R-:W4:Y:S04]  /*92540*/  LDL.LU R17, [R1+0x6ec] ;  /* 0x0006ec0001117983 */ /* 0x000f280000300800 */
        /* <DEDUP_REMOVED lines=25> */
[----:B--2---:R-:W-:-:S03]  /*926e0*/  F2FP.PACK_AB R29, R28, R29 ;  /* 0x0000001d1c1d723e */ /* 0x004fc600000000ff */
        /* <DEDUP_REMOVED lines=68> */
[----:B------:R-:W2:Y:S01]  /*92b30*/  LDL.LU R28, [R1+0x2d44] ;  /* 0x002d4400011c7983 */ /* 0x000ea20000300800 */
[----:B---3--:R-:W-:-:S03]  /*92b40*/  F2FP.PACK_AB R3, R19, R3 ;  /* 0x000000031303723e */ /* 0x008fc600000000ff */
[----:B------:R-:W-:Y:S01]  /*92b50*/  STL [R1+0x238], R29 ;  /* 0x0002381d01007387 */ /* 0x000fe20000100800 */
[----:B------:R-:W-:Y:S02]  /*92b60*/  F2FP.PACK_AB R2, R0, R2 ;  /* 0x000000020002723e */ /* 0x000fe400000000ff */
[----:B------:R-:W-:Y:S02]  /*92b70*/  F2FP.PACK_AB R0, R7, R11 ;  /* 0x0000000b0700723e */ /* 0x000fe400000000ff */
[----:B--2---:R-:W-:Y:S02]  /*92b80*/  F2FP.PACK_AB R28, R28, R16 ;  /* 0x000000101c1c723e */ /* 0x004fe400000000ff */
[----:B----4-:R-:W-:-:S03]  /*92b90*/  F2FP.PACK_AB R16, R17, R18 ;  /* 0x000000121110723e */ /* 0x010fc600000000ff */
[----:B------:R-:W-:Y:S04]  /*92ba0*/  STL [R1+0x234], R28 ;  /* 0x0002341c01007387 */ /* 0x000fe80000100800 */
[----:B------:R-:W-:Y:S04]  /*92bb0*/  STL [R1+0x230], R16 ;  /* 0x0002301001007387 */ /* 0x000fe80000100800 */
[----:B------:R0:W-:Y:S04]  /*92bc0*/  STL [R1+0x24c], R3 ;  /* 0x00024c0301007387 */ /* 0x0001e80000100800 */
[----:B------:R1:W-:Y:S01]  /*92bd0*/  STL [R1+0x248], R2 ;  /* 0x0002480201007387 */ /* 0x0003e20000100800 */
[----:B0-----:R-:W-:-:S03]  /*92be0*/  F2FP.PACK_AB R3, R6, R10 ;  /* 0x0000000a0603723e */ /* 0x001fc600000000ff */
[----:B------:R0:W-:Y:S01]  /*92bf0*/  STL [R1+0x244], R0 ;  /* 0x0002440001007387 */ /* 0x0001e20000100800 */
[----:B-1----:R-:W-:-:S03]  /*92c00*/  F2FP.PACK_AB R2, R5, R9 ;  /* 0x000000090502723e */ /* 0x002fc600000000ff */
[----:B------:R1:W-:Y:S01]  /*92c10*/  STL [R1+0x240], R3 ;  /* 0x0002400301007387 */ /* 0x0003e20000100800 */
[----:B0-----:R-:W-:-:S03]  /*92c20*/  F2FP.PACK_AB R0, R8, R4 ;  /* 0x000000040800723e */ /* 0x001fc600000000ff */
[----:B------:R0:W-:Y:S01]  /*92c30*/  STL [R1+0x25c], R2 ;  /* 0x00025c0201007387 */ /* 0x0001e20000100800 */
[----:B-1----:R-:W-:-:S03]  /*92c40*/  F2FP.PACK_AB R3, R24, R25 ;  /* 0x000000191803723e */ /* 0x002fc600000000ff */
[----:B------:R1:W-:Y:S04]  /*92c50*/  STL [R1+0x258], R0 ;  /* 0x0002580001007387 */ /* 0x0003e80000100800 */
[----:B------:R2:W-:Y:S01]  /*92c60*/  STL [R1+0x254], R3 ;  /* 0x0002540301007387 */ /* 0x0005e20000100800 */
[----:B0-----:R-:W-:Y:S02]  /*92c70*/  F2FP.PACK_AB R2, R26, R27 ;  /* 0x0000001b1a02723e */ /* 0x001fe400000000ff */
[----:B-1----:R-:W-:-:S03]  /*92c80*/  F2FP.PACK_AB R0, R20, R21 ;  /* 0x000000151400723e */ /* 0x002fc600000000ff */
        /* <DEDUP_REMOVED lines=359> */
[----:B---3--:R-:W-:Y:S02]  /*94300*/  F2FP.PACK_AB R3, R19, R3 ;  /* 0x000000031303723e */ /* 0x008fe400000000ff */
[----:B------:R-:W-:Y:S01]  /*94310*/  F2FP.PACK_AB R2, R0, R2 ;  /* 0x000000020002723e */ /* 0x000fe200000000ff */
[----:B------:R-:W-:Y:S01]  /*94320*/  STL [R1+0x320], R29 ;  /* 0x0003201d01007387 */ /* 0x000fe20000100800 */
        /* <DEDUP_REMOVED lines=22> */
[----:B------:R-:W-:Y:S04]  /*94490*/  STL [R1+0x350], R3 ;  /* 0x0003500301007387 */ /* 0x000fe80000100800 */
[----:B------:R-:W2:Y:S01]  /*944a0*/  LDL.LU R12, [R1+0xc04] ;  /* 0x000c0400010c7983 */ /* 0x000ea20000300800 */
[----:B0-----:R-:W-:-:S03]  /*944b0*/  F2FP.PACK_AB R0, R14, R15 ;  /* 0x0000000f0e00723e */ /* 0x001fc600000000ff */
[----:B------:R-:W-:Y:S04]  /*944c0*/  STL [R1+0x36c], R2 ;  /* 0x00036c0201007387 */ /* 0x000fe80000100800 */
[----:B------:R-:W2:Y:S04]  /*944d0*/  LDL.LU R13, [R1+0xc00] ;  /* 0x000c0000010d7983 */ /* 0x000ea80000300800 */
[----:B------:R-:W-:Y:S04]  /*944e0*/  STL [R1+0x368], R0 ;  /* 0x0003680001007387 */ /* 0x000fe80000100800 */
[----:B------:R-:W3:Y:S04]  /*944f0*/  LDL.LU R14, [R1+0xc14] ;  /* 0x000c1400010e7983 */ /* 0x000ee80000300800 */
[----:B------:R-:W3:Y:S04]  /*94500*/  LDL.LU R15, [R1+0xc10] ;  /* 0x000c1000010f7983 */ /* 0x000ee80000300800 */
[----:B------:R-:W4:Y:S04]  /*94510*/  LDL.LU R19, [R1+0x910] ;  /* 0x0009100001137983 */ /* 0x000f280000300800 */
[----:B----4-:R0:W-:Y:S04]  /*94520*/  STL [R1+0x2c1c], R19 ;  /* 0x002c1c1301007387 */ /* 0x0101e80000100800 */
[----:B0-----:R-:W4:Y:S04]  /*94530*/  LDL.LU R19, [R1+0x948] ;  /* 0x0009480001137983 */ /* 0x001f280000300800 */
[----:B----4-:R0:W-:Y:S04]  /*94540*/  STL [R1+0x2c24], R19 ;  /* 0x002c241301007387 */ /* 0x0101e80000100800 */
[----:B0-----:R-:W4:Y:S04]  /*94550*/  LDL.LU R19, [R1+0x938] ;  /* 0x0009380001137983 */ /* 0x001f280000300800 */
[----:B----4-:R0:W-:Y:S04]  /*94560*/  STL [R1+0x2c2c], R19 ;  /* 0x002c2c1301007387 */ /* 0x0101e80000100800 */
[----:B0-----:R-:W4:Y:S04]  /*94570*/  LDL.LU R19, [R1+0x928] ;  /* 0x0009280001137983 */ /* 0x001f280000300800 */
[----:B----4-:R0:W-:Y:S04]  /*94580*/  STL [R1+0x2c34], R19 ;  /* 0x002c341301007387 */ /* 0x0101e80000100800 */
[----:B0-----:R-:W4:Y:S04]  /*94590*/  LDL.LU R19, [R1+0x918] ;  /* 0x0009180001137983 */ /* 0x001f280000300800 */
        /* <DEDUP_REMOVED lines=8> */
[----:B0-----:R-:W2:Y:S01]  /*94620*/  LDL.LU R18, [R1+0x92c] ;  /* 0x00092c0001127983 */ /* 0x001ea20000300800 */
[----:B------:R-:W-:-:S02]  /*94630*/  F2FP.PACK_AB R4, R12, R13 ;  /* 0x0000000d0c04723e */ /* 0x000fc400000000ff */
[----:B---3--:R-:W-:Y:S01]  /*94640*/  F2FP.PACK_AB R13, R14, R15 ;  /* 0x0000000f0e0d723e */ /* 0x008fe200000000ff */
[----:B--2---:R0:W-:Y:S04]  /*94650*/  STL [R1+0x2c38], R18 ;  /* 0x002c381201007387 */ /* 0x0041e80000100800 */
[----:B0-----:R-:W4:Y:S04]  /*94660*/  LDL.LU R18, [R1+0x91c] ;  /* 0x00091c0001127983 */ /* 0x001f280000300800 */
[----:B------:R-:W2:Y:S04]  /*94670*/  LDL.LU R17, [R1+0x920] ;  /* 0x0009200001117983 */ /* 0x000ea80000300800 */
[----:B------:R-:W3:Y:S04]  /*94680*/  LDL.LU R16, [R1+0x934] ;  /* 0x0009340001107983 */ /* 0x000ee80000300800 */
[----:B------:R-:W3:Y:S04]  /*94690*/  LDL.LU R29, [R1+0x930] ;  /* 0x00093000011d7983 */ /* 0x000ee80000300800 */
        /* <DEDUP_REMOVED lines=19> */
[----:B------:R0:W-:Y:S04]  /*947d0*/  STL [R1+0x364], R4 ;  /* 0x0003640401007387 */ /* 0x0001e80000100800 */
[----:B0-----:R-:W2:Y:S04]  /*947e0*/  LDL.LU R4, [R1+0x4ac] ;  /* 0x0004ac0001047983 */ /* 0x001ea80000300800 */
[----:B------:R-:W2:Y:S04]  /*947f0*/  LDL.LU R12, [R1+0x3bc] ;  /* 0x0003bc00010c7983 */ /* 0x000ea80000300800 */
[----:B------:R0:W-:Y:S04]  /*94800*/  STL [R1+0x360], R13 ;  /* 0x0003600d01007387 */ /* 0x0001e80000100800 */
[----:B0-----:R-:W2:Y:S04]  /*94810*/  LDL.LU R13, [R1+0x4bc] ;  /* 0x0004bc00010d7983 */ /* 0x001ea80000300800 */
[----:B------:R-:W2:Y:S04]  /*94820*/  LDL.LU R14, [R1+0x494] ;  /* 0x00049400010e7983 */ /* 0x000ea80000300800 */
[----:B------:R-:W2:Y:S01]  /*94830*/  LDL.LU R15, [R1+0x490] ;  /* 0x00049000010f7983 */ /* 0x000ea20000300800 */
[----:B----4-:R-:W-:-:S03]  /*94840*/  F2FP.PACK_AB R19, R18, R19 ;  /* 0x000000131213723e */ /* 0x010fc600000000ff */
[----:B------:R-:W4:Y:S04]  /*94850*/  LDL.LU R18, [R1+0x2c38] ;  /* 0x002c380001127983 */ /* 0x000f280000300800 */
[----:B------:R0:W-:Y:S04]  /*94860*/  STL [R1+0x37c], R19 ;  /* 0x00037c1301007387 */ /* 0x0001e80000100800 */
[----:B0-----:R-:W4:Y:S02]  /*94870*/  LDL.LU R19, [R1+0x2c34] ;  /* 0x002c340001137983 */ /* 0x001f240000300800 */
[----:B----4-:R-:W-:-:S02]  /*94880*/  F2FP.PACK_AB R19, R18, R19 ;  /* 0x000000131213723e */ /* 0x010fc400000000ff */
        /* <DEDUP_REMOVED lines=12> */
[----:B------:R-:W2:Y:S04]  /*94950*/  LDL.LU R18, [R1+0x2c18] ;  /* 0x002c180001127983 */ /* 0x000ea80000300800 */
[----:B------:R0:W-:Y:S01]  /*94960*/  STL [R1+0x38c], R19 ;  /* 0x00038c1301007387 */ /* 0x0001e20000100800 */
[----:B---3--:R-:W-:-:S03]  /*94970*/  F2FP.PACK_AB R29, R16, R29 ;  /* 0x0000001d101d723e */ /* 0x008fc600000000ff */
[----:B0-----:R-:W3:Y:S01]  /*94980*/  LDL.LU R19, [R1+0x2c14] ;  /* 0x002c140001137983 */ /* 0x001ee20000300800 */
[----:B--2---:R-:W-:-:S03]  /*94990*/  F2FP.PACK_AB R17, R18, R17 ;  /* 0x000000111211723e */ /* 0x004fc600000000ff */
[----:B------:R-:W2:Y:S04]  /*949a0*/  LDL.LU R18, [R1+0x2c10] ;  /* 0x002c100001127983 */ /* 0x000ea80000300800 */
[----:B------:R0:W-:Y:S04]  /*949b0*/  STL [R1+0x388], R17 ;  /* 0x0003881101007387 */ /* 0x0001e80000100800 */
[----:B0-----:R-:W4:Y:S04]  /*949c0*/  LDL.LU R17, [R1+0x2c0c] ;  /* 0x002c0c0001117983 */ /* 0x001f280000300800 */
[----:B------:R-:W4:Y:S01]  /*949d0*/  LDL.LU R16, [R1+0x2c08] ;  /* 0x002c080001107983 */ /* 0x000f220000300800 */
[----:B------:R-:W-:-:S02]  /*949e0*/  F2FP.PACK_AB R27, R0, R27 ;  /* 0x0000001b001b723e */ /* 0x000fc400000000ff */
[----:B------:R-:W-:Y:S02]  /*949f0*/  F2FP.PACK_AB R3, R28, R3 ;  /* 0x000000031c03723e */ /* 0x000fe400000000ff */
[----:B------:R-:W-:Y:S01]  /*94a00*/  F2FP.PACK_AB R26, R2, R26 ;  /* 0x0000001a021a723e */ /* 0x000fe200000000ff */
[----:B------:R-:W-:Y:S01]  /*94a10*/  STL [R1+0x384], R29 ;  /* 0x0003841d01007387 */ /* 0x000fe20000100800 */
[----:B------:R-:W-:Y:S02]  /*94a20*/  F2FP.PACK_AB R25, R7, R25 ;  /* 0x000000190719723e */ /* 0x000fe400000000ff */
[----:B------:R-:W-:Y:S01]  /*94a30*/  F2FP.PACK_AB R24, R11, R24 ;  /* 0x000000180b18723e */ /* 0x000fe200000000ff */
[----:B------:R-:W-:Y:S01]  /*94a40*/  STL [R1+0x29f8], R27 ;  /* 0x0029f81b01007387 */ /* 0x000fe20000100800 */
[----:B------:R-:W-:Y:S02]  /*94a50*/  F2FP.PACK_AB R23, R6, R23 ;  /* 0x000000170617723e */ /* 0x000fe400000000ff */
[----:B------:R-:W-:Y:S01]  /*94a60*/  F2FP.PACK_AB R22, R10, R22 ;  /* 0x000000160a16723e */ /* 0x000fe200000000ff */
[----:B------:R-:W-:Y:S01]  /*94a70*/  STL [R1+0x380], R3 ;  /* 0x0003800301007387 */ /* 0x000fe20000100800 */
[----:B------:R-:W-:-:S02]  /*94a80*/  F2FP.PACK_AB R21, R5, R21 ;  /* 0x000000150515723e */ /* 0x000fc400000000ff */
[----:B------:R-:W-:Y:S01]  /*94a90*/  F2FP.PACK_AB R20, R9, R20 ;  /* 0x000000140914723e */ /* 0x000fe200000000ff */
[----:B------:R-:W-:Y:S01]  /*94aa0*/  STL [R1+0x29fc], R26 ;  /* 0x0029fc1a01007387 */ /* 0x000fe20000100800 */
[----:B---3--:R-:W-:-:S03]  /*94ab0*/  F2FP.PACK_AB R19, R8, R19 ;  /* 0x000000130813723e */ /* 0x008fc600000000ff */
[----:B------:R-:W-:Y:S04]  /*94ac0*/  STL [R1+0x2a00], R25 ;  /* 0x002a001901007387 */ /* 0x000fe80000100800 */
[----:B------:R-:W-:Y:S04]  /*94ad0*/  STL [R1+0x2a04], R24 ;  /* 0x002a041801007387 */ /* 0x000fe80000100800 */
[----:B------:R-:W-:Y:S04]  /*94ae0*/  STL [R1+0x2a08], R23 ;  /* 0x002a081701007387 */ /* 0x000fe80000100800 */
[----:B------:R-:W-:Y:S04]  /*94af0*/  STL [R1+0x2a0c], R22 ;  /* 0x002a0c1601007387 */ /* 0x000fe80000100800 */
[----:B------:R-:W-:Y:S04]  /*94b00*/  STL [R1+0x2a10], R21 ;  /* 0x002a101501007387 */ /* 0x000fe80000100800 */
[----:B------:R-:W-:Y:S01]  /*94b10*/  STL [R1+0x2a14], R20 ;  /* 0x002a141401007387 */ /* 0x000fe20000100800 */
[----:B------:R-:W-:-:S03]  /*94b20*/  F2FP.PACK_AB R15, R14, R15 ;  /* 0x0000000f0e0f723e */ /* 0x000fc600000000ff */
[----:B------:R-:W-:Y:S01]  /*94b30*/  STL [R1+0x2a18], R19 ;  /* 0x002a181301007387 */ /* 0x000fe20000100800 */
[----:B--2---:R-:W-:-:S05]  /*94b40*/  F2FP.PACK_AB R18, R4, R18 ;  /* 0x000000120412723e */ /* 0x004fca00000000ff */
[----:B------:R-:W-:Y:S01]  /*94b50*/  STL [R1+0x2a1c], R18 ;  /* 0x002a1c1201007387 */ /* 0x000fe20000100800 */
[----:B----4-:R-:W-:Y:S02]  /*94b60*/  F2FP.PACK_AB R17, R12, R17 ;  /* 0x000000110c11723e */ /* 0x010fe400000000ff */
[----:B------:R-:W-:-:S03]  /*94b70*/  F2FP.PACK_AB R16, R13, R16 ;  /* 0x000000100d10723e */ /* 0x000fc600000000ff */
[----:B------:R-:W-:Y:S04]  /*94b80*/  STL [R1+0x2a20], R17 ;  /* 0x002a201101007387 */ /* 0x000fe80000100800 */
[----:B------:R-:W-:Y:S04]  /*94b90*/  STL [R1+0x2a24], R16 ;  /* 0x002a241001007387 */ /* 0x000fe80000100800 */
[----:B------:R-:W2:Y:S04]  /*94ba0*/  LDL.LU R14, [R1+0x4a0] ;  /* 0x0004a000010e7983 */ /* 0x000ea80000300800 */
[----:B------:R-:W3:Y:S04]  /*94bb0*/  LDL.LU R13, [R1+0x3b0] ;  /* 0x0003b000010d7983 */ /* 0x000ee80000300800 */
[----:B---3--:R0:W-:Y:S04]  /*94bc0*/  STL [R1+0x2c04], R13 ;  /* 0x002c040d01007387 */ /* 0x0081e80000100800 */
[----:B0-----:R-:W2:Y:S04]  /*94bd0*/  LDL.LU R13, [R1+0x4a4] ;  /* 0x0004a400010d7983 */ /* 0x001ea80000300800 */
[----:B------:R-:W3:Y:S04]  /*94be0*/  LDL.LU R12, [R1+0x4b0] ;  /* 0x0004b000010c7983 */ /* 0x000ee80000300800 */
[----:B---3--:R0:W-:Y:S04]  /*94bf0*/  STL [R1+0x2c00], R12 ;  /* 0x002c000c01007387 */ /* 0x0081e80000100800 */
[----:B0-----:R-:W3:Y:S04]  /*94c00*/  LDL.LU R12, [R1+0x3b4] ;  /* 0x0003b400010c7983 */ /* 0x001ee80000300800 */
[----:B------:R-:W4:Y:S04]  /*94c10*/  LDL.LU R11, [R1+0xa88] ;  /* 0x000a8800010b7983 */ /* 0x000f280000300800 */
[----:B----4-:R0:W-:Y:S04]  /*94c20*/  STL [R1+0x2bfc], R11 ;  /* 0x002bfc0b01007387 */ /* 0x0101e80000100800 */
[----:B0-----:R-:W4:Y:S04]  /*94c30*/  LDL.LU R11, [R1+0x4b4] ;  /* 0x0004b400010b7983 */ /* 0x001f280000300800 */
[----:B------:R-:W2:Y:S04]  /*94c40*/  LDL.LU R10, [R1+0xa68] ;  /* 0x000a6800010a7983 */ /* 0x000ea80000300800 */
[----:B--2---:R0:W-:Y:S04]  /*94c50*/  STL [R1+0x2bf8], R10 ;  /* 0x002bf80a01007387 */ /* 0x0041e80000100800 */
[----:B0-----:R-:W2:Y:S04]  /*94c60*/  LDL.LU R10, [R1+0xa8c] ;  /* 0x000a8c00010a7983 */ /* 0x001ea80000300800 */
[----:B------:R-:W2:Y:S01]  /*94c70*/  LDL.LU R9, [R1+0xa78] ;  /* 0x000a780001097983 */ /* 0x000ea20000300800 */
[----:B------:R-:W-:-:S03]  /*94c80*/  F2FP.PACK_AB R14, R13, R14 ;  /* 0x0000000e0d0e723e */ /* 0x000fc600000000ff */
[----:B--2---:R0:W-:Y:S04]  /*94c90*/  STL [R1+0x2bf4], R9 ;  /* 0x002bf40901007387 */ /* 0x0041e80000100800 */
        /* <DEDUP_REMOVED lines=25> */
[----:B------:R-:W3:Y:S04]  /*94e30*/  LDL.LU R13, [R1+0x2c04] ;  /* 0x002c0400010d7983 */ /* 0x000ee80000300800 */
[----:B------:R0:W-:Y:S04]  /*94e40*/  STL [R1+0x2a2c], R14 ;  /* 0x002a2c0e01007387 */ /* 0x0001e80000100800 */
[----:B0-----:R-:W2:Y:S01]  /*94e50*/  LDL.LU R14, [R1+0xa64] ;  /* 0x000a6400010e7983 */ /* 0x001ea20000300800 */
[----:B---3--:R-:W-:-:S03]  /*94e60*/  F2FP.PACK_AB R13, R12, R13 ;  /* 0x0000000d0c0d723e */ /* 0x008fc600000000ff */
[----:B------:R-:W4:Y:S04]  /*94e70*/  LDL.LU R12, [R1+0x2c00] ;  /* 0x002c0000010c7983 */ /* 0x000f280000300800 */
[----:B------:R0:W-:Y:S04]  /*94e80*/  STL [R1+0x2a30], R13 ;  /* 0x002a300d01007387 */ /* 0x0001e80000100800 */
[----:B0-----:R-:W3:Y:S01]  /*94e90*/  LDL.LU R13, [R1+0xa84] ;  /* 0x000a8400010d7983 */ /* 0x001ee20000300800 */
[----:B----4-:R-:W-:-:S03]  /*94ea0*/  F2FP.PACK_AB R12, R11, R12 ;  /* 0x0000000c0b0c723e */ /* 0x010fc600000000ff */
[----:B------:R-:W4:Y:S04]  /*94eb0*/  LDL.LU R11, [R1+0x2bfc] ;  /* 0x002bfc00010b7983 */ /* 0x000f280000300800 */
[----:B------:R0:W-:Y:S04]  /*94ec0*/  STL [R1+0x2a34], R12 ;  /* 0x002a340c01007387 */ /* 0x0001e80000100800 */
[----:B0-----:R-:W2:Y:S01]  /*94ed0*/  LDL.LU R12, [R1+0xa9c] ;  /* 0x000a9c00010c7983 */ /* 0x001ea20000300800 */
[----:B----4-:R-:W-:-:S03]  /*94ee0*/  F2FP.PACK_AB R11, R10, R11 ;  /* 0x0000000b0a0b723e */ /* 0x010fc600000000ff */
[----:B------:R-:W2:Y:S04]  /*94ef0*/  LDL.LU R10, [R1+0x2bf8] ;  /* 0x002bf800010a7983 */ /* 0x000ea80000300800 */
[----:B------:R0:W-:Y:S04]  /*94f00*/  STL [R1+0x2a38], R11 ;  /* 0x002a380b01007387 */ /* 0x0001e80000100800 */
[----:B0-----:R-:W4:Y:S01]  /*94f10*/  LDL.LU R11, [R1+0xa7c] ;  /* 0x000a7c00010b7983 */ /* 0x001f220000300800 */
[----:B--2---:R-:W-:-:S03]  /*94f20*/  F2FP.PACK_AB R10, R9, R10 ;  /* 0x0000000a090a723e */ /* 0x004fc600000000ff */
[----:B------:R-:W4:Y:S01]  /*94f30*/  LDL.LU R9, [R1+0x2bf4] ;  /* 0x002bf40001097983 */ /* 0x000f220000300800 */
[----:B------:R-:W-:Y:S02]  /*94f40*/  F2FP.PACK_AB R8, R12, R8 ;  /* 0x000000080c08723e */ /* 0x000fe400000000ff */
[----:B---3--:R-:W-:Y:S01]  /*94f50*/  F2FP.PACK_AB R7, R13, R7 ;  /* 0x000000070d07723e */ /* 0x008fe200000000ff */
[----:B------:R-:W-:Y:S01]  /*94f60*/  STL [R1+0x2a3c], R10 ;  /* 0x002a3c0a01007387 */ /* 0x000fe20000100800 */
[----:B------:R-:W-:Y:S02]  /*94f70*/  F2FP.PACK_AB R6, R14, R6 ;  /* 0x000000060e06723e */ /* 0x000fe400000000ff */
[----:B------:R-:W-:Y:S02]  /*94f80*/  F2FP.PACK_AB R5, R15, R5 ;  /* 0x000000050f05723e */ /* 0x000fe400000000ff */
[----:B------:R-:W-:Y:S02]  /*94f90*/  F2FP.PACK_AB R4, R16, R4 ;  /* 0x000000041004723e */ /* 0x000fe400000000ff */
[----:B----4-:R-:W-:-:S05]  /*94fa0*/  F2FP.PACK_AB R9, R11, R9 ;  /* 0x000000090b09723e */ /* 0x010fca00000000ff */
[----:B------:R-:W-:Y:S04]  /*94fb0*/  STL [R1+0x2a40], R9 ;  /* 0x002a400901007387 */ /* 0x000fe80000100800 */
[----:B------:R-:W-:Y:S04]  /*94fc0*/  STL [R1+0x2a44], R8 ;  /* 0x002a440801007387 */ /* 0x000fe80000100800 */
[----:B------:R-:W-:Y:S04]  /*94fd0*/  STL [R1+0x2a48], R7 ;  /* 0x002a480701007387 */ /* 0x000fe80000100800 */
[----:B------:R0:W-:Y:S04]  /*94fe0*/  STL [R1+0x2a4c], R6 ;  /* 0x002a4c0601007387 */ /* 0x0001e80000100800 */
[----:B------:R1:W-:Y:S04]  /*94ff0*/  STL [R1+0x2a50], R5 ;  /* 0x002a500501007387 */ /* 0x0003e80000100800 */
[----:B------:R2:W-:Y:S01]  /*95000*/  STL [R1+0x2a54], R4 ;  /* 0x002a540401007387 */ /* 0x0005e20000100800 */
[----:B0-----:R-:W-:-:S02]  /*95010*/  F2FP.PACK_AB R6, R17, R18 ;  /* 0x000000121106723e */ /* 0x001fc400000000ff */
[----:B-1----:R-:W-:-:S03]  /*95020*/  F2FP.PACK_AB R5, R19, R20 ;  /* 0x000000141305723e */ /* 0x002fc600000000ff */
[----:B------:R0:W-:Y:S01]  /*95030*/  STL [R1+0xc], R6 ;  /* 0x00000c0601007387 */ /* 0x0001e20000100800 */
[----:B--2---:R-:W-:-:S03]  /*95040*/  F2FP.PACK_AB R4, R21, R22 ;  /* 0x000000161504723e */ /* 0x004fc600000000ff */
[----:B------:R1:W-:Y:S04]  /*95050*/  STL [R1+0x8], R5 ;  /* 0x0000080501007387 */ /* 0x0003e80000100800 */
[----:B------:R2:W-:Y:S01]  /*95060*/  STL [R1+0x4], R4 ;  /* 0x0000040401007387 */ /* 0x0005e20000100800 */
[----:B0-----:R-:W-:Y:S02]  /*95070*/  F2FP.PACK_AB R6, R23, R24 ;  /* 0x000000181706723e */ /* 0x001fe400000000ff */
[----:B-1----:R-:W-:-:S03]  /*95080*/  F2FP.PACK_AB R5, R25, R26 ;  /* 0x0000001a1905723e */ /* 0x002fc600000000ff */
[----:B------:R-:W-:Y:S01]  /*95090*/  STL [R1], R6 ;  /* 0x0000000601007387 */ /* 0x000fe20000100800 */
[----:B--2---:R-:W-:-:S03]  /*950a0*/  F2FP.PACK_AB R4, R27, R29 ;  /* 0x0000001d1b04723e */ /* 0x004fc600000000ff */
[----:B------:R-:W-:Y:S04]  /*950b0*/  STL [R1+0x1c], R5 ;  /* 0x00001c0501007387 */ /* 0x000fe80000100800 */
[----:B------:R0:W-:Y:S04]  /*950c0*/  STL [R1+0x18], R4 ;  /* 0x0000180401007387 */ /* 0x0001e80000100800 */
[----:B0-----:R-:W2:Y:S01]  /*950d0*/  LDL.LU R4, [R1+0xc88] ;  /* 0x000c880001047983 */ /* 0x001ea20000300800 */
[----:B------:R-:W-:Y:S02]  /*950e0*/  F2FP.PACK_AB R3, R28, R3 ;  /* 0x000000031c03723e */ /* 0x000fe400000000ff */
[----:B------:R-:W-:-:S03]  /*950f0*/  F2FP.PACK_AB R0, R0, R2 ;  /* 0x000000020000723e */ /* 0x000fc600000000ff */
        /* <DEDUP_REMOVED lines=170> */
[----:B------:R3:W-:Y:S02]  /*95ba0*/  STL [R1+0x68], R4 ;  /* 0x0000680401007387 */ /* 0x0007e40000100800 */
[----:B---3--:R-:W-:Y:S02]  /*95bb0*/  F2FP.PACK_AB R4, R9, R10 ;  /* 0x0000000a0904723e */ /* 0x008fe400000000ff */
[----:B--2---:R-:W-:Y:S02]  /*95bc0*/  F2FP.PACK_AB R6, R5, R6 ;  /* 0x000000060506723e */ /* 0x004fe400000000ff */
[----:B----4-:R-:W-:-:S03]  /*95bd0*/  F2FP.PACK_AB R5, R7, R8 ;  /* 0x000000080705723e */ /* 0x010fc600000000ff */
[----:B------:R0:W-:Y:S04]  /*95be0*/  STL [R1+0x64], R6 ;  /* 0x0000640601007387 */ /* 0x0001e80000100800 */
[----:B------:R1:W-:Y:S04]  /*95bf0*/  STL [R1+0x60], R5 ;  /* 0x0000600501007387 */ /* 0x0003e80000100800 */
[----:B------:R2:W-:Y:S01]  /*95c00*/  STL [R1+0x7c], R4 ;  /* 0x00007c0401007387 */ /* 0x0005e20000100800 */
[----:B0-----:R-:W-:Y:S02]  /*95c10*/  F2FP.PACK_AB R6, R11, R12 ;  /* 0x0000000c0b06723e */ /* 0x001fe400000000ff */
[----:B-1----:R-:W-:-:S03]  /*95c20*/  F2FP.PACK_AB R5, R13, R14 ;  /* 0x0000000e0d05723e */ /* 0x002fc600000000ff */
[----:B------:R0:W-:Y:S01]  /*95c30*/  STL [R1+0x78], R6 ;  /* 0x0000780601007387 */ /* 0x0001e20000100800 */
[----:B--2---:R-:W-:-:S03]  /*95c40*/  F2FP.PACK_AB R4, R15, R16 ;  /* 0x000000100f04723e */ /* 0x004fc600000000ff */
        /* <DEDUP_REMOVED lines=10> */
[----:B------:R-:W-:Y:S01]  /*95cf0*/  STL [R1+0x80], R6 ;  /* 0x0000800601007387 */ /* 0x000fe20000100800 */
        /* <DEDUP_REMOVED lines=178> */
[----:B--2---:R-:W-:Y:S01]  /*96820*/  F2FP.PACK_AB R6, R5, R6 ;  /* 0x000000060506723e */ /* 0x004fe200000000ff */
[----:B----4-:R-:W-:-:S04]  /*96830*/  F2FP.PACK_AB R5, R7, R8 ;  /* 0x000000080705723e */ /* 0x010fc800000000ff */
[----:B------:R0:W-:Y:S01]  /*96840*/  STL [R1+0xe4], R6 ;  /* 0x0000e40601007387 */ /* 0x0001e20000100800 */
[----:B------:R1:W-:Y:S02]  /*96850*/  STL [R1+0xe0], R5 ;  /* 0x0000e00501007387 */ /* 0x0003e40000100800 */
[----:B------:R2:W-:Y:S01]  /*96860*/  STL [R1+0xfc], R4 ;  /* 0x0000fc0401007387 */ /* 0x0005e20000100800 */
[----:B0-----:R-:W-:Y:S02]  /*96870*/  F2FP.PACK_AB R6, R11, R12 ;  /* 0x0000000c0b06723e */ /* 0x001fe400000000ff */
[----:B-1----:R-:W-:Y:S02]  /*96880*/  F2FP.PACK_AB R5, R13, R14 ;  /* 0x0000000e0d05723e */ /* 0x002fe400000000ff */
[----:B--2---:R-:W-:Y:S01]  /*96890*/  F2FP.PACK_AB R4, R15, R16 ;  /* 0x000000100f04723e */ /* 0x004fe200000000ff */
[----:B------:R0:W-:Y:S02]  /*968a0*/  STL [R1+0xf8], R6 ;  /* 0x0000f80601007387 */ /* 0x0001e40000100800 */
[----:B------:R1:W-:Y:S02]  /*968b0*/  STL [R1+0xf4], R5 ;  /* 0x0000f40501007387 */ /* 0x0003e40000100800 */
[----:B------:R2:W-:Y:S01]  /*968c0*/  STL [R1+0xf0], R4 ;  /* 0x0000f00401007387 */ /* 0x0005e20000100800 */
[----:B0-----:R-:W-:-:S02]  /*968d0*/  F2FP.PACK_AB R6, R17, R18 ;  /* 0x000000121106723e */ /* 0x001fc400000000ff */
[----:B-1----:R-:W-:Y:S02]  /*968e0*/  F2FP.PACK_AB R5, R19, R20 ;  /* 0x000000141305723e */ /* 0x002fe400000000ff */
[----:B--2---:R-:W-:Y:S01]  /*968f0*/  F2FP.PACK_AB R4, R21, R22 ;  /* 0x000000161504723e */ /* 0x004fe200000000ff */
[----:B------:R0:W-:Y:S02]  /*96900*/  STL [R1+0x10c], R6 ;  /* 0x00010c0601007387 */ /* 0x0001e40000100800 */
[----:B------:R1:W-:Y:S02]  /*96910*/  STL [R1+0x108], R5 ;  /* 0x0001080501007387 */ /* 0x0003e40000100800 */
[----:B------:R2:W-:Y:S01]  /*96920*/  STL [R1+0x104], R4 ;  /* 0x0001040401007387 */ /* 0x0005e20000100800 */
[----:B0-----:R-:W-:Y:S02]  /*96930*/  F2FP.PACK_AB R6, R23, R24 ;  /* 0x000000181706723e */ /* 0x001fe400000000ff */
[----:B-1----:R-:W-:-:S02]  /*96940*/  F2FP.PACK_AB R5, R25, R26 ;  /* 0x0000001a1905723e */ /* 0x002fc400000000ff */
[----:B--2---:R-:W-:Y:S01]  /*96950*/  F2FP.PACK_AB R4, R27, R29 ;  /* 0x0000001d1b04723e */ /* 0x004fe200000000ff */
[----:B------:R-:W-:Y:S02]  /*96960*/  STL [R1+0x100], R6 ;  /* 0x0001000601007387 */ /* 0x000fe40000100800 */
[----:B------:R-:W-:Y:S02]  /*96970*/  STL [R1+0x11c], R5 ;  /* 0x00011c0501007387 */ /* 0x000fe40000100800 */
[----:B------:R0:W-:Y:S02]  /*96980*/  STL [R1+0x118], R4 ;  /* 0x0001180401007387 */ /* 0x0001e40000100800 */
[----:B0-----:R-:W2:Y:S01]  /*96990*/  LDL.LU R4, [R1+0xca8] ;  /* 0x000ca80001047983 */ /* 0x001ea20000300800 */
[----:B------:R-:W-:Y:S02]  /*969a0*/  F2FP.PACK_AB R3, R28, R3 ;  /* 0x000000031c03723e */ /* 0x000fe400000000ff */
[----:B------:R-:W-:-:S03]  /*969b0*/  F2FP.PACK_AB R0, R0, R2 ;  /* 0x000000020000723e */ /* 0x000fc600000000ff */
[----:B------:R-:W-:Y:S04]  /*969c0*/  STL [R1+0x114], R3 ;  /* 0x0001140301007387 */ /* 0x000fe80000100800 */
[----:B--2---:R0:W-:Y:S01]  /*969d0*/  STL [R1+0x2a5c], R4 ;  /* 0x002a5c0401007387 */ /* 0x0041e20000100800 */
[----:B------:R-:W-:Y:S03]  /*969e0*/  STL [R1+0x110], R0 ;  /* 0x0001100001007387 */ /* 0x000fe60000100800 */
        /* <DEDUP_REMOVED lines=31> */
[----:B------:R-:W3:Y:S03]  /*96be0*/  LDL.LU R5, [R1+0xcbc] ;  /* 0x000cbc0001057983 */ /* 0x000ee60000300800 */
        /* <DEDUP_REMOVED lines=33> */
[----:B0-----:R-:W2:Y:S01]  /*96e00*/  LDL.LU R5, [R1+0xc2c] ;  /* 0x000c2c0001057983 */ /* 0x001ea20000300800 */
[----:B------:R-:W3:Y:S02]  /*96e10*/  LDL.LU R6, [R1+0xcb8] ;  /* 0x000cb80001067983 */ /* 0x000ee40000300800 */
[----:B------:R-:W4:Y:S02]  /*96e20*/  LDL.LU R7, [R1+0xccc] ;  /* 0x000ccc0001077983 */ /* 0x000f240000300800 */
[----:B------:R-:W4:Y:S01]  /*96e30*/  LDL.LU R8, [R1+0xcc8] ;  /* 0x000cc80001087983 */ /* 0x000f220000300800 */
        /* <DEDUP_REMOVED lines=24> */
[----:B--2---:R-:W-:-:S02]  /*96fc0*/  F2FP.PACK_AB R4, R5, R4 ;  /* 0x000000040504723e */ /* 0x004fc400000000ff */
[----:B------:R-:W2:Y:S03]  /*96fd0*/  LDL.LU R5, [R1+0x2ad8] ;  /* 0x002ad80001057983 */ /* 0x000ea60000300800 */
[----:B------:R0:W-:Y:S02]  /*96fe0*/  STL [R1+0x12c], R4 ;  /* 0x00012c0401007387 */ /* 0x0001e40000100800 */
[----:B0-----:R-:W2:Y:S02]  /*96ff0*/  LDL.LU R4, [R1+0x2ad4] ;  /* 0x002ad40001047983 */ /* 0x001ea40000300800 */
[----:B--2---:R-:W-:Y:S02]  /*97000*/  F2FP.PACK_AB R4, R5, R4 ;  /* 0x000000040504723e */ /* 0x004fe400000000ff */
[----:B------:R-:W2:Y:S03]  /*97010*/  LDL.LU R5, [R1+0x2ad0] ;  /* 0x002ad00001057983 */ /* 0x000ea60000300800 */
[----:B------:R0:W-:Y:S02]  /*97020*/  STL [R1+0x128], R4 ;  /* 0x0001280401007387 */ /* 0x0001e40000100800 */
[----:B0-----:R-:W2:Y:S02]  /*97030*/  LDL.LU R4, [R1+0x2acc] ;  /* 0x002acc0001047983 */ /* 0x001ea40000300800 */
        /* <DEDUP_REMOVED lines=58> */
[----:B------:R0:W-:Y:S01]  /*973e0*/  STL [R1+0x16c], R4 ;  /* 0x00016c0401007387 */ /* 0x0001e20000100800 */
[----:B----4-:R-:W-:Y:S02]  /*973f0*/  F2FP.PACK_AB R8, R7, R8 ;  /* 0x000000080708723e */ /* 0x010fe400000000ff */
[----:B---3--:R-:W-:Y:S02]  /*97400*/  F2FP.PACK_AB R10, R9, R10 ;  /* 0x0000000a090a723e */ /* 0x008fe400000000ff */
[----:B------:R-:W-:Y:S01]  /*97410*/  F2FP.PACK_AB R12, R11, R12 ;  /* 0x0000000c0b0c723e */ /* 0x000fe200000000ff */
[----:B0-----:R0:W5:Y:S01]  /*97420*/  LDL.LU R4, [R1+0x2a54] ;  /* 0x002a540001047983 */ /* 0x0011620000300800 */
[----:B------:R-:W-:-:S02]  /*97430*/  F2FP.PACK_AB R14, R13, R14 ;  /* 0x0000000e0d0e723e */ /* 0x000fc400000000ff */
[----:B------:R-:W-:Y:S02]  /*97440*/  F2FP.PACK_AB R16, R15, R16 ;  /* 0x000000100f10723e */ /* 0x000fe400000000ff */
[----:B------:R-:W-:Y:S02]  /*97450*/  F2FP.PACK_AB R18, R17, R18 ;  /* 0x000000121112723e */ /* 0x000fe400000000ff */
[----:B------:R-:W-:Y:S02]  /*97460*/  F2FP.PACK_AB R20, R19, R20 ;  /* 0x000000141314723e */ /* 0x000fe400000000ff */
[----:B------:R-:W-:Y:S02]  /*97470*/  F2FP.PACK_AB R22, R21, R22 ;  /* 0x000000161516723e */ /* 0x000fe400000000ff */
[----:B------:R-:W-:Y:S02]  /*97480*/  F2FP.PACK_AB R24, R23, R24 ;  /* 0x000000181718723e */ /* 0x000fe400000000ff */
[----:B------:R-:W-:-:S02]  /*97490*/  F2FP.PACK_AB R26, R25, R26 ;  /* 0x0000001a191a723e */ /* 0x000fc400000000ff */
[----:B------:R-:W-:Y:S02]  /*974a0*/  F2FP.PACK_AB R28, R27, R28 ;  /* 0x0000001c1b1c723e */ /* 0x000fe400000000ff */
[----:B------:R-:W-:Y:S02]  /*974b0*/  F2FP.PACK_AB R3, R29, R3 ;  /* 0x000000031d03723e */ /* 0x000fe400000000ff */
[----:B--2---:R-:W-:Y:S02]  /*974c0*/  F2FP.PACK_AB R6, R5, R6 ;  /* 0x000000060506723e */ /* 0x004fe400000000ff */
[----:B------:R0:W5:Y:S03]  /*974d0*/  LDL.LU R5, [R1+0x2a50] ;  /* 0x002a500001057983 */ /* 0x0001660000300800 */
[----:B------:R1:W-:Y:S02]  /*974e0*/  STL [R1+0x168], R6 ;  /* 0x0001680601007387 */ /* 0x0003e40000100800 */
[----:B-1----:R0:W5:Y:S01]  /*974f0*/  LDL.LU R6, [R1+0x2a4c] ;  /* 0x002a4c0001067983 */ /* 0x0021620000300800 */
[----:B------:R0:W5:Y:S02]  /*97500*/  LDL.LU R7, [R1+0x2a48] ;  /* 0x002a480001077983 */ /* 0x0001640000300800 */
        /* <DEDUP_REMOVED lines=31> */
[----:B-1----:R-:W2:Y:S01]  /*97700*/  LDL.LU R28, [R1+0x29f4] ;  /* 0x0029f400011c7983 */ /* 0x002ea20000300800 */
[----:B------:R-:W2:Y:S01]  /*97710*/  LDL.LU R29, [R1+0x29f0] ;  /* 0x0029f000011d7983 */ /* 0x000ea20000300800 */
[----:B------:R-:W-:Y:S01]  /*97720*/  F2FP.PACK_AB R2, R0, R2 ;  /* 0x000000020002723e */ /* 0x000fe200000000ff */
[----:B------:R0:W-:Y:S01]  /*97730*/  STL [R1+0x198], R3 ;  /* 0x0001980301007387 */ /* 0x0001e20000100800 */
[----:B--2---:R-:W-:-:S05]  /*97740*/  F2FP.PACK_AB R0, R29, R28 ;  /* 0x0000001c1d00723e */ /* 0x004fca00000000ff */
[----:B------:R0:W-:Y:S01]  /*97750*/  STL [R1+0x190], R0 ;  /* 0x0001900001007387 */ /* 0x0001e20000100800 */
[----:B------:R0:W-:Y:S02]  /*97760*/  STL [R1+0x194], R2 ;  /* 0x0001940201007387 */ /* 0x0001e40000100800 */
.L_x_0:
[----:B0-----:R-:W2:Y:S04]  /*97770*/  LDL.LU R2, [R1+0x18c] ;  /* 0x00018c0001027983 */ /* 0x001ea80000300800 */
[----:B------:R-:W3:Y:S04]  /*97780*/  LDL.LU R28, [R1+0x194] ;  /* 0x00019400011c7983 */ /* 0x000ee80000300800 */
[----:B------:R-:W4:Y:S04]  /*97790*/  LDL.LU R3, [R1+0x198] ;  /* 0x0001980001037983 */ /* 0x000f280000300800 */
[----:B------:R-:W3:Y:S04]  /*977a0*/  LDL.LU R0, [R1+0x19c] ;  /* 0x00019c0001007983 */ /* 0x000ee80000300800 */
[----:B-----5:R0:W-:Y:S04]  /*977b0*/  STL.64 [R1+0x2c50], R6 ;  /* 0x002c500601007387 */ /* 0x0201e80000100a00 */
[----:B0-----:R-:W3:Y:S04]  /*977c0*/  LDL.LU R7, [R1+0x2804] ;  /* 0x0028040001077983 */ /* 0x001ee80000300800 */
[----:B------:R-:W-:Y:S04]  /*977d0*/  STL.64 [R1+0x2c48], R4 ;  /* 0x002c480401007387 */ /* 0x000fe80000100a00 */
[----:B------:R-:W-:Y:S04]  /*977e0*/  STL.64 [R1+0x2c40], R10 ;  /* 0x002c400a01007387 */ /* 0x000fe80000100a00 */
[----:B------:R0:W-:Y:S04]  /*977f0*/  STL.64 [R1+0x2c38], R8 ;  /* 0x002c380801007387 */ /* 0x0001e80000100a00 */
[----:B0-----:R-:W3:Y:S04]  /*97800*/  LDL.LU R8, [R1+0x160] ;  /* 0x0001600001087983 */ /* 0x001ee80000300800 */
[----:B------:R-:W3:Y:S04]  /*97810*/  LDL.LU R9, [R1+0x164] ;  /* 0x0001640001097983 */ /* 0x000ee80000300800 */
[----:B------:R-:W3:Y:S04]  /*97820*/  LDL.LU R10, [R1+0x168] ;  /* 0x00016800010a7983 */ /* 0x000ee80000300800 */
[----:B------:R-:W3:Y:S04]  /*97830*/  LDL.LU R11, [R1+0x16c] ;  /* 0x00016c00010b7983 */ /* 0x000ee80000300800 */
[----:B------:R-:W-:Y:S04]  /*97840*/  STL.64 [R1+0x2c30], R14 ;  /* 0x002c300e01007387 */ /* 0x000fe80000100a00 */
[----:B------:R0:W-:Y:S04]  /*97850*/  STL.64 [R1+0x2c28], R12 ;  /* 0x002c280c01007387 */ /* 0x0001e80000100a00 */
[----:B0-----:R-:W3:Y:S04]  /*97860*/  LDL.LU R12, [R1+0x170] ;  /* 0x00017000010c7983 */ /* 0x001ee80000300800 */
[----:B------:R-:W3:Y:S04]  /*97870*/  LDL.LU R13, [R1+0x174] ;  /* 0x00017400010d7983 */ /* 0x000ee80000300800 */
[----:B------:R-:W3:Y:S04]  /*97880*/  LDL.LU R14, [R1+0x178] ;  /* 0x00017800010e7983 */ /* 0x000ee80000300800 */
[----:B------:R-:W3:Y:S04]  /*97890*/  LDL.LU R15, [R1+0x17c] ;  /* 0x00017c00010f7983 */ /* 0x000ee80000300800 */
[----:B------:R-:W3:Y:S04]  /*978a0*/  LDL.LU R6, [R1+0x2800] ;  /* 0x0028000001067983 */ /* 0x000ee80000300800 */
[----:B------:R-:W3:Y:S04]  /*978b0*/  LDL.LU R5, [R1+0x27fc] ;  /* 0x0027fc0001057983 */ /* 0x000ee80000300800 */
[----:B------:R-:W3:Y:S04]  /*978c0*/  LDL.LU R4, [R1+0x27f8] ;  /* 0x0027f80001047983 */ /* 0x000ee80000300800 */
[----:B------:R-:W-:Y:S04]  /*978d0*/  STL.64 [R1+0x2c20], R18 ;  /* 0x002c201201007387 */ /* 0x000fe80000100a00 */
[----:B------:R0:W-:Y:S04]  /*978e0*/  STL.64 [R1+0x2c18], R16 ;  /* 0x002c181001007387 */ /* 0x0001e80000100a00 */
[----:B0-----:R-:W3:Y:S04]  /*978f0*/  LDL.LU R16, [R1+0x180] ;  /* 0x0001800001107983 */ /* 0x001ee80000300800 */
[----:B------:R-:W3:Y:S04]  /*97900*/  LDL.LU R17, [R1+0x184] ;  /* 0x0001840001117983 */ /* 0x000ee80000300800 */
[----:B------:R-:W3:Y:S01]  /*97910*/  LDL.LU R18, [R1+0x188] ;  /* 0x0001880001127983 */ /* 0x000ee20000300800 */
[----:B--2---:R-:W-:-:S03]  /*97920*/  IMAD.MOV.U32 R19, RZ, RZ, R2 ;  /* 0x000000ffff137224 */ /* 0x004fc600078e0002 */
[----:B------:R-:W2:Y:S04]  /*97930*/  LDL.LU R2, [R1+0x27f4] ;  /* 0x0027f40001027983 */ /* 0x000ea80000300800 */
[----:B------:R4:W-:Y:S04]  /*97940*/  STL.64 [R1+0x2c10], R22 ;  /* 0x002c101601007387 */ /* 0x0009e80000100a00 */
[----:B------:R0:W-:Y:S01]  /*97950*/  STL.64 [R1+0x2c08], R20 ;  /* 0x002c081401007387 */ /* 0x0001e20000100a00 */
[----:B----4-:R-:W-:-:S03]  /*97960*/  IMAD.MOV.U32 R22, RZ, RZ, R3 ;  /* 0x000000ffff167224 */ /* 0x010fc600078e0003 */
[----:B------:R-:W1:Y:S01]  /*97970*/  S2R R3, SR_TID.X ;  /* 0x0000000000037919 */ /* 0x000e620000002100 */
[----:B---3--:R-:W-:-:S03]  /*97980*/  IMAD.MOV.U32 R23, RZ, RZ, R0 ;  /* 0x000000ffff177224 */ /* 0x008fc600078e0000 */
[----:B------:R-:W3:Y:S01]  /*97990*/  S2R R0, SR_TID.X ;  /* 0x0000000000007919 */ /* 0x000ee20000002100 */
[----:B0-----:R-:W-:-:S03]  /*979a0*/  IMAD.MOV.U32 R21, RZ, RZ, R28 ;  /* 0x000000ffff157224 */ /* 0x001fc600078e001c */
[----:B------:R-:W4:Y:S01]  /*979b0*/  LDL.LU R20, [R1+0x190] ;  /* 0x0001900001147983 */ /* 0x000f220000300800 */
[----:B------:R-:W-:-:S03]  /*979c0*/  ISETP.GE.AND P0, PT, R7, c[0x0][0x17c], PT ;  /* 0x00005f0007007a0c */ /* 0x000fc60003f06270 */
[----:B------:R-:W-:Y:S04]  /*979d0*/  STL.64 [R1+0x2c00], R26 ;  /* 0x002c001a01007387 */ /* 0x000fe80000100a00 */
[----:B------:R-:W-:Y:S04]  /*979e0*/  STL.64 [R1+0x2bf8], R24 ;  /* 0x002bf81801007387 */ /* 0x000fe80000100a00 */
[----:B------:R-:W-:Y:S01]  /*979f0*/  STL [R1+0x2ac4], R29 ;  /* 0x002ac41d01007387 */ /* 0x000fe20000100800 */
[----:B-1----:R-:W-:Y:S01]  /*97a00*/  IMAD.SHL.U32 R28, R3, 0x200, RZ ;  /* 0x00000200031c7824 */ /* 0x002fe200078e00ff */
[----:B---3--:R-:W-:-:S04]  /*97a10*/  LOP3.LUT R0, R0, 0x3f, RZ, 0xc0, !PT ;  /* 0x0000003f00007812 */ /* 0x008fc800078ec0ff */
[----:B------:R-:W-:-:S05]  /*97a20*/  LOP3.LUT R28, R28, 0xc00, RZ, 0xc0, !PT ;  /* 0x00000c001c1c7812 */ /* 0x000fca00078ec0ff */
[----:B------:R-:W-:Y:S02]  /*97a30*/  IMAD R28, R0, 0x10, R28 ;  /* 0x00000010001c7824 */ /* 0x000fe400078e021c */
[----:B------:R-:W-:-:S05]  /*97a40*/  IMAD.SHL.U32 R0, R3, 0x80, RZ ;  /* 0x0000008003007824 */ /* 0x000fca00078e00ff */
[----:B------:R-:W-:Y:S01]  /*97a50*/  LOP3.LUT R0, R0, 0xc00, RZ, 0xc0, !PT ;  /* 0x00000c0000007812 */ /* 0x000fe200078ec0ff */
[----:B------:R-:W-:Y:S01]  /*97a60*/  BAR.SYNC.DEFER_BLOCKING 0x0 ;  /* 0x0000000000007b1d */ /* 0x000fe20000010000 */
[----:B------:R-:W-:Y:S02]  /*97a70*/  ISETP.GE.AND P4, PT, R6, c[0x0][0x17c], PT ;  /* 0x00005f0006007a0c */ /* 0x000fe40003f86270 */
[----:B------:R-:W-:Y:S02]  /*97a80*/  ISETP.GE.AND P3, PT, R5, c[0x0][0x17c], PT ;  /* 0x00005f0005007a0c */ /* 0x000fe40003f66270 */
[----:B------:R-:W-:Y:S02]  /*97a90*/  ISETP.GE.AND P2, PT, R4, c[0x0][0x17c], PT ;  /* 0x00005f0004007a0c */ /* 0x000fe40003f46270 */
[----:B--2---:R-:W-:Y:S01]  /*97aa0*/  ISETP.GE.AND P1, PT, R2, c[0x0][0x17c], PT ;  /* 0x00005f0002007a0c */ /* 0x004fe20003f26270 */
[----:B------:R-:W-:-:S05]  /*97ab0*/  IMAD.SHL.U32 R2, R3, 0x20, RZ ;  /* 0x0000002003027824 */ /* 0x000fca00078e00ff */
[----:B------:R-:W-:Y:S01]  /*97ac0*/  LOP3.LUT R0, R0, 0x60, R2, 0xf8, !PT ;  /* 0x0000006000007812 */ /* 0x000fe200078ef802 */
[C---:B------:R-:W-:Y:S02]  /*97ad0*/  IMAD.SHL.U32 R2, R3.reuse, 0x4, RZ ;  /* 0x0000000403027824 */ /* 0x040fe400078e00ff */
[----:B------:R-:W-:-:S03]  /*97ae0*/  IMAD.SHL.U32 R3, R3, 0x8, RZ ;  /* 0x0000000803037824 */ /* 0x000fc600078e00ff */
[----:B------:R-:W-:Y:S02]  /*97af0*/  LOP3.LUT R0, R0, 0x70, R2, 0x78, !PT ;  /* 0x0000007000007812 */ /* 0x000fe400078e7802 */
[----:B------:R-:W-:-:S05]  /*97b00*/  LOP3.LUT R2, R3, 0x100, RZ, 0xc0, !PT ;  /* 0x0000010003027812 */ /* 0x000fca00078ec0ff */
[----:B------:R-:W-:-:S05]  /*97b10*/  IMAD.IADD R0, R2, 0x1, R0 ;  /* 0x0000000102007824 */ /* 0x000fca00078e0200 */
[----:B------:R0:W-:Y:S04]  /*97b20*/  STS.128 [R0+0x200], R12 ;  /* 0x0002000c00007388 */ /* 0x0001e80000000c00 */
[----:B----4-:R-:W-:Y:S04]  /*97b30*/  STS.128 [R0], R20 ;  /* 0x0000001400007388 */ /* 0x010fe80000000c00 */
[----:B------:R1:W-:Y:S04]  /*97b40*/  STS.128 [R0+0x80], R16 ;  /* 0x0000801000007388 */ /* 0x0003e80000000c00 */
[----:B------:R-:W-:Y:S04]  /*97b50*/  STS.128 [R0+0x280], R8 ;  /* 0x0002800800007388 */ /* 0x000fe80000000c00 */
[----:B0-----:R-:W2:Y:S04]  /*97b60*/  LDL.LU R12, [R1+0xe0] ;  /* 0x0000e000010c7983 */ /* 0x001ea80000300800 */
[----:B------:R-:W2:Y:S04]  /*97b70*/  LDL.LU R13, [R1+0xe4] ;  /* 0x0000e400010d7983 */ /* 0x000ea80000300800 */
[----:B------:R-:W3:Y:S04]  /*97b80*/  LDL.LU R14, [R1+0xe8] ;  /* 0x0000e800010e7983 */ /* 0x000ee80000300800 */
[----:B------:R-:W3:Y:S01]  /*97b90*/  LDL.LU R15, [R1+0xec] ;  /* 0x0000ec00010f7983 */ /* 0x000ee20000300800 */
[----:B-1----:R-:W-:-:S02]  /*97ba0*/  LOP3.LUT R16, R28, 0x20, RZ, 0x3c, !PT ;  /* 0x000000201c107812 */ /* 0x002fc400078e3cff */
[C---:B------:R-:W-:Y:S02]  /*97bb0*/  LOP3.LUT R3, R28.reuse, 0x40, RZ, 0x3c, !PT ;  /* 0x000000401c037812 */ /* 0x040fe400078e3cff */
[----:B------:R-:W-:Y:S01]  /*97bc0*/  LOP3.LUT R2, R28, 0x60, RZ, 0x3c, !PT ;  /* 0x000000601c027812 */ /* 0x000fe200078e3cff */
[----:B------:R-:W-:Y:S06]  /*97bd0*/  BAR.SYNC.DEFER_BLOCKING 0x0 ;  /* 0x0000000000007b1d */ /* 0x000fec0000010000 */
[----:B---3--:R-:W-:Y:S04]  /*97be0*/  STL.64 [R1+0x2cc8], R14 ;  /* 0x002cc80e01007387 */ /* 0x008fe80000100a00 */
[----:B--2---:R-:W-:Y:S04]  /*97bf0*/  STL.64 [R1+0x2cc0], R12 ;  /* 0x002cc00c01007387 */ /* 0x004fe80000100a00 */
[----:B------:R-:W2:Y:S04]  /*97c00*/  LDL.LU R20, [R1+0xf0] ;  /* 0x0000f00001147983 */ /* 0x000ea80000300800 */
        /* <DEDUP_REMOVED lines=28> */
[----:B--2---:R-:W-:Y:S04]  /*97dd0*/  STL.64 [R1+0x2d10], R20 ;  /* 0x002d101401007387 */ /* 0x004fe80000100a00 */
[----:B------:R-:W0:Y:S04]  /*97de0*/  LDS.128 R20, [R28] ;  /* 0x000000001c147984 */ /* 0x000e280000000c00 */
        /* <DEDUP_REMOVED lines=8> */
[----:B------:R-:W4:Y:S04]  /*97e70*/  LDL.LU R4, [R1+0xc0] ;  /* 0x0000c00001047983 */ /* 0x000f280000300800 */
[----:B------:R-:W4:Y:S04]  /*97e80*/  LDL.LU R5, [R1+0xc4] ;  /* 0x0000c40001057983 */ /* 0x000f280000300800 */
[----:B------:R-:W4:Y:S04]  /*97e90*/  LDL.LU R6, [R1+0xc8] ;  /* 0x0000c80001067983 */ /* 0x000f280000300800 */
[----:B------:R-:W4:Y:S04]  /*97ea0*/  LDL.LU R7, [R1+0xcc] ;  /* 0x0000cc0001077983 */ /* 0x000f280000300800 */
[----:B------:R-:W2:Y:S04]  /*97eb0*/  LDL.LU R8, [R1+0xd0] ;  /* 0x0000d00001087983 */ /* 0x000ea80000300800 */
[----:B------:R-:W2:Y:S01]  /*97ec0*/  LDL.LU R9, [R1+0xd4] ;  /* 0x0000d40001097983 */ /* 0x000ea20000300800 */
[----:B0-----:R-:W-:-:S03]  /*97ed0*/  IMAD.MOV.U32 R29, RZ, RZ, R21 ;  /* 0x000000ffff1d7224 */ /* 0x001fc600078e0015 */
[----:B------:R-:W2:Y:S04]  /*97ee0*/  LDL.LU R10, [R1+0xd8] ;  /* 0x0000d800010a7983 */ /* 0x000ea80000300800 */
[----:B------:R-:W2:Y:S04]  /*97ef0*/  LDL.LU R11, [R1+0xdc] ;  /* 0x0000dc00010b7983 */ /* 0x000ea80000300800 */
[----:B------:R-:W-:Y:S04]  /*97f00*/  STL [R1+0x160], R20 ;  /* 0x0001601401007387 */ /* 0x000fe80000100800 */
[----:B------:R-:W-:Y:S04]  /*97f10*/  STL.64 [R1+0x168], R22 ;  /* 0x0001681601007387 */ /* 0x000fe80000100a00 */
[----:B------:R-:W0:Y:S04]  /*97f20*/  LDS.128 R20, [R16] ;  /* 0x0000000010147984 */ /* 0x000e280000000c00 */
[----:B------:R-:W-:Y:S04]  /*97f30*/  STL [R1+0x2ac8], R29 ;  /* 0x002ac81d01007387 */ /* 0x000fe80000100800 */
[----:B0-----:R-:W-:Y:S04]  /*97f40*/  STL.64 [R1+0x170], R20 ;  /* 0x0001701401007387 */ /* 0x001fe80000100a00 */
[----:B------:R-:W-:Y:S04]  /*97f50*/  STL.64 [R1+0x178], R22 ;  /* 0x0001781601007387 */ /* 0x000fe80000100a00 */
[----:B------:R-:W0:Y:S04]  /*97f60*/  LDS.128 R20, [R3] ;  /* 0x0000000003147984 */ /* 0x000e280000000c00 */
[----:B0-----:R-:W-:Y:S04]  /*97f70*/  STL.64 [R1+0x180], R20 ;  /* 0x0001801401007387 */ /* 0x001fe80000100a00 */
[----:B------:R-:W-:Y:S04]  /*97f80*/  STL.64 [R1+0x188], R22 ;  /* 0x0001881601007387 */ /* 0x000fe80000100a00 */
[----:B------:R-:W0:Y:S04]  /*97f90*/  LDS.128 R20, [R2] ;  /* 0x0000000002147984 */ /* 0x000e280000000c00 */
[----:B0-----:R-:W-:Y:S04]  /*97fa0*/  STL.64 [R1+0x190], R20 ;  /* 0x0001901401007387 */ /* 0x001fe80000100a00 */
[----:B------:R0:W-:Y:S04]  /*97fb0*/  STL.64 [R1+0x198], R22 ;  /* 0x0001981601007387 */ /* 0x0001e80000100a00 */
[----:B0-----:R-:W2:Y:S04]  /*97fc0*/  LDL.LU.64 R22, [R1+0x2d18] ;  /* 0x002d180001167983 */ /* 0x001ea80000300a00 */
[----:B------:R-:W2:Y:S04]  /*97fd0*/  LDL.LU.64 R20, [R1+0x2d10] ;  /* 0x002d100001147983 */ /* 0x000ea80000300a00 */
[----:B------:R-:W-:Y:S06]  /*97fe0*/  BAR.SYNC.DEFER_BLOCKING 0x0 ;  /* 0x0000000000007b1d */ /* 0x000fec0000010000 */
[----:B--2---:R0:W-:Y:S04]  /*97ff0*/  STS.128 [R0], R20 ;  /* 0x0000001400007388 */ /* 0x0041e80000000c00 */
[----:B0-----:R-:W2:Y:S04]  /*98000*/  LDL.LU.64 R22, [R1+0x2d08] ;  /* 0x002d080001167983 */ /* 0x001ea80000300a00 */
[----:B------:R-:W2:Y:S04]  /*98010*/  LDL.LU.64 R20, [R1+0x2d00] ;  /* 0x002d000001147983 */ /* 0x000ea80000300a00 */
[----:B--2---:R0:W-:Y:S04]  /*98020*/  STS.128 [R0+0x80], R20 ;  /* 0x0000801400007388 */ /* 0x0041e80000000c00 */
[----:B0-----:R-:W2:Y:S04]  /*98030*/  LDL.LU.64 R22, [R1+0x2cf8] ;  /* 0x002cf80001167983 */ /* 0x001ea80000300a00 */
[----:B------:R-:W2:Y:S04]  /*98040*/  LDL.LU.64 R20, [R1+0x2cf0] ;  /* 0x002cf00001147983 */ /* 0x000ea80000300a00 */
[----:B--2---:R0:W-:Y:S04]  /*98050*/  STS.128 [R0+0x200], R20 ;  /* 0x0002001400007388 */ /* 0x0041e80000000c00 */
[----:B0-----:R-:W2:Y:S04]  /*98060*/  LDL.LU.64 R22, [R1+0x2ce8] ;  /* 0x002ce80001167983 */ /* 0x001ea80000300a00 */
[----:B------:R-:W2:Y:S04]  /*98070*/  LDL.LU.64 R20, [R1+0x2ce0] ;  /* 0x002ce00001147983 */ /* 0x000ea80000300a00 */
[----:B--2---:R-:W-:Y:S04]  /*98080*/  STS.128 [R0+0x280], R20 ;  /* 0x0002801400007388 */ /* 0x004fe80000000c00 */
[----:B------:R-:W-:Y:S06]  /*98090*/  BAR.SYNC.DEFER_BLOCKING 0x0 ;  /* 0x0000000000007b1d */ /* 0x000fec0000010000 */
[----:B------:R-:W0:Y:S04]  /*980a0*/  LDS.128 R20, [R28] ;  /* 0x000000001c147984 */ /* 0x000e280000000c00 */
[----:B0-----:R-:W-:Y:S04]  /*980b0*/  STL.64 [R1+0x120], R20 ;  /* 0x0001201401007387 */ /* 0x001fe80000100a00 */
[----:B------:R-:W-:Y:S04]  /*980c0*/  STL.64 [R1+0x128], R22 ;  /* 0x0001281601007387 */ /* 0x000fe80000100a00 */
[----:B------:R-:W0:Y:S04]  /*980d0*/  LDS.128 R20, [R16] ;  /* 0x0000000010147984 */ /* 0x000e280000000c00 */
[----:B0-----:R-:W-:Y:S04]  /*980e0*/  STL.64 [R1+0x130], R20 ;  /* 0x0001301401007387 */ /* 0x001fe80000100a00 */
[----:B------:R-:W-:Y:S04]  /*980f0*/  STL.64 [R1+0x138], R22 ;  /* 0x0001381601007387 */ /* 0x000fe80000100a00 */
[----:B------:R-:W0:Y:S04]  /*98100*/  LDS.128 R20, [R3] ;  /* 0x0000000003147984 */ /* 0x000e280000000c00 */
[----:B0-----:R-:W-:Y:S04]  /*98110*/  STL.64 [R1+0x140], R20 ;  /* 0x0001401401007387 */ /* 0x001fe80000100a00 */
[----:B------:R-:W-:Y:S04]  /*98120*/  STL.64 [R1+0x148], R22 ;  /* 0x0001481601007387 */ /* 0x000fe80000100a00 */
[----:B------:R-:W0:Y:S04]  /*98130*/  LDS.128 R20, [R2] ;  /* 0x0000000002147984 */ /* 0x000e280000000c00 */
[----:B------:R-:W-:Y:S06]  /*98140*/  BAR.SYNC.DEFER_BLOCKING 0x0 ;  /* 0x0000000000007b1d */ /* 0x000fec0000010000 */
[----:B------:R-:W-:Y:S04]  /*98150*/  STS.128 [R0], R12 ;  /* 0x0000000c00007388 */ /* 0x000fe80000000c00 */
[----:B0-----:R-:W-:Y:S04]  /*98160*/  STL.64 [R1+0x150], R20 ;  /* 0x0001501401007387 */ /* 0x001fe80000100a00 */
[----:B------:R0:W-:Y:S04]  /*98170*/  STL.64 [R1+0x158], R22 ;  /* 0x0001581601007387 */ /* 0x0001e80000100a00 */
[----:B0-----:R-:W2:Y:S04]  /*98180*/  LDL.LU.64 R22, [R1+0x2cd8] ;  /* 0x002cd80001167983 */ /* 0x001ea80000300a00 */
[----:B------:R-:W2:Y:S04]  /*98190*/  LDL.LU.64 R20, [R1+0x2cd0] ;  /* 0x002cd00001147983 */ /* 0x000ea80000300a00 */
[----:B------:R-:W4:Y:S04]  /*981a0*/  LDL.LU.64 R14, [R1+0x2cc8] ;  /* 0x002cc800010e7983 */ /* 0x000f280000300a00 */
[----:B------:R-:W4:Y:S04]  /*981b0*/  LDL.LU.64 R12, [R1+0x2cc0] ;  /* 0x002cc000010c7983 */ /* 0x000f280000300a00 */
[----:B---3--:R-:W-:Y:S04]  /*981c0*/  STS.128 [R0+0x80], R24 ;  /* 0x0000801800007388 */ /* 0x008fe80000000c00 */
[----:B------:R-:W-:Y:S04]  /*981d0*/  STL [R1+0x2cb8], R16 ;  /* 0x002cb81001007387 */ /* 0x000fe80000100800 */
[----:B--2---:R-:W-:Y:S04]  /*981e0*/  STS.128 [R0+0x200], R20 ;  /* 0x0002001400007388 */ /* 0x004fe80000000c00 */
[----:B----4-:R-:W-:Y:S04]  /*981f0*/  STS.128 [R0+0x280], R12 ;  /* 0x0002800c00007388 */ /* 0x010fe80000000c00 */
[----:B------:R-:W-:Y:S06]  /*98200*/  BAR.SYNC.DEFER_BLOCKING 0x0 ;  /* 0x0000000000007b1d */ /* 0x000fec0000010000 */
[----:B------:R-:W0:Y:S04]  /*98210*/  LDS.128 R20, [R28] ;  /* 0x000000001c147984 */ /* 0x000e280000000c00 */
[----:B------:R-:W1:Y:S04]  /*98220*/  LDS.128 R12, [R16] ;  /* 0x00000000100c7984 */ /* 0x000e680000000c00 */
[----:B------:R-:W2:Y:S04]  /*98230*/  LDS.128 R16, [R3] ;  /* 0x0000000003107984 */ /* 0x000ea80000000c00 */
[----:B0-----:R-:W-:Y:S04]  /*98240*/  STL.64 [R1+0xe0], R20 ;  /* 0x0000e01401007387 */ /* 0x001fe80000100a00 */
[----:B------:R-:W-:Y:S04]  /*98250*/  STL.64 [R1+0xe8], R22 ;  /* 0x0000e81601007387 */ /* 0x000fe80000100a00 */
[----:B-1----:R-:W-:Y:S04]  /*98260*/  STL.64 [R1+0xf0], R12 ;  /* 0x0000f00c01007387 */ /* 0x002fe80000100a00 */
[----:B------:R-:W-:Y:S04]  /*98270*/  STL.64 [R1+0xf8], R14 ;  /* 0x0000f80e01007387 */ /* 0x000fe80000100a00 */
[----:B------:R-:W0:Y:S04]  /*98280*/  LDS.128 R12, [R2] ;  /* 0x00000000020c7984 */ /* 0x000e280000000c00 */
[----:B------:R-:W-:Y:S06]  /*98290*/  BAR.SYNC.DEFER_BLOCKING 0x0 ;  /* 0x0000000000007b1d */ /* 0x000fec0000010000 */
[----:B--2---:R-:W-:Y:S04]  /*982a0*/  STL.64 [R1+0x100], R16 ;  /* 0x0001001001007387 */ /* 0x004fe80000100a00 */
[----:B------:R-:W-:Y:S04]  /*982b0*/  STL.64 [R1+0x108], R18 ;  /* 0x0001081201007387 */ /* 0x000fe80000100a00 */
[----:B------:R1:W-:Y:S04]  /*982c0*/  STS.128 [R0], R8 ;  /* 0x0000000800007388 */ /* 0x0003e80000000c00 */
[----:B------:R2:W-:Y:S04]  /*982d0*/  STS.128 [R0+0x80], R4 ;  /* 0x0000800400007388 */ /* 0x0005e80000000c00 */
[----:B0-----:R-:W-:Y:S04]  /*982e0*/  STL.64 [R1+0x110], R12 ;  /* 0x0001100c01007387 */ /* 0x001fe80000100a00 */
[----:B------:R-:W-:Y:S04]  /*982f0*/  STL.64 [R1+0x118], R14 ;  /* 0x0001180e01007387 */ /* 0x000fe80000100a00 */
[----:B-1----:R-:W3:Y:S04]  /*98300*/  LDL.LU R8, [R1+0x30] ;  /* 0x0000300001087983 */ /* 0x002ee80000300800 */
[----:B------:R-:W3:Y:S04]  /*98310*/  LDL.LU R9, [R1+0x34] ;  /* 0x0000340001097983 */ /* 0x000ee80000300800 */
[----:B------:R-:W4:Y:S04]  /*98320*/  LDL.LU R10, [R1+0x38] ;  /* 0x00003800010a7983 */ /* 0x000f280000300800 */
[----:B------:R-:W4:Y:S04]  /*98330*/  LDL.LU R11, [R1+0x3c] ;  /* 0x00003c00010b7983 */ /* 0x000f280000300800 */
[----:B----4-:R-:W-:Y:S04]  /*98340*/  STL.64 [R1+0x2c60], R10 ;  /* 0x002c600a01007387 */ /* 0x010fe80000100a00 */
[----:B---3--:R-:W-:Y:S04]  /*98350*/  STL.64 [R1+0x2c58], R8 ;  /* 0x002c580801007387 */ /* 0x008fe80000100a00 */
[----:B--2---:R-:W2:Y:S04]  /*98360*/  LDL.LU R4, [R1+0x40] ;  /* 0x0000400001047983 */ /* 0x004ea80000300800 */
        /* <DEDUP_REMOVED lines=17> */
[----:B------:R-:W4:Y:S04]  /*98480*/  LDL.LU R18, [R1+0xb8] ;  /* 0x0000b80001127983 */ /* 0x000f280000300800 */
[----:B------:R-:W4:Y:S04]  /*98490*/  LDL.LU R19, [R1+0xbc] ;  /* 0x0000bc0001137983 */ /* 0x000f280000300800 */
        /* <DEDUP_REMOVED lines=12> */
[----:B----4-:R-:W-:Y:S04]  /*98560*/  STS.128 [R0+0x200], R16 ;  /* 0x0002001000007388 */ /* 0x010fe80000000c00 */
        /* <DEDUP_REMOVED lines=14> */
[----:B------:R-:W3:Y:S04]  /*98650*/  LDL.LU R20, [R1+0x10] ;  /* 0x0000100001147983 */ /* 0x000ee80000300800 */
[----:B------:R-:W3:Y:S04]  /*98660*/  LDL.LU R21, [R1+0x14] ;  /* 0x0000140001157983 */ /* 0x000ee80000300800 */
[----:B------:R-:W3:Y:S04]  /*98670*/  LDL.LU R22, [R1+0x18] ;  /* 0x0000180001167983 */ /* 0x000ee80000300800 */
[----:B------:R-:W3:Y:S04]  /*98680*/  LDL.LU R23, [R1+0x1c] ;  /* 0x00001c0001177983 */ /* 0x000ee80000300800 */
[----:B------:R-:W3:Y:S04]  /*98690*/  LDL.LU R24, [R1] ;  /* 0x0000000001187983 */ /* 0x000ee80000300800 */
[----:B------:R-:W3:Y:S04]  /*986a0*/  LDL.LU R25, [R1+0x4] ;  /* 0x0000040001197983 */ /* 0x000ee80000300800 */
[----:B------:R-:W3:Y:S04]  /*986b0*/  LDL.LU R26, [R1+0x8] ;  /* 0x00000800011a7983 */ /* 0x000ee80000300800 */
[----:B------:R-:W3:Y:S04]  /*986c0*/  LDL.LU R27, [R1+0xc] ;  /* 0x00000c00011b7983 */ /* 0x000ee80000300800 */
[----:B------:R-:W3:Y:S04]  /*986d0*/  LDL.LU R16, [R1+0x2cb8] ;  /* 0x002cb80001107983 */ /* 0x000ee80000300800 */
[----:B--2---:R-:W-:Y:S04]  /*986e0*/  STS.128 [R0+0x280], R4 ;  /* 0x0002800400007388 */ /* 0x004fe80000000c00 */
[----:B------:R-:W-:Y:S06]  /*986f0*/  BAR.SYNC.DEFER_BLOCKING 0x0 ;  /* 0x0000000000007b1d */ /* 0x000fec0000010000 */
[----:B------:R-:W0:Y:S04]  /*98700*/  LDS.128 R4, [R28] ;  /* 0x000000001c047984 */ /* 0x000e280000000c00 */
[----:B0-----:R-:W-:Y:S04]  /*98710*/  STL.64 [R1+0xa0], R4 ;  /* 0x0000a00401007387 */ /* 0x001fe80000100a00 */
[----:B------:R-:W-:Y:S04]  /*98720*/  STL.64 [R1+0xa8], R6 ;  /* 0x0000a80601007387 */ /* 0x000fe80000100a00 */
[----:B---3--:R-:W0:Y:S04]  /*98730*/  LDS.128 R4, [R16] ;  /* 0x0000000010047984 */ /* 0x008e280000000c00 */
[----:B0-----:R-:W-:Y:S04]  /*98740*/  STL.64 [R1+0xb0], R4 ;  /* 0x0000b00401007387 */ /* 0x001fe80000100a00 */
[----:B------:R-:W-:Y:S04]  /*98750*/  STL.64 [R1+0xb8], R6 ;  /* 0x0000b80601007387 */ /* 0x000fe80000100a00 */
[----:B------:R-:W0:Y:S04]  /*98760*/  LDS.128 R4, [R3] ;  /* 0x0000000003047984 */ /* 0x000e280000000c00 */
[----:B0-----:R-:W-:Y:S04]  /*98770*/  STL.64 [R1+0xc0], R4 ;  /* 0x0000c00401007387 */ /* 0x001fe80000100a00 */
[----:B------:R-:W-:Y:S04]  /*98780*/  STL.64 [R1+0xc8], R6 ;  /* 0x0000c80601007387 */ /* 0x000fe80000100a00 */
[----:B------:R-:W0:Y:S04]  /*98790*/  LDS.128 R4, [R2] ;  /* 0x0000000002047984 */ /* 0x000e280000000c00 */
[----:B0-----:R-:W-:Y:S01]  /*987a0*/  STL [R1+0xd4], R5 ;  /* 0x0000d40501007387 */ /* 0x001fe20000100800 */
[----:B------:R-:W-:-:S03]  /*987b0*/  IMAD.MOV.U32 R29, RZ, RZ, R4 ;  /* 0x000000ffff1d7224 */ /* 0x000fc600078e0004 */
        /* <DEDUP_REMOVED lines=31> */
[----:B------:R-:W3:Y:S04]  /*989b0*/  LDL.LU.64 R10, [R1+0x2c60] ;  /* 0x002c6000010a7983 */ /* 0x000ee80000300a00 */
[----:B------:R-:W3:Y:S04]  /*989c0*/  LDL.LU.64 R8, [R1+0x2c58] ;  /* 0x002c580001087983 */ /* 0x000ee80000300a00 */
[----:B----4-:R-:W-:Y:S04]  /*989d0*/  STS.128 [R0+0x280], R12 ;  /* 0x0002800c00007388 */ /* 0x010fe80000000c00 */
[----:B--2---:R0:W-:Y:S04]  /*989e0*/  STS.128 [R0+0x80], R4 ;  /* 0x0000800400007388 */ /* 0x0041e80000000c00 */
[----:B---3--:R1:W-:Y:S04]  /*989f0*/  STS.128 [R0+0x200], R8 ;  /* 0x0002000800007388 */ /* 0x0083e80000000c00 */
[----:B------:R-:W-:Y:S06]  /*98a00*/  BAR.SYNC.DEFER_BLOCKING 0x0 ;  /* 0x0000000000007b1d */ /* 0x000fec0000010000 */
[----:B0-----:R-:W2:Y:S04]  /*98a10*/  LDL.LU.64 R6, [R1+0x2c50] ;  /* 0x002c500001067983 */ /* 0x001ea80000300a00 */
[----:B------:R-:W2:Y:S04]  /*98a20*/  LDL.LU.64 R4, [R1+0x2c48] ;  /* 0x002c480001047983 */ /* 0x000ea80000300a00 */
[----:B-1----:R-:W3:Y:S04]  /*98a30*/  LDL.LU.64 R10, [R1+0x2c40] ;  /* 0x002c4000010a7983 */ /* 0x002ee80000300a00 */
[----:B------:R-:W3:Y:S04]  /*98a40*/  LDL.LU.64 R8, [R1+0x2c38] ;  /* 0x002c380001087983 */ /* 0x000ee80000300a00 */
[----:B------:R-:W0:Y:S04]  /*98a50*/  LDS.128 R12, [R28] ;  /* 0x000000001c0c7984 */ /* 0x000e280000000c00 */
[----:B------:R-:W1:Y:S04]  /*98a60*/  LDS.128 R16, [R16] ;  /* 0x0000000010107984 */ /* 0x000e680000000c00 */
[----:B0-----:R-:W-:Y:S04]  /*98a70*/  STL.64 [R1+0x20], R12 ;  /* 0x0000200c01007387 */ /* 0x001fe80000100a00 */
[----:B------:R0:W-:Y:S04]  /*98a80*/  STL.64 [R1+0x28], R14 ;  /* 0x0000280e01007387 */ /* 0x0001e80000100a00 */
[----:B0-----:R-:W4:Y:S04]  /*98a90*/  LDL.LU.64 R14, [R1+0x2c30] ;  /* 0x002c3000010e7983 */ /* 0x001f280000300a00 */
[----:B------:R-:W4:Y:S04]  /*98aa0*/  LDL.LU.64 R12, [R1+0x2c28] ;  /* 0x002c2800010c7983 */ /* 0x000f280000300a00 */
[----:B-1----:R-:W-:Y:S04]  /*98ab0*/  STL.64 [R1+0x40], R16 ;  /* 0x0000401001007387 */ /* 0x002fe80000100a00 */
[----:B------:R-:W-:Y:S04]  /*98ac0*/  STL.64 [R1+0x48], R18 ;  /* 0x0000481201007387 */ /* 0x000fe80000100a00 */
[----:B------:R-:W0:Y:S04]  /*98ad0*/  LDS.128 R16, [R3] ;  /* 0x0000000003107984 */ /* 0x000e280000000c00 */
[----:B0-----:R-:W-:Y:S04]  /*98ae0*/  STL.64 [R1+0x80], R16 ;  /* 0x0000801001007387 */ /* 0x001fe80000100a00 */
[----:B------:R-:W-:Y:S04]  /*98af0*/  STL.64 [R1+0x88], R18 ;  /* 0x0000881201007387 */ /* 0x000fe80000100a00 */
[----:B------:R-:W0:Y:S04]  /*98b00*/  LDS.128 R16, [R2] ;  /* 0x0000000002107984 */ /* 0x000e280000000c00 */
[----:B------:R-:W-:Y:S06]  /*98b10*/  BAR.SYNC.DEFER_BLOCKING 0x0 ;  /* 0x0000000000007b1d */ /* 0x000fec0000010000 */
[----:B------:R-:W-:Y:S04]  /*98b20*/  STS.128 [R0], R20 ;  /* 0x0000001400007388 */ /* 0x000fe80000000c00 */
[----:B------:R-:W-:Y:S04]  /*98b30*/  STS.128 [R0+0x80], R24 ;  /* 0x0000801800007388 */ /* 0x000fe80000000c00 */
[----:B0-----:R-:W-:Y:S04]  /*98b40*/  STL.64 [R1+0x3b0], R16 ;  /* 0x0003b01001007387 */ /* 0x001fe80000100a00 */
[----:B------:R0:W-:Y:S04]  /*98b50*/  STL.64 [R1+0x3b8], R18 ;  /* 0x0003b81201007387 */ /* 0x0001e80000100a00 */
[----:B0-----:R-:W4:Y:S04]  /*98b60*/  LDL.LU.64 R18, [R1+0x2c20] ;  /* 0x002c200001127983 */ /* 0x001f280000300a00 */
[----:B------:R-:W4:Y:S04]  /*98b70*/  LDL.LU.64 R16, [R1+0x2c18] ;  /* 0x002c180001107983 */ /* 0x000f280000300a00 */
[----:B------:R-:W4:Y:S04]  /*98b80*/  LDL.LU.64 R22, [R1+0x2c10] ;  /* 0x002c100001167983 */ /* 0x000f280000300a00 */
[----:B------:R-:W4:Y:S04]  /*98b90*/  LDL.LU.64 R20, [R1+0x2c08] ;  /* 0x002c080001147983 */ /* 0x000f280000300a00 */
[----:B------:R-:W4:Y:S04]  /*98ba0*/  LDL.LU.64 R26, [R1+0x2c00] ;  /* 0x002c0000011a7983 */ /* 0x000f280000300a00 */
[----:B------:R-:W4:Y:S04]  /*98bb0*/  LDL.LU.64 R24, [R1+0x2bf8] ;  /* 0x002bf80001187983 */ /* 0x000f280000300a00 */
[----:B--2---:R0:W-:Y:S04]  /*98bc0*/  STS.128 [R0+0x200], R4 ;  /* 0x0002000400007388 */ /* 0x0041e80000000c00 */
[----:B---3--:R-:W-:Y:S04]  /*98bd0*/  STS.128 [R0+0x280], R8 ;  /* 0x0002800800007388 */ /* 0x008fe80000000c00 */
[----:B------:R-:W-:Y:S01]  /*98be0*/  BAR.SYNC.DEFER_BLOCKING 0x0 ;  /* 0x0000000000007b1d */ /* 0x000fe20000010000 */
[----:B0-----:R-:W-:-:S05]  /*98bf0*/  LOP3.LUT R7, R28, 0x20, RZ, 0x3c, !PT ;  /* 0x000000201c077812 */ /* 0x001fca00078e3cff */
[----:B------:R-:W0:Y:S04]  /*98c00*/  LDS.128 R8, [R28] ;  /* 0x000000001c087984 */ /* 0x000e280000000c00 */
[----:B------:R-:W1:Y:S04]  /*98c10*/  LDS.128 R4, [R7] ;  /* 0x0000000007047984 */ /* 0x000e680000000c00 */
[----:B0-----:R-:W-:Y:S04]  /*98c20*/  STL.64 [R1+0x10], R8 ;  /* 0x0000100801007387 */ /* 0x001fe80000100a00 */
[----:B------:R-:W-:Y:S04]  /*98c30*/  STL.64 [R1+0x18], R10 ;  /* 0x0000180a01007387 */ /* 0x000fe80000100a00 */
[----:B------:R-:W0:Y:S04]  /*98c40*/  LDS.128 R8, [R3] ;  /* 0x0000000003087984 */ /* 0x000e280000000c00 */
[----:B-1----:R-:W-:Y:S04]  /*98c50*/  STL.64 [R1+0x30], R4 ;  /* 0x0000300401007387 */ /* 0x002fe80000100a00 */
[----:B------:R-:W-:Y:S04]  /*98c60*/  STL.64 [R1+0x38], R6 ;  /* 0x0000380601007387 */ /* 0x000fe80000100a00 */
[----:B------:R-:W1:Y:S04]  /*98c70*/  LDS.128 R4, [R2] ;  /* 0x0000000002047984 */ /* 0x000e680000000c00 */
[----:B------:R-:W-:Y:S06]  /*98c80*/  BAR.SYNC.DEFER_BLOCKING 0x0 ;  /* 0x0000000000007b1d */ /* 0x000fec0000010000 */
[----:B0-----:R0:W-:Y:S04]  /*98c90*/  STL.64 [R1+0x50], R8 ;  /* 0x0000500801007387 */ /* 0x0011e80000100a00 */
[----:B------:R2:W-:Y:S04]  /*98ca0*/  STL.64 [R1+0x58], R10 ;  /* 0x0000580a01007387 */ /* 0x0005e80000100a00 */
[----:B0-----:R-:W3:Y:S04]  /*98cb0*/  LDL.LU R8, [R1+0x320] ;  /* 0x0003200001087983 */ /* 0x001ee80000300800 */
[----:B-1----:R-:W-:Y:S04]  /*98cc0*/  STL.64 [R1+0x3c0], R4 ;  /* 0x0003c00401007387 */ /* 0x002fe80000100a00 */
[----:B------:R-:W-:Y:S04]  /*98cd0*/  STL.64 [R1+0x3c8], R6 ;  /* 0x0003c80601007387 */ /* 0x000fe80000100a00 */
[----:B------:R-:W3:Y:S04]  /*98ce0*/  LDL.LU R9, [R1+0x324] ;  /* 0x0003240001097983 */ /* 0x000ee80000300800 */
[----:B--2---:R-:W2:Y:S04]  /*98cf0*/  LDL.LU R10, [R1+0x328] ;  /* 0x00032800010a7983 */ /* 0x004ea80000300800 */
[----:B------:R-:W2:Y:S04]  /*98d00*/  LDL.LU R11, [R1+0x32c] ;  /* 0x00032c00010b7983 */ /* 0x000ea80000300800 */
[----:B----4-:R-:W-:Y:S04]  /*98d10*/  STS.128 [R0], R12 ;  /* 0x0000000c00007388 */ /* 0x010fe80000000c00 */
[----:B------:R0:W-:Y:S04]  /*98d20*/  STS.128 [R0+0x80], R16 ;  /* 0x0000801000007388 */ /* 0x0001e80000000c00 */
[----:B--2---:R-:W-:Y:S04]  /*98d30*/  STL.64 [R1+0x2bd0], R10 ;  /* 0x002bd00a01007387 */ /* 0x004fe80000100a00 */
[----:B---3--:R-:W-:Y:S04]  /*98d40*/  STL.64 [R1+0x2bc8], R8 ;  /* 0x002bc80801007387 */ /* 0x008fe80000100a00 */
[----:B------:R1:W-:Y:S04]  /*98d50*/  STL.64 [R1+0x2ad0], R18 ;  /* 0x002ad01201007387 */ /* 0x0003e80000100a00 */
[----:B0-----:R-:W2:Y:S04]  /*98d60*/  LDL.LU R16, [R1+0x330] ;  /* 0x0003300001107983 */ /* 0x001ea80000300800 */
[----:B------:R-:W2:Y:S04]  /*98d70*/  LDL.LU R17, [R1+0x334] ;  /* 0x0003340001117983 */ /* 0x000ea80000300800 */
[----:B-1----:R-:W3:Y:S04]  /*98d80*/  LDL.LU R18, [R1+0x338] ;  /* 0x0003380001127983 */ /* 0x002ee80000300800 */
[----:B------:R-:W3:Y:S04]  /*98d90*/  LDL.LU R19, [R1+0x33c] ;  /* 0x00033c0001137983 */ /* 0x000ee80000300800 */
[----:B------:R0:W-:Y:S04]  /*98da0*/  STS.128 [R0+0x200], R20 ;  /* 0x0002001400007388 */ /* 0x0001e80000000c00 */
[----:B---3--:R-:W-:Y:S04]  /*98db0*/  STL.64 [R1+0x2be0], R18 ;  /* 0x002be01201007387 */ /* 0x008fe80000100a00 */
[----:B--2---:R1:W-:Y:S04]  /*98dc0*/  STL.64 [R1+0x2bd8], R16 ;  /* 0x002bd81001007387 */ /* 0x0043e80000100a00 */
[----:B0-----:R-:W2:Y:S04]  /*98dd0*/  LDL.LU R20, [R1+0x340] ;  /* 0x0003400001147983 */ /* 0x001ea80000300800 */
[----:B------:R-:W2:Y:S04]  /*98de0*/  LDL.LU R21, [R1+0x344] ;  /* 0x0003440001157983 */ /* 0x000ea80000300800 */
[----:B------:R-:W3:Y:S04]  /*98df0*/  LDL.LU R22, [R1+0x348] ;  /* 0x0003480001167983 */ /* 0x000ee80000300800 */
[----:B------:R-:W3:Y:S04]  /*98e00*/  LDL.LU R23, [R1+0x34c] ;  /* 0x00034c0001177983 */ /* 0x000ee80000300800 */
[----:B------:R-:W-:Y:S04]  /*98e10*/  STS.128 [R0+0x280], R24 ;  /* 0x0002801800007388 */ /* 0x000fe80000000c00 */
[----:B------:R-:W-:Y:S06]  /*98e20*/  BAR.SYNC.DEFER_BLOCKING 0x0 ;  /* 0x0000000000007b1d */ /* 0x000fec0000010000 */
[----:B------:R-:W0:Y:S04]  /*98e30*/  LDS.128 R12, [R28] ;  /* 0x000000001c0c7984 */ /* 0x000e280000000c00 */
[----:B------:R-:W4:Y:S04]  /*98e40*/  LDS.128 R4, [R3] ;  /* 0x0000000003047984 */ /* 0x000f280000000c00 */
[----:B---3--:R-:W-:Y:S04]  /*98e50*/  STL.64 [R1+0x2bf0], R22 ;  /* 0x002bf01601007387 */ /* 0x008fe80000100a00 */
[----:B--2---:R-:W-:Y:S04]  /*98e60*/  STL.64 [R1+0x2be8], R20 ;  /* 0x002be81401007387 */ /* 0x004fe80000100a00 */
[----:B-1----:R-:W2:Y:S04]  /*98e70*/  LDL.LU R16, [R1+0x380] ;  /* 0x0003800001107983 */ /* 0x002ea80000300800 */
[----:B------:R-:W2:Y:S04]  /*98e80*/  LDL.LU R17, [R1+0x384] ;  /* 0x0003840001117983 */ /* 0x000ea80000300800 */
[----:B------:R-:W2:Y:S04]  /*98e90*/  LDL.LU R18, [R1+0x388] ;  /* 0x0003880001127983 */ /* 0x000ea80000300800 */
[----:B------:R-:W2:Y:S04]  /*98ea0*/  LDL.LU R19, [R1+0x38c] ;  /* 0x00038c0001137983 */ /* 0x000ea80000300800 */
[----:B------:R-:W3:Y:S04]  /*98eb0*/  LDL.LU R8, [R1+0x370] ;  /* 0x0003700001087983 */ /* 0x000ee80000300800 */
[----:B------:R-:W3:Y:S04]  /*98ec0*/  LDL.LU R9, [R1+0x374] ;  /* 0x0003740001097983 */ /* 0x000ee80000300800 */
[----:B------:R-:W3:Y:S04]  /*98ed0*/  LDL.LU R10, [R1+0x378] ;  /* 0x00037800010a7983 */ /* 0x000ee80000300800 */
[----:B------:R-:W3:Y:S04]  /*98ee0*/  LDL.LU R11, [R1+0x37c] ;  /* 0x00037c00010b7983 */ /* 0x000ee80000300800 */
[----:B------:R1:W-:Y:S04]  /*98ef0*/  STL [R1+0x2ad8], R24 ;  /* 0x002ad81801007387 */ /* 0x0003e80000100800 */
[----:B-1----:R-:W3:Y:S04]  /*98f00*/  LDL.LU R24, [R1+0x350] ;  /* 0x0003500001187983 */ /* 0x002ee80000300800 */
[----:B------:R-:W3:Y:S04]  /*98f10*/  LDL.LU R25, [R1+0x354] ;  /* 0x0003540001197983 */ /* 0x000ee80000300800 */
[----:B------:R-:W3:Y:S04]  /*98f20*/  LDL.LU R26, [R1+0x358] ;  /* 0x00035800011a7983 */ /* 0x000ee80000300800 */
[----:B------:R-:W3:Y:S04]  /*98f30*/  LDL.LU R27, [R1+0x35c] ;  /* 0x00035c00011b7983 */ /* 0x000ee80000300800 */
[----:B0-----:R0:W-:Y:S04]  /*98f40*/  STL [R1+0x2aa0], R12 ;  /* 0x002aa00c01007387 */ /* 0x0011e80000100800 */
[----:B------:R-:W-:Y:S04]  /*98f50*/  STL [R1+0x2a94], R13 ;  /* 0x002a940d01007387 */ /* 0x000fe80000100800 */
[----:B------:R-:W-:Y:S01]  /*98f60*/  STL [R1+0x2a84], R14 ;  /* 0x002a840e01007387 */ /* 0x000fe20000100800 */
[----:B0-----:R-:W-:-:S03]  /*98f70*/  LOP3.LUT R12, R28, 0x20, RZ, 0x3c, !PT ;  /* 0x000000201c0c7812 */ /* 0x001fc600078e3cff */
[----:B------:R-:W-:Y:S04]  /*98f80*/  STL [R1+0x2a74], R15 ;  /* 0x002a740f01007387 */ /* 0x000fe80000100800 */
[----:B------:R-:W0:Y:S04]  /*98f90*/  LDS.128 R20, [R12] ;  /* 0x000000000c147984 */ /* 0x000e280000000c00 */
[----:B----4-:R-:W-:Y:S04]  /*98fa0*/  STL [R1+0x2a9c], R4 ;  /* 0x002a9c0401007387 */ /* 0x010fe80000100800 */
[----:B0-----:R-:W-:Y:S04]  /*98fb0*/  STL.64 [R1], R20 ;  /* 0x0000001401007387 */ /* 0x001fe80000100a00 */
[----:B------:R-:W-:Y:S04]  /*98fc0*/  STL.64 [R1+0x8], R22 ;  /* 0x0000081601007387 */ /* 0x000fe80000100a00 */
[----:B------:R-:W0:Y:S04]  /*98fd0*/  LDS.128 R20, [R2] ;  /* 0x0000000002147984 */ /* 0x000e280000000c00 */
[----:B------:R-:W-:Y:S04]  /*98fe0*/  STL [R1+0x2a8c], R5 ;  /* 0x002a8c0501007387 */ /* 0x000fe80000100800 */
[----:B------:R-:W-:Y:S04]  /*98ff0*/  STL [R1+0x2a7c], R6 ;  /* 0x002a7c0601007387 */ /* 0x000fe80000100800 */
[----:B------:R0:W-:Y:S04]  /*99000*/  STL [R1+0x2a78], R7 ;  /* 0x002a780701007387 */ /* 0x0001e80000100800 */
[----:B------:R-:W-:Y:S01]  /*99010*/  BAR.SYNC.DEFER_BLOCKING 0x0 ;  /* 0x0000000000007b1d */ /* 0x000fe20000010000 */
[----:B0-----:R-:W-:-:S05]  /*99020*/  IMAD.MOV.U32 R7, RZ, RZ, R20 ;  /* 0x000000ffff077224 */ /* 0x001fca00078e0014 */
[----:B------:R-:W-:Y:S01]  /*99030*/  STL [R1+0x3a4], R21 ;  /* 0x0003a41501007387 */ /* 0x000fe20000100800 */
[----:B------:R-:W-:-:S03]  /*99040*/  IMAD.MOV.U32 R15, RZ, RZ, R22 ;  /* 0x000000ffff0f7224 */ /* 0x000fc600078e0016 */
[----:B------:R0:W-:Y:S04]  /*99050*/  STL [R1+0x3ac], R23 ;  /* 0x0003ac1701007387 */ /* 0x0001e80000100800 */
[----:B0-----:R-:W4:Y:S04]  /*99060*/  LDL.LU.64 R22, [R1+0x2bf0] ;  /* 0x002bf00001167983 */ /* 0x001f280000300a00 */
[----:B------:R-:W4:Y:S04]  /*99070*/  LDL.LU.64 R20, [R1+0x2be8] ;  /* 0x002be80001147983 */ /* 0x000f280000300a00 */
[----:B------:R0:W-:Y:S04]  /*99080*/  STL [R1+0x2a98], R7 ;  /* 0x002a980701007387 */ /* 0x0001e80000100800 */
[----:B------:R-:W4:Y:S04]  /*99090*/  LDL.LU R4, [R1+0x360] ;  /* 0x0003600001047983 */ /* 0x000f280000300800 */
[----:B------:R-:W4:Y:S04]  /*990a0*/  LDL.LU R5, [R1+0x364] ;  /* 0x0003640001057983 */ /* 0x000f280000300800 */
[----:B------:R-:W4:Y:S04]  /*990b0*/  LDL.LU R6, [R1+0x368] ;  /* 0x0003680001067983 */ /* 0x000f280000300800 */
[----:B0-----:R-:W4:Y:S04]  /*990c0*/  LDL.LU R7, [R1+0x36c] ;  /* 0x00036c0001077983 */ /* 0x001f280000300800 */
[----:B------:R-:W-:Y:S04]  /*990d0*/  STL [R1+0x2a80], R15 ;  /* 0x002a800f01007387 */ /* 0x000fe80000100800 */
[----:B--2---:R0:W-:Y:S04]  /*990e0*/  STS.128 [R0], R16 ;  /* 0x0000001000007388 */ /* 0x0041e80000000c00 */
[----:B0-----:R-:W2:Y:S04]  /*990f0*/  LDL.LU.64 R18, [R1+0x2be0] ;  /* 0x002be00001127983 */ /* 0x001ea80000300a00 */
[----:B------:R-:W2:Y:S04]  /*99100*/  LDL.LU.64 R16, [R1+0x2bd8] ;  /* 0x002bd80001107983 */ /* 0x000ea80000300a00 */
[----:B---3--:R0:W-:Y:S04]  /*99110*/  STS.128 [R0+0x80], R8 ;  /* 0x0000800800007388 */ /* 0x0081e80000000c00 */
[----:B0-----:R-:W3:Y:S04]  /*99120*/  LDL.LU.64 R10, [R1+0x2bd0] ;  /* 0x002bd000010a7983 */ /* 0x001ee80000300a00 */
[----:B------:R-:W-:Y:S04]  /*99130*/  STS.128 [R0+0x280], R24 ;  /* 0x0002801800007388 */ /* 0x000fe80000000c00 */
[----:B------:R-:W3:Y:S04]  /*99140*/  LDL.LU.64 R8, [R1+0x2bc8] ;  /* 0x002bc80001087983 */ /* 0x000ee80000300a00 */
[----:B----4-:R-:W-:Y:S04]  /*99150*/  STS.128 [R0+0x200], R4 ;  /* 0x0002000400007388 */ /* 0x010fe80000000c00 */
[----:B------:R-:W-:Y:S06]  /*99160*/  BAR.SYNC.DEFER_BLOCKING 0x0 ;  /* 0x0000000000007b1d */ /* 0x000fec0000010000 */
        /* <DEDUP_REMOVED lines=9> */
[----:B0-----:R-:W-:Y:S04]  /*99200*/  STL.64 [R1+0x370], R24 ;  /* 0x0003701801007387 */ /* 0x001fe80000100a00 */
[----:B------:R-:W-:Y:S04]  /*99210*/  STL.64 [R1+0x378], R26 ;  /* 0x0003781a01007387 */ /* 0x000fe80000100a00 */
[----:B------:R-:W-:Y:S04]  /*99220*/  STS.128 [R0], R20 ;  /* 0x0000001400007388 */ /* 0x000fe80000000c00 */
[----:B-1----:R-:W-:Y:S04]  /*99230*/  STL.64 [R1+0x380], R4 ;  /* 0x0003800401007387 */ /* 0x002fe80000100a00 */
[----:B------:R-:W-:Y:S04]  /*99240*/  STL.64 [R1+0x388], R6 ;  /* 0x0003880601007387 */ /* 0x000fe80000100a00 */
[----:B--2---:R0:W-:Y:S04]  /*99250*/  STS.128 [R0+0x80], R16 ;  /* 0x0000801000007388 */ /* 0x0041e80000000c00 */
[----:B0-----:R-:W2:Y:S04]  /*99260*/  LDL.LU R16, [R1+0x260] ;  /* 0x0002600001107983 */ /* 0x001ea80000300800 */
[----:B------:R-:W2:Y:S04]  /*99270*/  LDL.LU R17, [R1+0x264] ;  /* 0x0002640001117983 */ /* 0x000ea80000300800 */
[----:B------:R-:W4:Y:S04]  /*99280*/  LDL.LU R18, [R1+0x268] ;  /* 0x0002680001127983 */ /* 0x000f280000300800 */
[----:B------:R-:W4:Y:S04]  /*99290*/  LDL.LU R19, [R1+0x26c] ;  /* 0x00026c0001137983 */ /* 0x000f280000300800 */
[----:B---3--:R-:W-:Y:S04]  /*992a0*/  STS.128 [R0+0x200], R8 ;  /* 0x0002000800007388 */ /* 0x008fe80000000c00 */
[----:B----4-:R-:W-:Y:S04]  /*992b0*/  STL.64 [R1+0x2b50], R18 ;  /* 0x002b501201007387 */ /* 0x010fe80000100a00 */
[----:B--2---:R0:W-:Y:S04]  /*992c0*/  STL.64 [R1+0x2b48], R16 ;  /* 0x002b481001007387 */ /* 0x0041e80000100a00 */
[----:B------:R-:W2:Y:S04]  /*992d0*/  LDL.LU R4, [R1+0x290] ;  /* 0x0002900001047983 */ /* 0x000ea80000300800 */
[----:B------:R-:W2:Y:S04]  /*992e0*/  LDL.LU R5, [R1+0x294] ;  /* 0x0002940001057983 */ /* 0x000ea80000300800 */
[----:B------:R-:W3:Y:S04]  /*992f0*/  LDL.LU R6, [R1+0x298] ;  /* 0x0002980001067983 */ /* 0x000ee80000300800 */
[----:B------:R-:W3:Y:S04]  /*99300*/  LDL.LU R7, [R1+0x29c] ;  /* 0x00029c0001077983 */ /* 0x000ee80000300800 */
[----:B---3--:R-:W-:Y:S04]  /*99310*/  STL.64 [R1+0x2b60], R6 ;  /* 0x002b600601007387 */ /* 0x008fe80000100a00 */
[----:B--2---:R-:W-:Y:S04]  /*99320*/  STL.64 [R1+0x2b58], R4 ;  /* 0x002b580401007387 */ /* 0x004fe80000100a00 */
        /* <DEDUP_REMOVED lines=95> */
[----:B0-----:R-:W-:Y:S04]  /*99920*/  STL.64 [R1+0x300], R16 ;  /* 0x0003001001007387 */ /* 0x001fe80000100a00 */
[----:B------:R0:W-:Y:S04]  /*99930*/  STL.64 [R1+0x308], R18 ;  /* 0x0003081201007387 */ /* 0x0001e80000100a00 */
[----:B0-----:R-:W2:Y:S04]  /*99940*/  LDL.LU.64 R18, [R1+0x2b80] ;  /* 0x002b800001127983 */ /* 0x001ea80000300a00 */
[----:B------:R-:W2:Y:S04]  /*99950*/  LDL.LU.64 R16, [R1+0x2b78] ;  /* 0x002b780001107983 */ /* 0x000ea80000300a00 */
[----:B---3--:R-:W-:Y:S04]  /*99960*/  STS.128 [R0+0x80], R4 ;  /* 0x0000800400007388 */ /* 0x008fe80000000c00 */
[----:B--2---:R0:W-:Y:S04]  /*99970*/  STS.128 [R0], R16 ;  /* 0x0000001000007388 */ /* 0x0041e80000000c00 */
[----:B0-----:R-:W2:Y:S04]  /*99980*/  LDL.LU.64 R18, [R1+0x2b70] ;  /* 0x002b700001127983 */ /* 0x001ea80000300a00 */
[----:B------:R-:W2:Y:S04]  /*99990*/  LDL.LU.64 R16, [R1+0x2b68] ;  /* 0x002b680001107983 */ /* 0x000ea80000300a00 */
[----:B------:R-:W3:Y:S04]  /*999a0*/  LDL.LU.64 R6, [R1+0x2b60] ;  /* 0x002b600001067983 */ /* 0x000ee80000300a00 */
[----:B------:R-:W3:Y:S04]  /*999b0*/  LDL.LU.64 R4, [R1+0x2b58] ;  /* 0x002b580001047983 */ /* 0x000ee80000300a00 */
[----:B--2---:R0:W-:Y:S04]  /*999c0*/  STS.128 [R0+0x200], R16 ;  /* 0x0002001000007388 */ /* 0x0041e80000000c00 */
[----:B0-----:R-:W2:Y:S04]  /*999d0*/  LDL.LU.64 R18, [R1+0x2b50] ;  /* 0x002b500001127983 */ /* 0x001ea80000300a00 */
[----:B------:R-:W2:Y:S04]  /*999e0*/  LDL.LU.64 R16, [R1+0x2b48] ;  /* 0x002b480001107983 */ /* 0x000ea80000300a00 */
[----:B---3--:R-:W-:Y:S04]  /*999f0*/  STS.128 [R0+0x280], R4 ;  /* 0x0002800400007388 */ /* 0x008fe80000000c00 */
        /* <DEDUP_REMOVED lines=13> */
[----:B----4-:R-:W-:Y:S04]  /*99ad0*/  STS.128 [R0+0x80], R20 ;  /* 0x0000801400007388 */ /* 0x010fe80000000c00 */
[----:B------:R-:W-:Y:S04]  /*99ae0*/  STS.128 [R0+0x280], R8 ;  /* 0x0002800800007388 */ /* 0x000fe80000000c00 */
[----:B0-----:R-:W-:Y:S04]  /*99af0*/  STL.64 [R1+0x2c0], R4 ;  /* 0x0002c00401007387 */ /* 0x001fe80000100a00 */
[----:B------:R-:W-:Y:S04]  /*99b00*/  STL.64 [R1+0x2c8], R6 ;  /* 0x0002c80601007387 */ /* 0x000fe80000100a00 */
[----:B------:R-:W-:Y:S04]  /*99b10*/  STL [R1+0x2b20], R12 ;  /* 0x002b200c01007387 */ /* 0x000fe80000100800 */
[----:B--2---:R-:W-:Y:S04]  /*99b20*/  STS.128 [R0+0x200], R16 ;  /* 0x0002001000007388 */ /* 0x004fe80000000c00 */
        /* <DEDUP_REMOVED lines=9> */
[----:B------:R-:W2:Y:S04]  /*99bc0*/  LDL.LU R20, [R1+0x1a0] ;  /* 0x0001a00001147983 */ /* 0x000ea80000300800 */
[----:B0-----:R-:W-:Y:S04]  /*99bd0*/  STL.64 [R1+0x270], R8 ;  /* 0x0002700801007387 */ /* 0x001fe80000100a00 */
[----:B------:R-:W-:Y:S04]  /*99be0*/  STL.64 [R1+0x278], R10 ;  /* 0x0002780a01007387 */ /* 0x000fe80000100a00 */
[----:B-1----:R-:W-:Y:S04]  /*99bf0*/  STL.64 [R1+0x280], R4 ;  /* 0x0002800401007387 */ /* 0x002fe80000100a00 */
[----:B------:R-:W-:Y:S04]  /*99c00*/  STL.64 [R1+0x288], R6 ;  /* 0x0002880601007387 */ /* 0x000fe80000100a00 */
[----:B------:R-:W2:Y:S04]  /*99c10*/  LDL.LU R21, [R1+0x1a4] ;  /* 0x0001a40001157983 */ /* 0x000ea80000300800 */
[----:B------:R-:W3:Y:S04]  /*99c20*/  LDL.LU R22, [R1+0x1a8] ;  /* 0x0001a80001167983 */ /* 0x000ee80000300800 */
[----:B------:R-:W3:Y:S04]  /*99c30*/  LDL.LU R23, [R1+0x1ac] ;  /* 0x0001ac0001177983 */ /* 0x000ee80000300800 */
[----:B------:R-:W-:Y:S06]  /*99c40*/  BAR.SYNC.DEFER_BLOCKING 0x0 ;  /* 0x0000000000007b1d */ /* 0x000fec0000010000 */
        /* <DEDUP_REMOVED lines=22> */
[----:B-1----:R-:W4:Y:S04]  /*99db0*/  LDL.LU R12, [R1+0x240] ;  /* 0x00024000010c7983 */ /* 0x002f280000300800 */
        /* <DEDUP_REMOVED lines=14> */
[----:B------:R-:W3:Y:S04]  /*99ea0*/  LDL.LU R23, [R1+0x1fc] ;  /* 0x0001fc0001177983 */ /* 0x000ee80000300800 */
[----:B----4-:R-:W-:Y:S04]  /*99eb0*/  STS.128 [R0], R12 ;  /* 0x0000000c00007388 */ /* 0x010fe80000000c00 */
[----:B------:R-:W-:Y:S04]  /*99ec0*/  STS.128 [R0+0x80], R4 ;  /* 0x0000800400007388 */ /* 0x000fe80000000c00 */
        /* <DEDUP_REMOVED lines=15> */
[----:B------:R-:W2:Y:S04]  /*99fc0*/  LDL.LU R9, [R1+0x394] ;  /* 0x0003940001097983 */ /* 0x000ea80000300800 */
[----:B------:R-:W2:Y:S04]  /*99fd0*/  LDL.LU R10, [R1+0x398] ;  /* 0x00039800010a7983 */ /* 0x000ea80000300800 */
[----:B------:R-:W2:Y:S04]  /*99fe0*/  LDL.LU R11, [R1+0x39c] ;  /* 0x00039c00010b7983 */ /* 0x000ea80000300800 */
[----:B------:R-:W2:Y:S04]  /*99ff0*/  LDL.LU.64 R14, [R1+0x2b40] ;  /* 0x002b4000010e7983 */ /* 0x000ea80000300a00 */
[----:B------:R-:W2:Y:S04]  /*9a000*/  LDL.LU.64 R12, [R1+0x2b38] ;  /* 0x002b3800010c7983 */ /* 0x000ea80000300a00 */
[----:B------:R-:W3:Y:S04]  /*9a010*/  LDL.LU.64 R6, [R1+0x2b30] ;  /* 0x002b300001067983 */ /* 0x000ee80000300a00 */
[----:B------:R-:W3:Y:S04]  /*9a020*/  LDL.LU.64 R4, [R1+0x2b28] ;  /* 0x002b280001047983 */ /* 0x000ee80000300a00 */
[----:B--2---:R0:W-:Y:S04]  /*9a030*/  STS.128 [R0+0x200], R12 ;  /* 0x0002000c00007388 */ /* 0x0041e80000000c00 */
[----:B0-----:R-:W2:Y:S04]  /*9a040*/  LDL.LU R12, [R1+0x2b20] ;  /* 0x002b2000010c7983 */ /* 0x001ea80000300800 */
[----:B---3--:R-:W-:Y:S04]  /*9a050*/  STS.128 [R0+0x280], R4 ;  /* 0x0002800400007388 */ /* 0x008fe80000000c00 */
[----:B------:R-:W-:Y:S06]  /*9a060*/  BAR.SYNC.DEFER_BLOCKING 0x0 ;  /* 0x0000000000007b1d */ /* 0x000fec0000010000 */
[----:B------:R-:W0:Y:S04]  /*9a070*/  LDS.128 R4, [R28] ;  /* 0x000000001c047984 */ /* 0x000e280000000c00 */
[----:B0-----:R-:W-:Y:S04]  /*9a080*/  STL.64 [R1+0x210], R4 ;  /* 0x0002100401007387 */ /* 0x001fe80000100a00 */
[----:B------:R-:W-:Y:S04]  /*9a090*/  STL.64 [R1+0x218], R6 ;  /* 0x0002180601007387 */ /* 0x000fe80000100a00 */
[----:B--2---:R-:W0:Y:S04]  /*9a0a0*/  LDS.128 R4, [R12] ;  /* 0x000000000c047984 */ /* 0x004e280000000c00 */
        /* <DEDUP_REMOVED lines=10> */
[----:B0-----:R-:W2:Y:S04]  /*9a150*/  LDL.LU R6, [R1+0x160] ;  /* 0x0001600001067983 */ /* 0x001ea80000300800 */
[----:B------:R-:W3:Y:S04]  /*9a160*/  LDL.LU.64 R22, [R1+0x2b18] ;  /* 0x002b180001167983 */ /* 0x000ee80000300a00 */
[----:B------:R-:W3:Y:S04]  /*9a170*/  LDL.LU.64 R20, [R1+0x2b10] ;  /* 0x002b100001147983 */ /* 0x000ee80000300a00 */
[----:B---3--:R0:W-:Y:S04]  /*9a180*/  STS.128 [R0+0x80], R20 ;  /* 0x0000801400007388 */ /* 0x0081e80000000c00 */
[----:B0-----:R-:W3:Y:S04]  /*9a190*/  LDL.LU.64 R22, [R1+0x2b08] ;  /* 0x002b080001167983 */ /* 0x001ee80000300a00 */
[----:B------:R-:W3:Y:S04]  /*9a1a0*/  LDL.LU.64 R20, [R1+0x2b00] ;  /* 0x002b000001147983 */ /* 0x000ee80000300a00 */
[----:B------:R-:W2:Y:S04]  /*9a1b0*/  LDL R5, [R1+0xfd8] ;  /* 0x000fd80001057983 */ /* 0x000ea80000100800 */
[----:B---3--:R0:W-:Y:S04]  /*9a1c0*/  STS.128 [R0+0x200], R20 ;  /* 0x0002001400007388 */ /* 0x0081e80000000c00 */
[----:B0-----:R-:W3:Y:S04]  /*9a1d0*/  LDL.LU.64 R22, [R1+0x2af8] ;  /* 0x002af80001167983 */ /* 0x001ee80000300a00 */
[----:B------:R-:W3:Y:S04]  /*9a1e0*/  LDL.LU.64 R20, [R1+0x2af0] ;  /* 0x002af00001147983 */ /* 0x000ee80000300a00 */
[----:B------:R-:W2:Y:S04]  /*9a1f0*/  LDL.LU R4, [R1+0x120] ;  /* 0x0001200001047983 */ /* 0x000ea80000300800 */
[----:B---3--:R-:W-:Y:S04]  /*9a200*/  STS.128 [R0+0x280], R20 ;  /* 0x0002801400007388 */ /* 0x008fe80000000c00 */
[----:B------:R-:W-:Y:S06]  /*9a210*/  BAR.SYNC.DEFER_BLOCKING 0x0 ;  /* 0x0000000000007b1d */ /* 0x000fec0000010000 */
[----:B------:R-:W0:Y:S04]  /*9a220*/  LDS.128 R20, [R28] ;  /* 0x000000001c147984 */ /* 0x000e280000000c00 */
[----:B------:R-:W1:Y:S04]  /*9a230*/  LDS.128 R12, [R12] ;  /* 0x000000000c0c7984 */ /* 0x000e680000000c00 */
[----:B0-----:R-:W-:Y:S04]  /*9a240*/  STL.64 [R1+0x1d0], R20 ;  /* 0x0001d01401007387 */ /* 0x001fe80000100a00 */
[----:B------:R0:W-:Y:S04]  /*9a250*/  STL.64 [R1+0x1d8], R22 ;  /* 0x0001d81601007387 */ /* 0x0001e80000100a00 */
[----:B0-----:R-:W3:Y:S04]  /*9a260*/  LDL.LU.64 R22, [R1+0x2ae8] ;  /* 0x002ae80001167983 */ /* 0x001ee80000300a00 */
[----:B------:R-:W3:Y:S04]  /*9a270*/  LDL.LU.64 R20, [R1+0x2ae0] ;  /* 0x002ae00001147983 */ /* 0x000ee80000300a00 */
[----:B------:R-:W-:Y:S04]  /*9a280*/  STL [R1+0x2a48], R28 ;  /* 0x002a481c01007387 */ /* 0x000fe80000100800 */
[----:B------:R-:W3:Y:S04]  /*9a290*/  LDL.LU R7, [R1+0xfd4] ;  /* 0x000fd40001077983 */ /* 0x000ee80000300800 */
[----:B-1----:R-:W-:Y:S04]  /*9a2a0*/  STL.64 [R1+0x1e0], R12 ;  /* 0x0001e00c01007387 */ /* 0x002fe80000100a00 */
[----:B------:R-:W-:Y:S04]  /*9a2b0*/  STL.64 [R1+0x1e8], R14 ;  /* 0x0001e80e01007387 */ /* 0x000fe80000100a00 */
[----:B------:R-:W0:Y:S04]  /*9a2c0*/  LDS.128 R12, [R3] ;  /* 0x00000000030c7984 */ /* 0x000e280000000c00 */
[----:B0-----:R-:W-:Y:S04]  /*9a2d0*/  STL.64 [R1+0x200], R12 ;  /* 0x0002000c01007387 */ /* 0x001fe80000100a00 */
[----:B------:R-:W-:Y:S04]  /*9a2e0*/  STL.64 [R1+0x208], R14 ;  /* 0x0002080e01007387 */ /* 0x000fe80000100a00 */
[----:B------:R-:W0:Y:S04]  /*9a2f0*/  LDS.128 R12, [R2] ;  /* 0x00000000020c7984 */ /* 0x000e280000000c00 */
[----:B------:R-:W-:Y:S06]  /*9a300*/  BAR.SYNC.DEFER_BLOCKING 0x0 ;  /* 0x0000000000007b1d */ /* 0x000fec0000010000 */
[----:B0-----:R0:W-:Y:S04]  /*9a310*/  STL.64 [R1+0x1f0], R12 ;  /* 0x0001f00c01007387 */ /* 0x0011e80000100a00 */
[----:B------:R-:W-:Y:S04]  /*9a320*/  STL.64 [R1+0x1f8], R14 ;  /* 0x0001f80e01007387 */ /* 0x000fe80000100a00 */
[----:B0-----:R-:W3:Y:S04]  /*9a330*/  LDL R12, [R1+0xfdc] ;  /* 0x000fdc00010c7983 */ /* 0x001ee80000100800 */
[----:B----4-:R0:W-:Y:S04]  /*9a340*/  STS.128 [R0], R24 ;  /* 0x0000001800007388 */ /* 0x0101e80000000c00 */
[----:B------:R1:W-:Y:S04]  /*9a350*/  STS.128 [R0+0x80], R16 ;  /* 0x0000801000007388 */ /* 0x0003e80000000c00 */
[----:B0-----:R-:W4:Y:S04]  /*9a360*/  LDL.LU R24, [R1+0x2ad8] ;  /* 0x002ad80001187983 */ /* 0x001f280000300800 */
[----:B-1----:R-:W4:Y:S04]  /*9a370*/  LDL.LU.64 R18, [R1+0x2ad0] ;  /* 0x002ad00001127983 */ /* 0x002f280000300a00 */
[----:B------:R-:W4:Y:S04]  /*9a380*/  LDL.LU R13, [R1+0xe0] ;  /* 0x0000e000010d7983 */ /* 0x000f280000300800 */
[----:B------:R-:W4:Y:S04]  /*9a390*/  LDL.LU R25, [R1+0xa0] ;  /* 0x0000a00001197983 */ /* 0x000f280000300800 */
[----:B------:R-:W4:Y:S04]  /*9a3a0*/  LDL R28, [R1+0xfe0] ;  /* 0x000fe000011c7983 */ /* 0x000f280000100800 */
[----:B------:R-:W4:Y:S04]  /*9a3b0*/  LDL R14, [R1+0xfe4] ;  /* 0x000fe400010e7983 */ /* 0x000f280000100800 */
[----:B------:R-:W-:Y:S01]  /*9a3c0*/  STS.128 [R0+0x280], R8 ;  /* 0x0002800800007388 */ /* 0x000fe20000000c00 */
[C---:B--2---:R-:W-:Y:S01]  /*9a3d0*/  IMAD R2, R5.reuse, c[0x0][0x194], RZ ;  /* 0x0000650005027a24 */ /* 0x044fe200078e02ff */
[----:B------:R-:W-:-:S02]  /*9a3e0*/  ISETP.GE.AND P5, PT, R5, c[0x0][0x178], PT ;  /* 0x00005e0005007a0c */ /* 0x000fc40003fa6270 */
[----:B------:R-:W2:Y:S04]  /*9a3f0*/  LDL.LU R26, [R1+0x170] ;  /* 0x00017000011a7983 */ /* 0x000ea80000300800 */
[----:B------:R-:W2:Y:S01]  /*9a400*/  LDL.LU R27, [R1+0x130] ;  /* 0x00013000011b7983 */ /* 0x000ea20000300800 */
[----:B------:R-:W-:-:S03]  /*9a410*/  IMAD.MOV.U32 R16, RZ, RZ, c[0x0][0x194] ;  /* 0x00006500ff107624 */ /* 0x000fc600078e00ff */
[----:B---3--:R0:W-:Y:S04]  /*9a420*/  STS.128 [R0+0x200], R20 ;  /* 0x0002001400007388 */ /* 0x0081e80000000c00 */
[----:B------:R-:W-:Y:S01]  /*9a430*/  BAR.SYNC.DEFER_BLOCKING 0x0 ;  /* 0x0000000000007b1d */ /* 0x000fe20000010000 */
[C---:B------:R-:W-:Y:S02]  /*9a440*/  ISETP.LT.AND P5, PT, R7.reuse, c[0x0][0x17c], !P5 ;  /* 0x00005f0007007a0c */ /* 0x040fe40006fa1270 */
[C---:B0-----:R-:W-:Y:S01]  /*9a450*/  LEA R20, P6, R2.reuse, c[0x0][0x170], 0x1 ;  /* 0x00005c0002147a11 */ /* 0x041fe200078c08ff */
[----:B------:R-:W-:Y:S02]  /*9a460*/  IMAD R0, R7, c[0x0][0x198], RZ ;  /* 0x0000660007007a24 */ /* 0x000fe400078e02ff */
[----:B------:R-:W3:Y:S01]  /*9a470*/  LDL.LU R22, [R1+0xf0] ;  /* 0x0000f00001167983 */ /* 0x000ee20000300800 */
[----:B------:R-:W-:-:S03]  /*9a480*/  LEA.HI.X.SX32 R21, R2, c[0x0][0x174], 0x1, P6 ;  /* 0x00005d0002157a11 */ /* 0x000fc600030f0eff */
[----:B------:R-:W3:Y:S02]  /*9a490*/  LDL.LU R23, [R1+0xb0] ;  /* 0x0000b00001177983 */ /* 0x000ee40000300800 */
[----:B------:R-:W-:-:S05]  /*9a4a0*/  IMAD.WIDE R8, R0, 0x2, R20 ;  /* 0x0000000200087825 */ /* 0x000fca00078e0214 */
[----:B------:R0:W-:Y:S01]  /*9a4b0*/  @P5 STG.E.U16 [R8.64], R6 ;  /* 0x0000000608005986 */ /* 0x0001e2000c101504 */
[----:B------:R-:W-:-:S04]  /*9a4c0*/  IMAD R2, R16, 0x80, R2 ;  /* 0x0000008010027824 */ /* 0x000fc800078e0202 */
[----:B------:R-:W-:Y:S02]  /*9a4d0*/  IMAD R16, R16, 0x40, R2 ;  /* 0x0000004010107824 */ /* 0x000fe400078e0202 */
[C---:B------:R-:W-:Y:S01]  /*9a4e0*/  IMAD R3, R12.reuse, c[0x0][0x194], RZ ;  /* 0x000065000c037a24 */ /* 0x040fe200078e02ff */
[----:B------:R-:W-:-:S04]  /*9a4f0*/  ISETP.GE.AND P5, PT, R12, c[0x0][0x178], PT ;  /* 0x00005e000c007a0c */ /* 0x000fc80003fa6270 */
[----:B------:R-:W-:Y:S02]  /*9a500*/  LEA R10, P6, R3, c[0x0][0x170], 0x1 ;  /* 0x00005c00030a7a11 */ /* 0x000fe400078c08ff */
[----:B------:R-:W-:Y:S02]  /*9a510*/  ISETP.LT.AND P5, PT, R7, c[0x0][0x17c], !P5 ;  /* 0x00005f0007007a0c */ /* 0x000fe40006fa1270 */
[----:B------:R-:W-:-:S05]  /*9a520*/  LEA.HI.X.SX32 R11, R3, c[0x0][0x174], 0x1, P6 ;  /* 0x00005d00030b7a11 */ /* 0x000fca00030f0eff */
[----:B0-----:R-:W-:-:S06]  /*9a530*/  IMAD.WIDE R8, R0, 0x2, R10 ;  /* 0x0000000200087825 */ /* 0x001fcc00078e020a */
[----:B------:R0:W-:Y:S01]  /*9a540*/  @P5 STG.E.U16 [R8.64], R4 ;  /* 0x0000000408005986 */ /* 0x0001e2000c101504 */
[----:B------:R-:W-:Y:S02]  /*9a550*/  ISETP.GE.AND P5, PT, R7, c[0x0][0x17c], PT ;  /* 0x00005f0007007a0c */ /* 0x000fe40003fa6270 */
[----:B0-----:R-:W-:-:S04]  /*9a560*/  LEA R8, P6, R2, c[0x0][0x170], 0x1 ;  /* 0x00005c0002087a11 */ /* 0x001fc800078c08ff */
[----:B------:R-:W-:Y:S02]  /*9a570*/  LEA.HI.X.SX32 R9, R2, c[0x0][0x174], 0x1, P6 ;  /* 0x00005d0002097a11 */ /* 0x000fe400030f0eff */
[----:B----4-:R-:W-:-:S03]  /*9a580*/  ISETP.LT.AND P6, PT, R28, c[0x0][0x178], !P5 ;  /* 0x00005e001c007a0c */ /* 0x010fc60006fc1270 */
[----:B------:R-:W-:Y:S01]  /*9a590*/  IMAD.WIDE R2, R0, 0x2, R8 ;  /* 0x0000000200027825 */ /* 0x000fe200078e0208 */
[----:B------:R-:W-:-:S09]  /*9a5a0*/  ISETP.LT.AND P5, PT, R14, c[0x0][0x178], !P5 ;  /* 0x00005e000e007a0c */ /* 0x000fd20006fa1270 */
[----:B------:R0:W-:Y:S02]  /*9a5b0*/  @P6 STG.E.U16 [R2.64], R13 ;  /* 0x0000000d02006986 */ /* 0x0001e4000c101504 */
[----:B0-----:R-:W-:-:S04]  /*9a5c0*/  LEA R2, P6, R16, c[0x0][0x170], 0x1 ;  /* 0x00005c0010027a11 */ /* 0x001fc800078c08ff */
[----:B------:R-:W-:-:S05]  /*9a5d0*/  LEA.HI.X.SX32 R3, R16, c[0x0][0x174], 0x1, P6 ;  /* 0x00005d0010037a11 */ /* 0x000fca00030f0eff */
[C---:B------:R-:W-:Y:S01]  /*9a5e0*/  IMAD.WIDE R16, R0.reuse, 0x2, R2 ;  /* 0x0000000200107825 */ /* 0x040fe200078e0202 */
[----:B------:R-:W-:-:S04]  /*9a5f0*/  IADD3 R0, R0, c[0x0][0x198], RZ ;  /* 0x0000660000007a10 */ /* 0x000fc80007ffe0ff */
[----:B------:R0:W-:Y:S01]  /*9a600*/  @P5 STG.E.U16 [R16.64], R25 ;  /* 0x0000001910005986 */ /* 0x0001e2000c101504 */
[----:B------:R-:W-:Y:S02]  /*9a610*/  ISETP.LT.AND P5, PT, R5, c[0x0][0x178], !P4 ;  /* 0x00005e0005007a0c */ /* 0x000fe400067a1270 */
[----:B------:R-:W-:Y:S01]  /*9a620*/  PRMT R18, R6, 0x7632, R18 ;  /* 0x0000763206127816 */ /* 0x000fe20000000012 */
[----:B0-----:R-:W-:-:S10]  /*9a630*/  IMAD.WIDE R16, R0, 0x2, R20 ;  /* 0x0000000200107825 */ /* 0x001fd400078e0214 */
[----:B------:R0:W-:Y:S02]  /*9a640*/  @P5 STG.E.U16 [R16.64], R18 ;  /* 0x0000001210005986 */ /* 0x0001e4000c101504 */
[----:B0-----:R-:W-:Y:S02]  /*9a650*/  PRMT R18, R4, 0x7632, R18 ;  /* 0x0000763204127816 */ /* 0x001fe40000000012 */
[----:B------:R-:W4:Y:S01]  /*9a660*/  LDL.LU R4, [R1+0x180] ;  /* 0x0001800001047983 */ /* 0x000f220000300800 */
[----:B------:R-:W-:Y:S01]  /*9a670*/  ISETP.LT.AND P5, PT, R12, c[0x0][0x178], !P4 ;  /* 0x00005e000c007a0c */ /* 0x000fe200067a1270 */
[----:B------:R-:W-:-:S12]  /*9a680*/  IMAD.WIDE R16, R0, 0x2, R10 ;  /* 0x0000000200107825 */ /* 0x000fd800078e020a */
[----:B------:R0:W-:Y:S01]  /*9a690*/  @P5 STG.E.U16 [R16.64], R18 ;  /* 0x0000001210005986 */ /* 0x0001e2000c101504 */
[----:B------:R-:W-:Y:S02]  /*9a6a0*/  ISETP.LT.AND P5, PT, R28, c[0x0][0x178], !P4 ;  /* 0x00005e001c007a0c */ /* 0x000fe400067a1270 */
[----:B------:R-:W-:Y:S02]  /*9a6b0*/  ISETP.LT.AND P4, PT, R14, c[0x0][0x178], !P4 ;  /* 0x00005e000e007a0c */ /* 0x000fe40006781270 */
[----:B0-----:R-:W-:Y:S01]  /*9a6c0*/  PRMT R18, R13, 0x7632, R18 ;  /* 0x000076320d127816 */ /* 0x001fe20000000012 */
[C---:B------:R-:W-:Y:S01]  /*9a6d0*/  IMAD.WIDE R16, R0.reuse, 0x2, R8 ;  /* 0x0000000200107825 */ /* 0x040fe200078e0208 */
[----:B------:R-:W4:Y:S07]  /*9a6e0*/  LDL.LU R13, [R1+0x140] ;  /* 0x00014000010d7983 */ /* 0x000f2e0000300800 */
[----:B------:R0:W-:Y:S02]  /*9a6f0*/  @P5 STG.E.U16 [R16.64], R18 ;  /* 0x0000001210005986 */ /* 0x0001e4000c101504 */
[----:B0-----:R-:W-:Y:S01]  /*9a700*/  PRMT R18, R25, 0x7632, R18 ;  /* 0x0000763219127816 */ /* 0x001fe20000000012 */
[C---:B------:R-:W-:Y:S01]  /*9a710*/  IMAD.WIDE R16, R0.reuse, 0x2, R2 ;  /* 0x0000000200107825 */ /* 0x040fe200078e0202 */
[----:B------:R-:W-:Y:S01]  /*9a720*/  IADD3 R0, R0, c[0x0][0x198], RZ ;  /* 0x0000660000007a10 */ /* 0x000fe20007ffe0ff */
[----:B------:R-:W4:Y:S04]  /*9a730*/  LDL.LU R25, [R1+0x100] ;  /* 0x0001000001197983 */ /* 0x000f280000300800 */
[----:B------:R0:W-:Y:S01]  /*9a740*/  @P4 STG.E.U16 [R16.64], R18 ;  /* 0x0000001210004986 */ /* 0x0001e2000c101504 */
[----:B------:R-:W-:-:S02]  /*9a750*/  ISETP.LT.AND P4, PT, R5, c[0x0][0x178], !P3 ;  /* 0x00005e0005007a0c */ /* 0x000fc40005f81270 */
[----:B------:R-:W-:Y:S01]  /*9a760*/  ISETP.LT.AND P5, PT, R12, c[0x0][0x178], !P3 ;  /* 0x00005e000c007a0c */ /* 0x000fe20005fa1270 */
[----:B0-----:R-:W-:Y:S01]  /*9a770*/  IMAD.WIDE R16, R0, 0x2, R20 ;  /* 0x0000000200107825 */ /* 0x001fe200078e0214 */
[----:B--2---:R-:W-:-:S09]  /*9a780*/  PRMT R18, R26, 0x7632, R18 ;  /* 0x000076321a127816 */ /* 0x004fd20000000012 */
[----:B------:R0:W-:Y:S01]  /*9a790*/  @P4 STG.E.U16 [R16.64], R26 ;  /* 0x0000001a10004986 */ /* 0x0001e2000c101504 */
[----:B------:R-:W-:Y:S02]  /*9a7a0*/  ISETP.LT.AND P4, PT, R28, c[0x0][0x178], !P3 ;  /* 0x00005e001c007a0c */ /* 0x000fe40005f81270 */
[----:B------:R-:W-:Y:S01]  /*9a7b0*/  ISETP.LT.AND P3, PT, R14, c[0x0][0x178], !P3 ;  /* 0x00005e000e007a0c */ /* 0x000fe20005f61270 */
[----:B0-----:R-:W2:Y:S01]  /*9a7c0*/  LDL.LU R26, [R1+0xc0] ;  /* 0x0000c000011a7983 */ /* 0x001ea20000300800 */
[----:B------:R-:W-:-:S03]  /*9a7d0*/  IMAD.WIDE R16, R0, 0x2, R10 ;  /* 0x0000000200107825 */ /* 0x000fc600078e020a */
[----:B------:R-:W2:Y:S04]  /*9a7e0*/  LDL.LU R7, [R1+0x2808] ;  /* 0x0028080001077983 */ /* 0x000ea80000300800 */
[----:B------:R0:W-:Y:S04]  /*9a7f0*/  @P5 STG.E.U16 [R16.64], R27 ;  /* 0x0000001b10005986 */ /* 0x0001e8000c101504 */
[----:B------:R-:W2:Y:S01]  /*9a800*/  LDL.LU R6, [R1+0x280c] ;  /* 0x00280c0001067983 */ /* 0x000ea20000300800 */
[----:B0-----:R-:W-:-:S05]  /*9a810*/  IMAD.WIDE R16, R0, 0x2, R8 ;  /* 0x0000000200107825 */ /* 0x001fca00078e0208 */
[----:B---3--:R0:W-:Y:S02]  /*9a820*/  @P4 STG.E.U16 [R16.64], R22 ;  /* 0x0000001610004986 */ /* 0x0081e4000c101504 */
[C---:B0-----:R-:W-:Y:S01]  /*9a830*/  IMAD.WIDE R16, R0.reuse, 0x2, R2 ;  /* 0x0000000200107825 */ /* 0x041fe200078e0202 */
[----:B------:R-:W-:-:S04]  /*9a840*/  IADD3 R0, R0, c[0x0][0x198], RZ ;  /* 0x0000660000007a10 */ /* 0x000fc80007ffe0ff */
[----:B------:R0:W-:Y:S01]  /*9a850*/  @P3 STG.E.U16 [R16.64], R23 ;  /* 0x0000001710003986 */ /* 0x0001e2000c101504 */
[----:B------:R-:W-:Y:S01]  /*9a860*/  ISETP.LT.AND P3, PT, R5, c[0x0][0x178], !P2 ;  /* 0x00005e0005007a0c */ /* 0x000fe20005761270 */
[----:B0-----:R-:W-:-:S12]  /*9a870*/  IMAD.WIDE R16, R0, 0x2, R20 ;  /* 0x0000000200107825 */ /* 0x001fd800078e0214 */
[----:B------:R0:W-:Y:S01]  /*9a880*/  @P3 STG.E.U16 [R16.64], R18 ;  /* 0x0000001210003986 */ /* 0x0001e2000c101504 */
[----:B------:R-:W-:Y:S02]  /*9a890*/  ISETP.LT.AND P3, PT, R12, c[0x0][0x178], !P2 ;  /* 0x00005e000c007a0c */ /* 0x000fe40005761270 */
[----:B0-----:R-:W-:Y:S01]  /*9a8a0*/  PRMT R18, R27, 0x7632, R18 ;  /* 0x000076321b127816 */ /* 0x001fe20000000012 */
[----:B------:R-:W-:Y:S01]  /*9a8b0*/  IMAD.WIDE R16, R0, 0x2, R10 ;  /* 0x0000000200107825 */ /* 0x000fe200078e020a */
[----:B------:R-:W3:Y:S09]  /*9a8c0*/  LDL.LU R27, [R1+0x190] ;  /* 0x00019000011b7983 */ /* 0x000ef20000300800 */
[----:B------:R0:W-:Y:S01]  /*9a8d0*/  @P3 STG.E.U16 [R16.64], R18 ;  /* 0x0000001210003986 */ /* 0x0001e2000c101504 */
[----:B------:R-:W-:-:S02]  /*9a8e0*/  ISETP.LT.AND P3, PT, R28, c[0x0][0x178], !P2 ;  /* 0x00005e001c007a0c */ /* 0x000fc40005761270 */
[----:B------:R-:W-:Y:S02]  /*9a8f0*/  ISETP.LT.AND P2, PT, R14, c[0x0][0x178], !P2 ;  /* 0x00005e000e007a0c */ /* 0x000fe40005741270 */
[----:B0-----:R-:W-:Y:S01]  /*9a900*/  PRMT R18, R22, 0x7632, R18 ;  /* 0x0000763216127816 */ /* 0x001fe20000000012 */
[C---:B------:R-:W-:Y:S01]  /*9a910*/  IMAD.WIDE R16, R0.reuse, 0x2, R8 ;  /* 0x0000000200107825 */ /* 0x040fe200078e0208 */
[----:B------:R-:W3:Y:S07]  /*9a920*/  LDL.LU R22, [R1+0x150] ;  /* 0x0001500001167983 */ /* 0x000eee0000300800 */
[----:B------:R0:W-:Y:S02]  /*9a930*/  @P3 STG.E.U16 [R16.64], R18 ;  /* 0x0000001210003986 */ /* 0x0001e4000c101504 */
[----:B0-----:R-:W-:Y:S01]  /*9a940*/  PRMT R18, R23, 0x7632, R18 ;  /* 0x0000763217127816 */ /* 0x001fe20000000012 */
[C---:B------:R-:W-:Y:S01]  /*9a950*/  IMAD.WIDE R16, R0.reuse, 0x2, R2 ;  /* 0x0000000200107825 */ /* 0x040fe200078e0202 */
[----:B------:R-:W-:Y:S01]  /*9a960*/  IADD3 R0, R0, c[0x0][0x198], RZ ;  /* 0x0000660000007a10 */ /* 0x000fe20007ffe0ff */
[----:B------:R-:W3:Y:S04]  /*9a970*/  LDL.LU R23, [R1+0x110] ;  /* 0x0001100001177983 */ /* 0x000ee80000300800 */
[----:B------:R0:W-:Y:S01]  /*9a980*/  @P2 STG.E.U16 [R16.64], R18 ;  /* 0x0000001210002986 */ /* 0x0001e2000c101504 */
[----:B------:R-:W-:Y:S01]  /*9a990*/  ISETP.LT.AND P2, PT, R5, c[0x0][0x178], !P1 ;  /* 0x00005e0005007a0c */ /* 0x000fe20004f41270 */
[----:B0-----:R-:W-:-:S12]  /*9a9a0*/  IMAD.WIDE R16, R0, 0x2, R20 ;  /* 0x0000000200107825 */ /* 0x001fd800078e0214 */
[----:B----4-:R0:W-:Y:S01]  /*9a9b0*/  @P2 STG.E.U16 [R16.64], R4 ;  /* 0x0000000410002986 */ /* 0x0101e2000c101504 */
[----:B------:R-:W-:-:S03]  /*9a9c0*/  PRMT R18, R4, 0x7632, R18 ;  /* 0x0000763204127816 */ /* 0x000fc60000000012 */
[----:B0-----:R-:W4:Y:S01]  /*9a9d0*/  LDL.LU R4, [R1+0x2810] ;  /* 0x0028100001047983 */ /* 0x001f220000300800 */
[----:B------:R-:W-:Y:S02]  /*9a9e0*/  ISETP.LT.AND P3, PT, R12, c[0x0][0x178], !P1 ;  /* 0x00005e000c007a0c */ /* 0x000fe40004f61270 */
[----:B------:R-:W-:Y:S01]  /*9a9f0*/  ISETP.LT.AND P2, PT, R28, c[0x0][0x178], !P1 ;  /* 0x00005e001c007a0c */ /* 0x000fe20004f41270 */
[----:B------:R-:W-:Y:S01]  /*9aa00*/  IMAD.WIDE R16, R0, 0x2, R10 ;  /* 0x0000000200107825 */ /* 0x000fe200078e020a */
[----:B------:R-:W-:-:S09]  /*9aa10*/  ISETP.LT.AND P1, PT, R14, c[0x0][0x178], !P1 ;  /* 0x00005e000e007a0c */ /* 0x000fd20004f21270 */
[----:B------:R0:W-:Y:S02]  /*9aa20*/  @P3 STG.E.U16 [R16.64], R13 ;  /* 0x0000000d10003986 */ /* 0x0001e4000c101504 */
[----:B0-----:R-:W-:-:S05]  /*9aa30*/  IMAD.WIDE R16, R0, 0x2, R8 ;  /* 0x0000000200107825 */ /* 0x001fca00078e0208 */
[----:B------:R0:W-:Y:S02]  /*9aa40*/  @P2 STG.E.U16 [R16.64], R25 ;  /* 0x0000001910002986 */ /* 0x0001e4000c101504 */
[C---:B0-----:R-:W-:Y:S01]  /*9aa50*/  IMAD.WIDE R16, R0.reuse, 0x2, R2 ;  /* 0x0000000200107825 */ /* 0x041fe200078e0202 */
[----:B------:R-:W-:-:S04]  /*9aa60*/  IADD3 R0, R0, c[0x0][0x198], RZ ;  /* 0x0000660000007a10 */ /* 0x000fc80007ffe0ff */
[----:B--2---:R0:W-:Y:S01]  /*9aa70*/  @P1 STG.E.U16 [R16.64], R26 ;  /* 0x0000001a10001986 */ /* 0x0041e2000c101504 */
[----:B------:R-:W-:Y:S01]  /*9aa80*/  ISETP.LT.AND P1, PT, R5, c[0x0][0x178], !P0 ;  /* 0x00005e0005007a0c */ /* 0x000fe20004721270 */
[----:B0-----:R-:W-:-:S12]  /*9aa90*/  IMAD.WIDE R16, R0, 0x2, R20 ;  /* 0x0000000200107825 */ /* 0x001fd800078e0214 */
[----:B------:R0:W-:Y:S01]  /*9aaa0*/  @P1 STG.E.U16 [R16.64], R18 ;  /* 0x0000001210001986 */ /* 0x0001e2000c101504 */
[----:B------:R-:W-:Y:S02]  /*9aab0*/  ISETP.LT.AND P1, PT, R12, c[0x0][0x178], !P0 ;  /* 0x00005e000c007a0c */ /* 0x000fe40004721270 */
[----:B0-----:R-:W-:Y:S01]  /*9aac0*/  PRMT R18, R13, 0x7632, R18 ;  /* 0x000076320d127816 */ /* 0x001fe20000000012 */
[----:B------:R-:W-:-:S10]  /*9aad0*/  IMAD.WIDE R16, R0, 0x2, R10 ;  /* 0x0000000200107825 */ /* 0x000fd400078e020a */
[----:B------:R0:W-:Y:S01]  /*9aae0*/  @P1 STG.E.U16 [R16.64], R18 ;  /* 0x0000001210001986 */ /* 0x0001e2000c101504 */
[----:B------:R-:W-:Y:S02]  /*9aaf0*/  ISETP.LT.AND P1, PT, R28, c[0x0][0x178], !P0 ;  /* 0x00005e001c007a0c */ /* 0x000fe40004721270 */
[----:B------:R-:W-:Y:S02]  /*9ab00*/  ISETP.LT.AND P0, PT, R14, c[0x0][0x178], !P0 ;  /* 0x00005e000e007a0c */ /* 0x000fe40004701270 */
[----:B0-----:R-:W-:Y:S01]  /*9ab10*/  PRMT R18, R25, 0x7632, R18 ;  /* 0x0000763219127816 */ /* 0x001fe20000000012 */
[----:B------:R-:W-:-:S08]  /*9ab20*/  IMAD.WIDE R16, R0, 0x2, R8 ;  /* 0x0000000200107825 */ /* 0x000fd000078e0208 */
[----:B------:R0:W-:Y:S02]  /*9ab30*/  @P1 STG.E.U16 [R16.64], R18 ;  /* 0x0000001210001986 */ /* 0x0001e4000c101504 */
[----:B0-----:R-:W-:Y:S01]  /*9ab40*/  PRMT R18, R26, 0x7632, R18 ;  /* 0x000076321a127816 */ /* 0x001fe20000000012 */
[----:B------:R-:W-:-:S05]  /*9ab50*/  IMAD.WIDE R16, R0, 0x2, R2 ;  /* 0x0000000200107825 */ /* 0x000fca00078e0202 */
[----:B------:R0:W-:Y:S01]  /*9ab60*/  @P0 STG.E.U16 [R16.64], R18 ;  /* 0x0000001210000986 */ /* 0x0001e2000c101504 */
[----:B------:R-:W-:Y:S02]  /*9ab70*/  ISETP.GE.AND P0, PT, R7, c[0x0][0x17c], PT ;  /* 0x00005f0007007a0c */ /* 0x000fe40003f06270 */
[----:B------:R-:W-:Y:S01]  /*9ab80*/  IADD3 R0, R0, c[0x0][0x198], RZ ;  /* 0x0000660000007a10 */ /* 0x000fe20007ffe0ff */
[----:B------:R-:W2:Y:S01]  /*9ab90*/  LDL.LU R7, [R1+0x2814] ;  /* 0x0028140001077983 */ /* 0x000ea20000300800 */
[----:B------:R-:W-:Y:S02]  /*9aba0*/  ISETP.LT.AND P1, PT, R5, c[0x0][0x178], !P0 ;  /* 0x00005e0005007a0c */ /* 0x000fe40004721270 */
[----:B------:R-:W-:Y:S01]  /*9abb0*/  ISETP.LT.AND P2, PT, R12, c[0x0][0x178], !P0 ;  /* 0x00005e000c007a0c */ /* 0x000fe20004741270 */
[----:B------:R-:W2:Y:S01]  /*9abc0*/  LDL.LU R25, [R1+0x124] ;  /* 0x0001240001197983 */ /* 0x000ea20000300800 */
[----:B0-----:R-:W-:Y:S01]  /*9abd0*/  IMAD.WIDE R16, R0, 0x2, R20 ;  /* 0x0000000200107825 */ /* 0x001fe200078e0214 */
[----:B------:R-:W-:-:S08]  /*9abe0*/  ISETP.LT.AND P3, PT, R28, c[0x0][0x178], !P0 ;  /* 0x00005e001c007a0c */ /* 0x000fd00004761270 */
[----:B---3--:R0:W-:Y:S01]  /*9abf0*/  @P1 STG.E.U16 [R16.64], R27 ;  /* 0x0000001b10001986 */ /* 0x0081e2000c101504 */
[----:B------:R-:W-:Y:S01]  /*9ac00*/  ISETP.LT.AND P1, PT, R14, c[0x0][0x178], !P0 ;  /* 0x00005e000e007a0c */ /* 0x000fe20004721270 */
[----:B0-----:R-:W-:-:S05]  /*9ac10*/  IMAD.WIDE R16, R0, 0x2, R10 ;  /* 0x0000000200107825 */ /* 0x001fca00078e020a */
[----:B------:R0:W-:Y:S01]  /*9ac20*/  @P2 STG.E.U16 [R16.64], R22 ;  /* 0x0000001610002986 */ /* 0x0001e2000c101504 */
[----:B------:R-:W-:Y:S01]  /*9ac30*/  PRMT R18, R27, 0x7632, R18 ;  /* 0x000076321b127816 */ /* 0x000fe20000000012 */
[----:B0-----:R-:W-:-:S05]  /*9ac40*/  IMAD.WIDE R16, R0, 0x2, R8 ;  /* 0x0000000200107825 */ /* 0x001fca00078e0208 */
[----:B------:R0:W-:Y:S01]  /*9ac50*/  @P3 STG.E.U16 [R16.64], R23 ;  /* 0x0000001710003986 */ /* 0x0001e2000c101504 */
[----:B------:R-:W-:Y:S01]  /*9ac60*/  PRMT R19, R29, 0x7632, R19 ;  /* 0x000076321d137816 */ /* 0x000fe20000000013 */
[----:B0-----:R-:W-:-:S05]  /*9ac70*/  IMAD.WIDE R16, R0, 0x2, R2 ;  /* 0x0000000200107825 */ /* 0x001fca00078e0202 */
[----:B------:R0:W-:Y:S01]  /*9ac80*/  @P1 STG.E.U16 [R16.64], R29 ;  /* 0x0000001d10001986 */ /* 0x0001e2000c101504 */
[----:B----4-:R-:W-:-:S03]  /*9ac90*/  ISETP.GE.AND P2, PT, R4, c[0x0][0x17c], PT ;  /* 0x00005f0004007a0c */ /* 0x010fc60003f46270 */
[----:B------:R-:W3:Y:S04]  /*9aca0*/  LDL.LU R4, [R1+0x2818] ;  /* 0x0028180001047983 */ /* 0x000ee80000300800 */
[----:B------:R-:W4:Y:S04]  /*9acb0*/  LDL.LU R26, [R1+0xe4] ;  /* 0x0000e400011a7983 */ /* 0x000f280000300800 */
[----:B------:R-:W4:Y:S04]  /*9acc0*/  LDL.LU R27, [R1+0xa4] ;  /* 0x0000a400011b7983 */ /* 0x000f280000300800 */
[----:B0-----:R-:W4:Y:S01]  /*9acd0*/  LDL.LU R29, [R1+0x2ac8] ;  /* 0x002ac800011d7983 */ /* 0x001f220000300800 */
[----:B------:R-:W-:-:S02]  /*9ace0*/  ISETP.GE.AND P0, PT, R6, c[0x0][0x17c], PT ;  /* 0x00005f0006007a0c */ /* 0x000fc40003f06270 */
[----:B------:R-:W-:Y:S01]  /*9acf0*/  IADD3 R0, R0, c[0x0][0x198], RZ ;  /* 0x0000660000007a10 */ /* 0x000fe20007ffe0ff */
[----:B------:R-:W4:Y:S01]  /*9ad00*/  LDL.LU R6, [R1+0x281c] ;  /* 0x00281c0001067983 */ /* 0x000f220000300800 */
[----:B------:R-:W-:-:S03]  /*9ad10*/  ISETP.LT.AND P1, PT, R5, c[0x0][0x178], !P0 ;  /* 0x00005e0005007a0c */ /* 0x000fc60004721270 */
[----:B------:R-:W-:-:S10]  /*9ad20*/  IMAD.WIDE R16, R0, 0x2, R20 ;  /* 0x0000000200107825 */ /* 0x000fd400078e0214 */
[----:B------:R0:W-:Y:S01]  /*9ad30*/  @P1 STG.E.U16 [R16.64], R18 ;  /* 0x0000001210001986 */ /* 0x0001e2000c101504 */
[----:B------:R-:W-:Y:S02]  /*9ad40*/  ISETP.LT.AND P1, PT, R12, c[0x0][0x178], !P0 ;  /* 0x00005e000c007a0c */ /* 0x000fe40004721270 */
[----:B0-----:R-:W-:Y:S01]  /*9ad50*/  PRMT R18, R22, 0x7632, R18 ;  /* 0x0000763216127816 */ /* 0x001fe20000000012 */
[----:B------:R-:W-:-:S10]  /*9ad60*/  IMAD.WIDE R16, R0, 0x2, R10 ;  /* 0x0000000200107825 */ /* 0x000fd400078e020a */
[----:B------:R0:W-:Y:S01]  /*9ad70*/  @P1 STG.E.U16 [R16.64], R18 ;  /* 0x0000001210001986 */ /* 0x0001e2000c101504 */
[----:B------:R-:W-:Y:S02]  /*9ad80*/  ISETP.LT.AND P1, PT, R28, c[0x0][0x178], !P0 ;  /* 0x00005e001c007a0c */ /* 0x000fe40004721270 */
[----:B------:R-:W-:Y:S02]  /*9ad90*/  ISETP.LT.AND P0, PT, R14, c[0x0][0x178], !P0 ;  /* 0x00005e000e007a0c */ /* 0x000fe40004701270 */
[----:B------:R-:W-:Y:S02]  /*9ada0*/  ISETP.LT.AND P5, PT, R5, c[0x0][0x178], !P2 ;  /* 0x00005e0005007a0c */ /* 0x000fe400057a1270 */
[----:B0-----:R-:W-:Y:S01]  /*9adb0*/  PRMT R18, R23, 0x7632, R18 ;  /* 0x0000763217127816 */ /* 0x001fe20000000012 */
[----:B------:R-:W-:-:S06]  /*9adc0*/  IMAD.WIDE R16, R0, 0x2, R8 ;  /* 0x0000000200107825 */ /* 0x000fcc00078e0208 */
[----:B------:R0:W-:Y:S02]  /*9add0*/  @P1 STG.E.U16 [R16.64], R18 ;  /* 0x0000001210001986 */ /* 0x0001e4000c101504 */
[C---:B0-----:R-:W-:Y:S01]  /*9ade0*/  IMAD.WIDE R16, R0.reuse, 0x2, R2 ;  /* 0x0000000200107825 */ /* 0x041fe200078e0202 */
[----:B------:R-:W-:-:S04]  /*9adf0*/  IADD3 R18, R0, c[0x0][0x198], RZ ;  /* 0x0000660000127a10 */ /* 0x000fc80007ffe0ff */
[----:B------:R0:W-:Y:S02]  /*9ae00*/  @P0 STG.E.U16 [R16.64], R19 ;  /* 0x0000001310000986 */ /* 0x0001e4000c101504 */
[----:B0-----:R-:W-:Y:S01]  /*9ae10*/  IMAD.WIDE R16, R18, 0x2, R20 ;  /* 0x0000000212107825 */ /* 0x001fe200078e0214 */
[----:B--2---:R-:W-:Y:S02]  /*9ae20*/  ISETP.GE.AND P1, PT, R7, c[0x0][0x17c], PT ;  /* 0x00005f0007007a0c */ /* 0x004fe40003f26270 */
[----:B---3--:R-:W-:Y:S02]  /*9ae30*/  ISETP.GE.AND P0, PT, R4, c[0x0][0x17c], PT ;  /* 0x00005f0004007a0c */ /* 0x008fe40003f06270 */
[----:B------:R-:W2:Y:S04]  /*9ae40*/  LDL.LU R4, [R1+0x174] ;  /* 0x0001740001047983 */ /* 0x000ea80000300800 */
[----:B------:R-:W3:Y:S04]  /*9ae50*/  LDL.LU R13, [R1+0x134] ;  /* 0x00013400010d7983 */ /* 0x000ee80000300800 */
[----:B----4-:R0:W-:Y:S01]  /*9ae60*/  @P5 STG.E.U16 [R16.64], R29 ;  /* 0x0000001d10005986 */ /* 0x0101e2000c101504 */
[----:B------:R-:W-:-:S03]  /*9ae70*/  PRMT R24, R29, 0x7632, R24 ;  /* 0x000076321d187816 */ /* 0x000fc60000000018 */
[----:B0-----:R-:W4:Y:S04]  /*9ae80*/  LDL.LU R29, [R1+0x2ac4] ;  /* 0x002ac400011d7983 */ /* 0x001f280000300800 */
[----:B------:R-:W2:Y:S04]  /*9ae90*/  LDL.LU R15, [R1+0x2820] ;  /* 0x00282000010f7983 */ /* 0x000ea80000300800 */
[----:B------:R-:W2:Y:S01]  /*9aea0*/  LDL.LU R7, [R1+0x2824] ;  /* 0x0028240001077983 */ /* 0x000ea20000300800 */
[----:B------:R-:W-:Y:S01]  /*9aeb0*/  ISETP.LT.AND P3, PT, R12, c[0x0][0x178], !P2 ;  /* 0x00005e000c007a0c */ /* 0x000fe20005761270 */
[----:B------:R-:W-:Y:S01]  /*9aec0*/  IMAD.WIDE R22, R18, 0x2, R10 ;  /* 0x0000000212167825 */ /* 0x000fe200078e020a */
[----:B------:R-:W-:-:S02]  /*9aed0*/  ISETP.LT.AND P4, PT, R28, c[0x0][0x178], !P2 ;  /* 0x00005e001c007a0c */ /* 0x000fc40005781270 */
[----:B------:R-:W-:Y:S02]  /*9aee0*/  ISETP.LT.AND P2, PT, R14, c[0x0][0x178], !P2 ;  /* 0x00005e000e007a0c */ /* 0x000fe40005741270 */
[----:B------:R-:W-:Y:S01]  /*9aef0*/  ISETP.LT.AND P5, PT, R5, c[0x0][0x178], !P1 ;  /* 0x00005e0005007a0c */ /* 0x000fe20004fa1270 */
[C---:B------:R-:W-:Y:S01]  /*9af00*/  IMAD.WIDE R16, R18.reuse, 0x2, R8 ;  /* 0x0000000212107825 */ /* 0x040fe200078e0208 */
[----:B------:R-:W-:-:S05]  /*9af10*/  IADD3 R0, R18, c[0x0][0x198], RZ ;  /* 0x0000660012007a10 */ /* 0x000fca0007ffe0ff */
[----:B------:R0:W-:Y:S01]  /*9af20*/  @P3 STG.E.U16 [R22.64], R25 ;  /* 0x0000001916003986 */ /* 0x0001e2000c101504 */
[----:B------:R-:W-:Y:S01]  /*9af30*/  ISETP.LT.AND P3, PT, R12, c[0x0][0x178], !P1 ;  /* 0x00005e000c007a0c */ /* 0x000fe20004f61270 */
[----:B------:R-:W-:Y:S02]  /*9af40*/  IMAD.WIDE R18, R18, 0x2, R2 ;  /* 0x0000000212127825 */ /* 0x000fe400078e0202 */
[----:B------:R1:W-:Y:S04]  /*9af50*/  @P4 STG.E.U16 [R16.64], R26 ;  /* 0x0000001a10004986 */ /* 0x0003e8000c101504 */
[----:B------:R1:W-:Y:S01]  /*9af60*/  @P2 STG.E.U16 [R18.64], R27 ;  /* 0x0000001b12002986 */ /* 0x0003e2000c101504 */
[----:B0-----:R-:W-:Y:S01]  /*9af70*/  IMAD.WIDE R22, R0, 0x2, R20 ;  /* 0x0000000200167825 */ /* 0x001fe200078e0214 */
[----:B------:R-:W-:-:S03]  /*9af80*/  ISETP.LT.AND P2, PT, R28, c[0x0][0x178], !P1 ;  /* 0x00005e001c007a0c */ /* 0x000fc60004f41270 */
[----:B-1----:R-:W-:Y:S01]  /*9af90*/  IMAD.WIDE R16, R0, 0x2, R10 ;  /* 0x0000000200107825 */ /* 0x002fe200078e020a */
[----:B------:R-:W-:Y:S01]  /*9afa0*/  PRMT R18, R25, 0x7632, R18 ;  /* 0x0000763219127816 */ /* 0x000fe20000000012 */
[----:B------:R0:W-:Y:S01]  /*9afb0*/  @P5 STG.E.U16 [R22.64], R24 ;  /* 0x0000001816005986 */ /* 0x0001e2000c101504 */
[----:B------:R-:W-:Y:S02]  /*9afc0*/  ISETP.LT.AND P1, PT, R14, c[0x0][0x178], !P1 ;  /* 0x00005e000e007a0c */ /* 0x000fe40004f21270 */
[----:B------:R-:W-:Y:S01]  /*9afd0*/  ISETP.LT.AND P4, PT, R5, c[0x0][0x178], !P0 ;  /* 0x00005e0005007a0c */ /* 0x000fe20004781270 */
[----:B------:R1:W-:Y:S01]  /*9afe0*/  @P3 STG.E.U16 [R16.64], R18 ;  /* 0x0000001210003986 */ /* 0x0003e2000c101504 */
[----:B------:R-:W-:Y:S02]  /*9aff0*/  ISETP.LT.AND P3, PT, R12, c[0x0][0x178], !P0 ;  /* 0x00005e000c007a0c */ /* 0x000fe40004761270 */
[----:B------:R-:W-:Y:S02]  /*9b000*/  ISETP.GE.AND P6, PT, R6, c[0x0][0x17c], PT ;  /* 0x00005f0006007a0c */ /* 0x000fe40003fc6270 */
[----:B------:R-:W3:Y:S01]  /*9b010*/  LDL.LU R6, [R1+0xb4] ;  /* 0x0000b40001067983 */ /* 0x000ee20000300800 */
[C---:B0-----:R-:W-:Y:S01]  /*9b020*/  IMAD.WIDE R22, R0.reuse, 0x2, R2 ;  /* 0x0000000200167825 */ /* 0x041fe200078e0202 */
[----:B-1----:R-:W-:-:S03]  /*9b030*/  IADD3 R16, R0, c[0x0][0x198], RZ ;  /* 0x0000660000107a10 */ /* 0x002fc60007ffe0ff */
[----:B------:R-:W-:Y:S01]  /*9b040*/  IMAD.WIDE R18, R0, 0x2, R8 ;  /* 0x0000000200127825 */ /* 0x000fe200078e0208 */
[----:B------:R-:W-:-:S03]  /*9b050*/  PRMT R17, R27, 0x7632, R17 ;  /* 0x000076321b117816 */ /* 0x000fc60000000011 */
[----:B------:R-:W-:Y:S01]  /*9b060*/  IMAD.WIDE R24, R16, 0x2, R20 ;  /* 0x0000000210187825 */ /* 0x000fe200078e0214 */
[----:B----4-:R-:W-:-:S03]  /*9b070*/  PRMT R29, R26, 0x7632, R29 ;  /* 0x000076321a1d7816 */ /* 0x010fc6000000001d */
[----:B------:R-:W-:Y:S02]  /*9b080*/  IMAD.WIDE R26, R16, 0x2, R10 ;  /* 0x00000002101a7825 */ /* 0x000fe400078e020a */
[----:B------:R-:W-:Y:S04]  /*9b090*/  @P2 STG.E.U16 [R18.64], R29 ;  /* 0x0000001d12002986 */ /* 0x000fe8000c101504 */
[----:B------:R-:W-:Y:S01]  /*9b0a0*/  @P1 STG.E.U16 [R22.64], R17 ;  /* 0x0000001116001986 */ /* 0x000fe2000c101504 */
[----:B--2---:R-:W-:-:S03]  /*9b0b0*/  ISETP.GE.AND P2, PT, R7, c[0x0][0x17c], PT ;  /* 0x00005f0007007a0c */ /* 0x004fc60003f46270 */
[----:B------:R-:W-:Y:S01]  /*9b0c0*/  @P4 STG.E.U16 [R24.64], R4 ;  /* 0x0000000418004986 */ /* 0x000fe2000c101504 */
[----:B------:R-:W-:-:S03]  /*9b0d0*/  ISETP.GE.AND P5, PT, R15, c[0x0][0x17c], PT ;  /* 0x00005f000f007a0c */ /* 0x000fc60003fa6270 */
[----:B------:R0:W-:Y:S04]  /*9b0e0*/  STL [R1+0x2ab8], R29 ;  /* 0x002ab81d01007387 */ /* 0x0001e80000100800 */
[----:B---3--:R1:W-:Y:S04]  /*9b0f0*/  @P3 STG.E.U16 [R26.64], R13 ;  /* 0x0000000d1a003986 */ /* 0x0083e8000c101504 */
[----:B0-----:R-:W2:Y:S01]  /*9b100*/  LDL.LU R29, [R1+0x144] ;  /* 0x00014400011d7983 */ /* 0x001ea20000300800 */
[----:B-1----:R-:W-:-:S03]  /*9b110*/  PRMT R27, R4, 0x7632, R27 ;  /* 0x00007632041b7816 */ /* 0x002fc6000000001b */
[----:B------:R-:W3:Y:S04]  /*9b120*/  LDL.LU R4, [R1+0x184] ;  /* 0x0001840001047983 */ /* 0x000ee80000300800 */
[----:B------:R-:W4:Y:S04]  /*9b130*/  LDL.LU R7, [R1+0x2828] ;  /* 0x0028280001077983 */ /* 0x000f280000300800 */
[----:B------:R-:W2:Y:S01]  /*9b140*/  LDL.LU R15, [R1+0x104] ;  /* 0x00010400010f7983 */ /* 0x000ea20000300800 */
[----:B------:R-:W-:Y:S02]  /*9b150*/  ISETP.LT.AND P4, PT, R28, c[0x0][0x178], !P0 ;  /* 0x00005e001c007a0c */ /* 0x000fe40004781270 */
[----:B------:R-:W-:Y:S01]  /*9b160*/  ISETP.LT.AND P0, PT, R14, c[0x0][0x178], !P0 ;  /* 0x00005e000e007a0c */ /* 0x000fe20004701270 */
[C---:B------:R-:W-:Y:S01]  /*9b170*/  IMAD.WIDE R18, R16.reuse, 0x2, R8 ;  /* 0x0000000210127825 */ /* 0x040fe200078e0208 */
[----:B--2---:R0:W-:Y:S04]  /*9b180*/  STL [R1+0x2ac0], R15 ;  /* 0x002ac00f01007387 */ /* 0x0041e80000100800 */
[----:B0-----:R-:W2:Y:S01]  /*9b190*/  LDL.LU R15, [R1+0xf4] ;  /* 0x0000f400010f7983 */ /* 0x001ea20000300800 */
[C---:B------:R-:W-:Y:S01]  /*9b1a0*/  IADD3 R0, R16.reuse, c[0x0][0x198], RZ ;  /* 0x0000660010007a10 */ /* 0x040fe20007ffe0ff */
[----:B------:R-:W-:Y:S01]  /*9b1b0*/  IMAD.WIDE R16, R16, 0x2, R2 ;  /* 0x0000000210107825 */ /* 0x000fe200078e0202 */
[----:B------:R-:W-:-:S02]  /*9b1c0*/  PRMT R26, R13, 0x7632, R26 ;  /* 0x000076320d1a7816 */ /* 0x000fc4000000001a */
[----:B------:R-:W3:Y:S01]  /*9b1d0*/  LDL.LU R13, [R1+0xc4] ;  /* 0x0000c400010d7983 */ /* 0x000ee20000300800 */
[----:B------:R-:W-:Y:S02]  /*9b1e0*/  ISETP.LT.AND P1, PT, R5, c[0x0][0x178], !P6 ;  /* 0x00005e0005007a0c */ /* 0x000fe40007721270 */
[----:B------:R-:W-:Y:S01]  /*9b1f0*/  ISETP.LT.AND P3, PT, R12, c[0x0][0x178], !P6 ;  /* 0x00005e000c007a0c */ /* 0x000fe20007761270 */
[----:B------:R-:W-:Y:S01]  /*9b200*/  IMAD.WIDE R22, R0, 0x2, R20 ;  /* 0x0000000200167825 */ /* 0x000fe200078e0214 */
[----:B--2---:R-:W-:Y:S04]  /*9b210*/  @P4 STG.E.U16 [R18.64], R15 ;  /* 0x0000000f12004986 */ /* 0x004fe8000c101504 */
[----:B------:R0:W-:Y:S02]  /*9b220*/  @P0 STG.E.U16 [R16.64], R6 ;  /* 0x0000000610000986 */ /* 0x0001e4000c101504 */
[----:B0-----:R-:W-:-:S02]  /*9b230*/  PRMT R17, R15, 0x7632, R17 ;  /* 0x000076320f117816 */ /* 0x001fc40000000011 */
[----:B------:R-:W2:Y:S01]  /*9b240*/  LDL.LU R15, [R1+0x282c] ;  /* 0x00282c00010f7983 */ /* 0x000ea20000300800 */
[----:B------:R-:W-:Y:S02]  /*9b250*/  ISETP.LT.AND P4, PT, R28, c[0x0][0x178], !P6 ;  /* 0x00005e001c007a0c */ /* 0x000fe40007781270 */
[----:B------:R-:W-:Y:S01]  /*9b260*/  ISETP.LT.AND P6, PT, R14, c[0x0][0x178], !P6 ;  /* 0x00005e000e007a0c */ /* 0x000fe200077c1270 */
[----:B------:R-:W-:Y:S01]  /*9b270*/  IMAD.WIDE R24, R0, 0x2, R10 ;  /* 0x0000000200187825 */ /* 0x000fe200078e020a */
[----:B------:R-:W-:Y:S01]  /*9b280*/  ISETP.LT.AND P0, PT, R5, c[0x0][0x178], !P5 ;  /* 0x00005e0005007a0c */ /* 0x000fe20006f01270 */
[----:B------:R0:W-:Y:S01]  /*9b290*/  @P1 STG.E.U16 [R22.64], R27 ;  /* 0x0000001b16001986 */ /* 0x0001e2000c101504 */
[----:B------:R-:W-:Y:S01]  /*9b2a0*/  ISETP.LT.AND P1, PT, R12, c[0x0][0x178], !P5 ;  /* 0x00005e000c007a0c */ /* 0x000fe20006f21270 */
[C---:B------:R-:W-:Y:S01]  /*9b2b0*/  IMAD.WIDE R18, R0.reuse, 0x2, R8 ;  /* 0x0000000200127825 */ /* 0x040fe200078e0208 */
[C---:B------:R-:W-:Y:S01]  /*9b2c0*/  IADD3 R16, R0.reuse, c[0x0][0x198], RZ ;  /* 0x0000660000107a10 */ /* 0x040fe20007ffe0ff */
[----:B------:R1:W-:Y:S04]  /*9b2d0*/  @P3 STG.E.U16 [R24.64], R26 ;  /* 0x0000001a18003986 */ /* 0x0003e8000c101504 */
[----:B------:R3:W-:Y:S01]  /*9b2e0*/  @P4 STG.E.U16 [R18.64], R17 ;  /* 0x0000001112004986 */ /* 0x0007e2000c101504 */
[----:B0-----:R-:W-:Y:S01]  /*9b2f0*/  IMAD.WIDE R22, R0, 0x2, R2 ;  /* 0x0000000200167825 */ /* 0x001fe200078e0202 */
[----:B-1----:R-:W-:-:S03]  /*9b300*/  PRMT R26, R6, 0x7632, R26 ;  /* 0x00007632061a7816 */ /* 0x002fc6000000001a */
[----:B------:R-:W-:-:S04]  /*9b310*/  IMAD.WIDE R24, R16, 0x2, R10 ;  /* 0x0000000210187825 */ /* 0x000fc800078e020a */
[----:B---3--:R-:W-:Y:S01]  /*9b320*/  IMAD.WIDE R18, R16, 0x2, R20 ;  /* 0x0000000210127825 */ /* 0x008fe200078e0214 */
[----:B------:R-:W-:Y:S01]  /*9b330*/  @P6 STG.E.U16 [R22.64], R26 ;  /* 0x0000001a16006986 */ /* 0x000fe2000c101504 */
[----:B------:R-:W-:Y:S02]  /*9b340*/  PRMT R0, R4, 0x7632, R0 ;  /* 0x0000763204007816 */ /* 0x000fe40000000000 */
[----:B----4-:R-:W-:Y:S01]  /*9b350*/  ISETP.GE.AND P3, PT, R7, c[0x0][0x17c], PT ;  /* 0x00005f0007007a0c */ /* 0x010fe20003f66270 */
[----:B------:R0:W-:Y:S04]  /*9b360*/  @P0 STG.E.U16 [R18.64], R4 ;  /* 0x0000000412000986 */ /* 0x0001e8000c101504 */
[----:B------:R1:W-:Y:S04]  /*9b370*/  @P1 STG.E.U16 [R24.64], R29 ;  /* 0x0000001d18001986 */ /* 0x0003e8000c101504 */
[----:B0-----:R-:W3:Y:S04]  /*9b380*/  LDL.LU R4, [R1+0x2830] ;  /* 0x0028300001047983 */ /* 0x001ee80000300800 */
[----:B------:R-:W4:Y:S04]  /*9b390*/  LDL.LU R7, [R1+0x194] ;  /* 0x0001940001077983 */ /* 0x000f280000300800 */
[----:B------:R-:W3:Y:S01]  /*9b3a0*/  LDL.LU R6, [R1+0x154] ;  /* 0x0001540001067983 */ /* 0x000ee20000300800 */
[----:B--2---:R-:W-:-:S03]  /*9b3b0*/  ISETP.GE.AND P1, PT, R15, c[0x0][0x17c], PT ;  /* 0x00005f000f007a0c */ /* 0x004fc60003f26270 */
[----:B------:R-:W2:Y:S01]  /*9b3c0*/  LDL.LU R15, [R1+0x2ac0] ;  /* 0x002ac000010f7983 */ /* 0x000ea20000300800 */
[----:B------:R-:W-:Y:S02]  /*9b3d0*/  ISETP.LT.AND P4, PT, R28, c[0x0][0x178], !P5 ;  /* 0x00005e001c007a0c */ /* 0x000fe40006f81270 */
[----:B------:R-:W-:Y:S02]  /*9b3e0*/  ISETP.LT.AND P5, PT, R14, c[0x0][0x178], !P5 ;  /* 0x00005e000e007a0c */ /* 0x000fe40006fa1270 */
[----:B------:R-:W-:Y:S02]  /*9b3f0*/  ISETP.LT.AND P6, PT, R5, c[0x0][0x178], !P2 ;  /* 0x00005e0005007a0c */ /* 0x000fe400057c1270 */
[C---:B------:R-:W-:Y:S01]  /*9b400*/  IADD3 R17, R16.reuse, c[0x0][0x198], RZ ;  /* 0x0000660010117a10 */ /* 0x040fe20007ffe0ff */
[----:B------:R-:W-:Y:S01]  /*9b410*/  IMAD.WIDE R18, R16, 0x2, R8 ;  /* 0x0000000210127825 */ /* 0x000fe200078e0208 */
[----:B------:R-:W-:-:S03]  /*9b420*/  ISETP.LT.AND P0, PT, R12, c[0x0][0x178], !P2 ;  /* 0x00005e000c007a0c */ /* 0x000fc60005701270 */
[----:B------:R-:W-:-:S04]  /*9b430*/  IMAD.WIDE R22, R16, 0x2, R2 ;  /* 0x0000000210167825 */ /* 0x000fc800078e0202 */
[----:B-1----:R-:W-:Y:S01]  /*9b440*/  IMAD.WIDE R24, R17, 0x2, R20 ;  /* 0x0000000211187825 */ /* 0x002fe200078e0214 */
[----:B--2---:R-:W-:Y:S04]  /*9b450*/  @P4 STG.E.U16 [R18.64], R15 ;  /* 0x0000000f12004986 */ /* 0x004fe8000c101504 */
[----:B------:R0:W-:Y:S04]  /*9b460*/  @P5 STG.E.U16 [R22.64], R13 ;  /* 0x0000000d16005986 */ /* 0x0001e8000c101504 */
[----:B------:R1:W-:Y:S01]  /*9b470*/  @P6 STG.E.U16 [R24.64], R0 ;  /* 0x0000000018006986 */ /* 0x0003e2000c101504 */
[----:B------:R-:W-:Y:S01]  /*9b480*/  PRMT R16, R15, 0x7632, R16 ;  /* 0x000076320f107816 */ /* 0x000fe20000000010 */
[----:B0-----:R-:W-:Y:S01]  /*9b490*/  IMAD.WIDE R22, R17, 0x2, R10 ;  /* 0x0000000211167825 */ /* 0x001fe200078e020a */
[----:B-1----:R-:W-:-:S02]  /*9b4a0*/  PRMT R0, R29, 0x7632, R0 ;  /* 0x000076321d007816 */ /* 0x002fc40000000000 */
[----:B------:R-:W2:Y:S01]  /*9b4b0*/  LDL.LU R29, [R1+0xd4] ;  /* 0x0000d400011d7983 */ /* 0x000ea20000300800 */
[----:B------:R-:W-:-:S03]  /*9b4c0*/  PRMT R24, R13, 0x7632, R24 ;  /* 0x000076320d187816 */ /* 0x000fc60000000018 */
[----:B------:R0:W-:Y:S01]  /*9b4d0*/  @P0 STG.E.U16 [R22.64], R0 ;  /* 0x0000000016000986 */ /* 0x0001e2000c101504 */
[----:B---3--:R-:W-:-:S03]  /*9b4e0*/  ISETP.GE.AND P0, PT, R4, c[0x0][0x17c], PT ;  /* 0x00005f0004007a0c */ /* 0x008fc60003f06270 */
[----:B------:R-:W3:Y:S04]  /*9b4f0*/  LDL.LU R15, [R1+0x2834] ;  /* 0x00283400010f7983 */ /* 0x000ee80000300800 */
[----:B------:R-:W2:Y:S04]  /*9b500*/  LDL.LU R4, [R1+0x168] ;  /* 0x0001680001047983 */ /* 0x000ea80000300800 */
[----:B------:R-:W2:Y:S01]  /*9b510*/  LDL.LU R13, [R1+0x128] ;  /* 0x00012800010d7983 */ /* 0x000ea20000300800 */
[----:B------:R-:W-:Y:S01]  /*9b520*/  ISETP.LT.AND P4, PT, R28, c[0x0][0x178], !P2 ;  /* 0x00005e001c007a0c */ /* 0x000fe20005781270 */
[----:B------:R-:W-:Y:S01]  /*9b530*/  IMAD.WIDE R18, R17, 0x2, R8 ;  /* 0x0000000211127825 */ /* 0x000fe200078e0208 */
[----:B------:R-:W-:-:S02]  /*9b540*/  ISETP.LT.AND P2, PT, R14, c[0x0][0x178], !P2 ;  /* 0x00005e000e007a0c */ /* 0x000fc40005741270 */
[----:B------:R-:W-:Y:S02]  /*9b550*/  ISETP.LT.AND P5, PT, R5, c[0x0][0x178], !P3 ;  /* 0x00005e0005007a0c */ /* 0x000fe40005fa1270 */
[----:B------:R-:W-:Y:S02]  /*9b560*/  ISETP.LT.AND P6, PT, R12, c[0x0][0x178], !P3 ;  /* 0x00005e000c007a0c */ /* 0x000fe40005fc1270 */
[----:B0-----:R-:W-:Y:S01]  /*9b570*/  IADD3 R0, R17, c[0x0][0x198], RZ ;  /* 0x0000660011007a10 */ /* 0x001fe20007ffe0ff */
[----:B--2---:R0:W-:Y:S04]  /*9b580*/  STL [R1+0x2abc], R13 ;  /* 0x002abc0d01007387 */ /* 0x0041e80000100800 */
[----:B0-----:R-:W2:Y:S04]  /*9b590*/  LDL.LU R13, [R1+0x114] ;  /* 0x00011400010d7983 */ /* 0x001ea80000300800 */
[----:B------:R0:W-:Y:S01]  /*9b5a0*/  @P4 STG.E.U16 [R18.64], R16 ;  /* 0x0000001012004986 */ /* 0x0001e2000c101504 */
[----:B------:R-:W-:-:S02]  /*9b5b0*/  ISETP.LT.AND P4, PT, R28, c[0x0][0x178], !P3 ;  /* 0x00005e001c007a0c */ /* 0x000fc40005f81270 */
[----:B------:R-:W-:Y:S01]  /*9b5c0*/  ISETP.LT.AND P3, PT, R14, c[0x0][0x178], !P3 ;  /* 0x00005e000e007a0c */ /* 0x000fe20005f61270 */
[----:B------:R-:W-:-:S04]  /*9b5d0*/  IMAD.WIDE R22, R0, 0x2, R10 ;  /* 0x0000000200167825 */ /* 0x000fc800078e020a */
[----:B0-----:R-:W-:-:S04]  /*9b5e0*/  IMAD.WIDE R16, R17, 0x2, R2 ;  /* 0x0000000211107825 */ /* 0x001fc800078e0202 */
[C---:B------:R-:W-:Y:S01]  /*9b5f0*/  IMAD.WIDE R18, R0.reuse, 0x2, R20 ;  /* 0x0000000200127825 */ /* 0x040fe200078e0214 */
[----:B------:R0:W-:Y:S04]  /*9b600*/  @P2 STG.E.U16 [R16.64], R24 ;  /* 0x0000001810002986 */ /* 0x0001e8000c101504 */
[----:B----4-:R1:W-:Y:S04]  /*9b610*/  @P5 STG.E.U16 [R18.64], R7 ;  /* 0x0000000712005986 */ /* 0x0103e8000c101504 */
[----:B------:R4:W-:Y:S01]  /*9b620*/  @P6 STG.E.U16 [R22.64], R6 ;  /* 0x0000000616006986 */ /* 0x0009e2000c101504 */
[----:B---3--:R-:W-:Y:S01]  /*9b630*/  ISETP.GE.AND P6, PT, R15, c[0x0][0x17c], PT ;  /* 0x00005f000f007a0c */ /* 0x008fe20003fc6270 */
[----:B0-----:R-:W-:-:S02]  /*9b640*/  IMAD.WIDE R16, R0, 0x2, R8 ;  /* 0x0000000200107825 */ /* 0x001fc400078e0208 */
[----:B------:R-:W3:Y:S01]  /*9b650*/  LDL.LU R15, [R1+0x2838] ;  /* 0x00283800010f7983 */ /* 0x000ee20000300800 */
[C---:B-1----:R-:W-:Y:S02]  /*9b660*/  IADD3 R18, R0.reuse, c[0x0][0x198], RZ ;  /* 0x0000660000127a10 */ /* 0x042fe40007ffe0ff */
[----:B------:R-:W-:Y:S01]  /*9b670*/  PRMT R19, R7, 0x7632, R19 ;  /* 0x0000763207137816 */ /* 0x000fe20000000013 */
[----:B----4-:R-:W-:Y:S01]  /*9b680*/  IMAD.WIDE R22, R0, 0x2, R2 ;  /* 0x0000000200167825 */ /* 0x010fe200078e0202 */
[----:B------:R-:W-:Y:S01]  /*9b690*/  PRMT R0, R6, 0x7632, R0 ;  /* 0x0000763206007816 */ /* 0x000fe20000000000 */
[----:B------:R-:W4:Y:S01]  /*9b6a0*/  LDL.LU R7, [R1+0x283c] ;  /* 0x00283c0001077983 */ /* 0x000f220000300800 */
[----:B------:R-:W-:-:S03]  /*9b6b0*/  PRMT R26, R29, 0x7632, R26 ;  /* 0x000076321d1a7816 */ /* 0x000fc6000000001a */
[----:B------:R-:W4:Y:S04]  /*9b6c0*/  LDL.LU R6, [R1+0xa8] ;  /* 0x0000a80001067983 */ /* 0x000f280000300800 */
[----:B--2---:R0:W-:Y:S01]  /*9b6d0*/  @P4 STG.E.U16 [R16.64], R13 ;  /* 0x0000000d10004986 */ /* 0x0041e2000c101504 */
[----:B------:R-:W-:-:S03]  /*9b6e0*/  PRMT R27, R13, 0x7632, R27 ;  /* 0x000076320d1b7816 */ /* 0x000fc6000000001b */
[----:B------:R1:W-:Y:S04]  /*9b6f0*/  @P3 STG.E.U16 [R22.64], R29 ;  /* 0x0000001d16003986 */ /* 0x0003e8000c101504 */
[----:B0-----:R-:W2:Y:S04]  /*9b700*/  LDL.LU R13, [R1+0x2abc] ;  /* 0x002abc00010d7983 */ /* 0x001ea80000300800 */
[----:B-1----:R-:W2:Y:S01]  /*9b710*/  LDL.LU R29, [R1+0x2ab8] ;  /* 0x002ab800011d7983 */ /* 0x002ea20000300800 */
[----:B------:R-:W-:Y:S02]  /*9b720*/  ISETP.LT.AND P5, PT, R5, c[0x0][0x178], !P1 ;  /* 0x00005e0005007a0c */ /* 0x000fe40004fa1270 */
[----:B------:R-:W-:Y:S01]  /*9b730*/  ISETP.LT.AND P2, PT, R12, c[0x0][0x178], !P1 ;  /* 0x00005e000c007a0c */ /* 0x000fe20004f41270 */
[----:B------:R-:W-:Y:S01]  /*9b740*/  IMAD.WIDE R24, R18, 0x2, R20 ;  /* 0x0000000212187825 */ /* 0x000fe200078e0214 */
[----:B------:R-:W-:-:S02]  /*9b750*/  ISETP.LT.AND P3, PT, R28, c[0x0][0x178], !P1 ;  /* 0x00005e001c007a0c */ /* 0x000fc40004f61270 */
[----:B------:R-:W-:Y:S01]  /*9b760*/  ISETP.LT.AND P1, PT, R14, c[0x0][0x178], !P1 ;  /* 0x00005e000e007a0c */ /* 0x000fe20004f21270 */
[----:B------:R-:W-:-:S06]  /*9b770*/  IMAD.WIDE R16, R18, 0x2, R10 ;  /* 0x0000000212107825 */ /* 0x000fcc00078e020a */
[----:B------:R-:W-:Y:S01]  /*9b780*/  @P5 STG.E.U16 [R24.64], R19 ;  /* 0x0000001318005986 */ /* 0x000fe2000c101504 */
[----:B------:R-:W-:-:S03]  /*9b790*/  ISETP.LT.AND P5, PT, R5, c[0x0][0x178], !P0 ;  /* 0x00005e0005007a0c */ /* 0x000fc600047a1270 */
[----:B------:R0:W-:Y:S01]  /*9b7a0*/  @P2 STG.E.U16 [R16.64], R0 ;  /* 0x0000000010002986 */ /* 0x0001e2000c101504 */
[----:B---3--:R-:W-:Y:S02]  /*9b7b0*/  ISETP.GE.AND P2, PT, R15, c[0x0][0x17c], PT ;  /* 0x00005f000f007a0c */ /* 0x008fe40003f46270 */
[C---:B0-----:R-:W-:Y:S01]  /*9b7c0*/  IADD3 R0, R18.reuse, c[0x0][0x198], RZ ;  /* 0x0000660012007a10 */ /* 0x041fe20007ffe0ff */
[----:B------:R-:W-:-:S04]  /*9b7d0*/  IMAD.WIDE R16, R18, 0x2, R8 ;  /* 0x0000000212107825 */ /* 0x000fc800078e0208 */
[----:B------:R-:W-:Y:S01]  /*9b7e0*/  IMAD.WIDE R18, R18, 0x2, R2 ;  /* 0x0000000212127825 */ /* 0x000fe200078e0202 */
[----:B------:R-:W-:Y:S03]  /*9b7f0*/  @P3 STG.E.U16 [R16.64], R27 ;  /* 0x0000001b10003986 */ /* 0x000fe6000c101504 */
[----:B------:R-:W-:Y:S01]  /*9b800*/  IMAD.WIDE R22, R0, 0x2, R20 ;  /* 0x0000000200167825 */ /* 0x000fe200078e0214 */
[----:B------:R-:W-:Y:S01]  /*9b810*/  @P1 STG.E.U16 [R18.64], R26 ;  /* 0x0000001a12001986 */ /* 0x000fe2000c101504 */
[----:B----4-:R-:W-:-:S03]  /*9b820*/  ISETP.GE.AND P1, PT, R7, c[0x0][0x17c], PT ;  /* 0x00005f0007007a0c */ /* 0x010fc60003f26270 */
[----:B------:R0:W-:Y:S04]  /*9b830*/  @P5 STG.E.U16 [R22.64], R4 ;  /* 0x0000000416005986 */ /* 0x0001e8000c101504 */
[----:B------:R-:W3:Y:S01]  /*9b840*/  LDL.LU R7, [R1+0x2840] ;  /* 0x0028400001077983 */ /* 0x000ee20000300800 */
[----:B--2---:R-:W-:-:S03]  /*9b850*/  PRMT R29, R4, 0x7632, R29 ;  /* 0x00007632041d7816 */ /* 0x004fc6000000001d */
[----:B0-----:R-:W2:Y:S04]  /*9b860*/  LDL.LU R4, [R1+0x178] ;  /* 0x0001780001047983 */ /* 0x001ea80000300800 */
[----:B------:R-:W4:Y:S01]  /*9b870*/  LDL.LU R15, [R1+0xf8] ;  /* 0x0000f800010f7983 */ /* 0x000f220000300800 */
[----:B------:R-:W-:Y:S02]  /*9b880*/  ISETP.LT.AND P4, PT, R12, c[0x0][0x178], !P0 ;  /* 0x00005e000c007a0c */ /* 0x000fe40004781270 */
[----:B------:R-:W-:Y:S02]  /*9b890*/  ISETP.LT.AND P5, PT, R28, c[0x0][0x178], !P0 ;  /* 0x00005e001c007a0c */ /* 0x000fe400047a1270 */
[----:B------:R-:W-:Y:S02]  /*9b8a0*/  ISETP.LT.AND P0, PT, R14, c[0x0][0x178], !P0 ;  /* 0x00005e000e007a0c */ /* 0x000fe40004701270 */
[----:B------:R-:W-:Y:S01]  /*9b8b0*/  ISETP.LT.AND P3, PT, R5, c[0x0][0x178], !P6 ;  /* 0x00005e0005007a0c */ /* 0x000fe20007761270 */
[----:B----4-:R0:W-:Y:S04]  /*9b8c0*/  STL [R1+0x2ab4], R15 ;  /* 0x002ab40f01007387 */ /* 0x0101e80000100800 */
[----:B0-----:R-:W4:Y:S01]  /*9b8d0*/  LDL.LU R15, [R1+0xe8] ;  /* 0x0000e800010f7983 */ /* 0x001f220000300800 */
[C---:B------:R-:W-:Y:S01]  /*9b8e0*/  IADD3 R26, R0.reuse, c[0x0][0x198], RZ ;  /* 0x00006600001a7a10 */ /* 0x040fe20007ffe0ff */
[----:B------:R-:W-:-:S04]  /*9b8f0*/  IMAD.WIDE R24, R0, 0x2, R10 ;  /* 0x0000000200187825 */ /* 0x000fc800078e020a */
[C---:B------:R-:W-:Y:S01]  /*9b900*/  IMAD.WIDE R16, R0.reuse, 0x2, R8 ;  /* 0x0000000200107825 */ /* 0x040fe200078e0208 */
[----:B------:R0:W-:Y:S03]  /*9b910*/  @P4 STG.E.U16 [R24.64], R13 ;  /* 0x0000000d18004986 */ /* 0x0001e6000c101504 */
[----:B------:R-:W-:Y:S01]  /*9b920*/  IMAD.WIDE R18, R0, 0x2, R2 ;  /* 0x0000000200127825 */ /* 0x000fe200078e0202 */
[----:B------:R-:W-:-:S03]  /*9b930*/  PRMT R27, R13, 0x7632, R27 ;  /* 0x000076320d1b7816 */ /* 0x000fc6000000001b */
[----:B------:R-:W-:Y:S01]  /*9b940*/  IMAD.WIDE R22, R26, 0x2, R20 ;  /* 0x000000021a167825 */ /* 0x000fe200078e0214 */
[----:B0-----:R-:W2:Y:S04]  /*9b950*/  LDL.LU R13, [R1+0xb8] ;  /* 0x0000b800010d7983 */ /* 0x001ea80000300800 */
[----:B------:R-:W-:Y:S04]  /*9b960*/  STL [R1+0x2aac], R29 ;  /* 0x002aac1d01007387 */ /* 0x000fe80000100800 */
[----:B----4-:R-:W-:Y:S04]  /*9b970*/  @P5 STG.E.U16 [R16.64], R15 ;  /* 0x0000000f10005986 */ /* 0x010fe8000c101504 */
[----:B------:R-:W-:Y:S04]  /*9b980*/  @P0 STG.E.U16 [R18.64], R6 ;  /* 0x0000000612000986 */ /* 0x000fe8000c101504 */
[----:B------:R0:W-:Y:S04]  /*9b990*/  @P3 STG.E.U16 [R22.64], R29 ;  /* 0x0000001d16003986 */ /* 0x0001e8000c101504 */
[----:B0-----:R-:W4:Y:S01]  /*9b9a0*/  LDL.LU R29, [R1+0x138] ;  /* 0x00013800011d7983 */ /* 0x001f220000300800 */
[----:B------:R-:W-:-:S03]  /*9b9b0*/  PRMT R22, R15, 0x7632, R22 ;  /* 0x000076320f167816 */ /* 0x000fc60000000016 */
[----:B------:R-:W4:Y:S01]  /*9b9c0*/  LDL.LU R15, [R1+0x2844] ;  /* 0x00284400010f7983 */ /* 0x000f220000300800 */
[----:B------:R-:W-:Y:S02]  /*9b9d0*/  ISETP.LT.AND P4, PT, R12, c[0x0][0x178], !P6 ;  /* 0x00005e000c007a0c */ /* 0x000fe40007781270 */
[----:B------:R-:W-:Y:S02]  /*9b9e0*/  ISETP.LT.AND P5, PT, R28, c[0x0][0x178], !P6 ;  /* 0x00005e001c007a0c */ /* 0x000fe400077a1270 */
[----:B------:R-:W-:Y:S01]  /*9b9f0*/  ISETP.LT.AND P6, PT, R14, c[0x0][0x178], !P6 ;  /* 0x00005e000e007a0c */ /* 0x000fe200077c1270 */
[----:B------:R-:W-:Y:S01]  /*9ba00*/  IMAD.WIDE R24, R26, 0x2, R10 ;  /* 0x000000021a187825 */ /* 0x000fe200078e020a */
[----:B------:R-:W-:Y:S02]  /*9ba10*/  ISETP.LT.AND P0, PT, R5, c[0x0][0x178], !P2 ;  /* 0x00005e0005007a0c */ /* 0x000fe40005701270 */
[----:B------:R-:W-:Y:S01]  /*9ba20*/  ISETP.LT.AND P3, PT, R12, c[0x0][0x178], !P2 ;  /* 0x00005e000c007a0c */ /* 0x000fe20005761270 */
[C---:B------:R-:W-:Y:S01]  /*9ba30*/  IMAD.WIDE R16, R26.reuse, 0x2, R8 ;  /* 0x000000021a107825 */ /* 0x040fe200078e0208 */
[----:B------:R-:W-:-:S03]  /*9ba40*/  IADD3 R0, R26, c[0x0][0x198], RZ ;  /* 0x000066001a007a10 */ /* 0x000fc60007ffe0ff */
[----:B------:R0:W-:Y:S01]  /*9ba50*/  @P4 STG.E.U16 [R24.64], R27 ;  /* 0x0000001b18004986 */ /* 0x0001e2000c101504 */
[----:B------:R-:W-:-:S03]  /*9ba60*/  IMAD.WIDE R18, R26, 0x2, R2 ;  /* 0x000000021a127825 */ /* 0x000fc600078e0202 */
[----:B------:R1:W-:Y:S01]  /*9ba70*/  @P5 STG.E.U16 [R16.64], R22 ;  /* 0x0000001610005986 */ /* 0x0003e2000c101504 */
[----:B---3--:R-:W-:Y:S02]  /*9ba80*/  ISETP.GE.AND P4, PT, R7, c[0x0][0x17c], PT ;  /* 0x00005f0007007a0c */ /* 0x008fe40003f86270 */
[----:B0-----:R-:W-:Y:S01]  /*9ba90*/  PRMT R24, R6, 0x7632, R24 ;  /* 0x0000763206187816 */ /* 0x001fe20000000018 */
[----:B-1----:R-:W-:-:S04]  /*9baa0*/  IMAD.WIDE R16, R0, 0x2, R20 ;  /* 0x0000000200107825 */ /* 0x002fc800078e0214 */
[----:B------:R-:W-:Y:S01]  /*9bab0*/  @P6 STG.E.U16 [R18.64], R24 ;  /* 0x0000001812006986 */ /* 0x000fe2000c101504 */
[----:B------:R-:W-:-:S03]  /*9bac0*/  IMAD.WIDE R22, R0, 0x2, R10 ;  /* 0x0000000200167825 */ /* 0x000fc600078e020a */
[----:B--2---:R0:W-:Y:S01]  /*9bad0*/  @P0 STG.E.U16 [R16.64], R4 ;  /* 0x0000000410000986 */ /* 0x0041e2000c101504 */
[----:B------:R-:W-:-:S03]  /*9bae0*/  PRMT R25, R4, 0x7632, R25 ;  /* 0x0000763204197816 */ /* 0x000fc60000000019 */
[----:B0-----:R-:W2:Y:S04]  /*9baf0*/  LDL.LU R4, [R1+0x2848] ;  /* 0x0028480001047983 */ /* 0x001ea80000300800 */
[----:B------:R-:W3:Y:S04]  /*9bb00*/  LDL.LU R7, [R1+0x188] ;  /* 0x0001880001077983 */ /* 0x000ee80000300800 */
[----:B------:R-:W2:Y:S04]  /*9bb10*/  LDL.LU R6, [R1+0x148] ;  /* 0x0001480001067983 */ /* 0x000ea80000300800 */
[----:B----4-:R0:W-:Y:S01]  /*9bb20*/  @P3 STG.E.U16 [R22.64], R29 ;  /* 0x0000001d16003986 */ /* 0x0101e2000c101504 */
[----:B------:R-:W-:-:S03]  /*9bb30*/  ISETP.GE.AND P3, PT, R15, c[0x0][0x17c], PT ;  /* 0x00005f000f007a0c */ /* 0x000fc60003f66270 */
[----:B------:R-:W4:Y:S01]  /*9bb40*/  LDL.LU R15, [R1+0x2ab4] ;  /* 0x002ab400010f7983 */ /* 0x000f220000300800 */
[----:B------:R-:W-:Y:S02]  /*9bb50*/  ISETP.LT.AND P5, PT, R28, c[0x0][0x178], !P2 ;  /* 0x00005e001c007a0c */ /* 0x000fe400057a1270 */
[----:B------:R-:W-:Y:S02]  /*9bb60*/  ISETP.LT.AND P2, PT, R14, c[0x0][0x178], !P2 ;  /* 0x00005e000e007a0c */ /* 0x000fe40005741270 */
[----:B------:R-:W-:Y:S01]  /*9bb70*/  ISETP.LT.AND P6, PT, R5, c[0x0][0x178], !P1 ;  /* 0x00005e0005007a0c */ /* 0x000fe20004fc1270 */
[----:B------:R-:W-:Y:S01]  /*9bb80*/  IMAD.WIDE R16, R0, 0x2, R8 ;  /* 0x0000000200107825 */ /* 0x000fe200078e0208 */
[----:B------:R-:W-:Y:S02]  /*9bb90*/  ISETP.LT.AND P0, PT, R12, c[0x0][0x178], !P1 ;  /* 0x00005e000c007a0c */ /* 0x000fe40004f01270 */
[C---:B------:R-:W-:Y:S01]  /*9bba0*/  IADD3 R24, R0.reuse, c[0x0][0x198], RZ ;  /* 0x0000660000187a10 */ /* 0x040fe20007ffe0ff */
[----:B------:R-:W-:Y:S01]  /*9bbb0*/  IMAD.WIDE R18, R0, 0x2, R2 ;  /* 0x0000000200127825 */ /* 0x000fe200078e0202 */
[----:B------:R-:W-:-:S02]  /*9bbc0*/  PRMT R0, R29, 0x7632, R0 ;  /* 0x000076321d007816 */ /* 0x000fc40000000000 */
[----:B0-----:R-:W2:Y:S01]  /*9bbd0*/  LDL.LU R29, [R1+0xc8] ;  /* 0x0000c800011d7983 */ /* 0x001ea20000300800 */
[----:B------:R-:W-:-:S03]  /*9bbe0*/  IMAD.WIDE R22, R24, 0x2, R20 ;  /* 0x0000000218167825 */ /* 0x000fc600078e0214 */
[----:B----4-:R-:W-:Y:S04]  /*9bbf0*/  @P5 STG.E.U16 [R16.64], R15 ;  /* 0x0000000f10005986 */ /* 0x010fe8000c101504 */
[----:B------:R0:W-:Y:S04]  /*9bc00*/  @P2 STG.E.U16 [R18.64], R13 ;  /* 0x0000000d12002986 */ /* 0x0001e8000c101504 */
[----:B------:R1:W-:Y:S01]  /*9bc10*/  @P6 STG.E.U16 [R22.64], R25 ;  /* 0x0000001916006986 */ /* 0x0003e2000c101504 */
[----:B0-----:R-:W-:Y:S01]  /*9bc20*/  IMAD.WIDE R18, R24, 0x2, R10 ;  /* 0x0000000218127825 */ /* 0x001fe200078e020a */
[----:B-1----:R-:W-:-:S04]  /*9bc30*/  PRMT R22, R15, 0x7632, R22 ;  /* 0x000076320f167816 */ /* 0x002fc80000000016 */
[----:B------:R0:W-:Y:S01]  /*9bc40*/  @P0 STG.E.U16 [R18.64], R0 ;  /* 0x0000000012000986 */ /* 0x0001e2000c101504 */
[----:B--2---:R-:W-:Y:S02]  /*9bc50*/  ISETP.GE.AND P0, PT, R4, c[0x0][0x17c], PT ;  /* 0x00005f0004007a0c */ /* 0x004fe40003f06270 */
[----:B------:R-:W-:Y:S01]  /*9bc60*/  PRMT R25, R13, 0x7632, R25 ;  /* 0x000076320d197816 */ /* 0x000fe20000000019 */
[----:B------:R-:W2:Y:S04]  /*9bc70*/  LDL.LU R15, [R1+0x284c] ;  /* 0x00284c00010f7983 */ /* 0x000ea80000300800 */
[----:B------:R-:W4:Y:S04]  /*9bc80*/  LDL.LU R4, [R1+0x198] ;  /* 0x0001980001047983 */ /* 0x000f280000300800 */
[----:B------:R-:W4:Y:S01]  /*9bc90*/  LDL.LU R13, [R1+0x158] ;  /* 0x00015800010d7983 */ /* 0x000f220000300800 */
[----:B------:R-:W-:-:S02]  /*9bca0*/  ISETP.LT.AND P5, PT, R28, c[0x0][0x178], !P1 ;  /* 0x00005e001c007a0c */ /* 0x000fc40004fa1270 */
[----:B------:R-:W-:Y:S01]  /*9bcb0*/  ISETP.LT.AND P1, PT, R14, c[0x0][0x178], !P1 ;  /* 0x00005e000e007a0c */ /* 0x000fe20004f21270 */
[----:B------:R-:W-:Y:S01]  /*9bcc0*/  IMAD.WIDE R16, R24, 0x2, R8 ;  /* 0x0000000218107825 */ /* 0x000fe200078e0208 */
[----:B------:R-:W-:Y:S02]  /*9bcd0*/  ISETP.LT.AND P6, PT, R5, c[0x0][0x178], !P4 ;  /* 0x00005e0005007a0c */ /* 0x000fe400067c1270 */
[----:B------:R-:W-:Y:S02]  /*9bce0*/  ISETP.LT.AND P2, PT, R12, c[0x0][0x178], !P4 ;  /* 0x00005e000c007a0c */ /* 0x000fe40006741270 */
[----:B0-----:R-:W-:-:S05]  /*9bcf0*/  IADD3 R0, R24, c[0x0][0x198], RZ ;  /* 0x0000660018007a10 */ /* 0x001fca0007ffe0ff */
[----:B------:R0:W-:Y:S01]  /*9bd00*/  @P5 STG.E.U16 [R16.64], R22 ;  /* 0x0000001610005986 */ /* 0x0001e2000c101504 */
[----:B------:R-:W-:-:S04]  /*9bd10*/  IMAD.WIDE R18, R0, 0x2, R20 ;  /* 0x0000000200127825 */ /* 0x000fc800078e0214 */
[----:B0-----:R-:W-:-:S04]  /*9bd20*/  IMAD.WIDE R16, R24, 0x2, R2 ;  /* 0x0000000218107825 */ /* 0x001fc800078e0202 */
[C---:B------:R-:W-:Y:S01]  /*9bd30*/  IMAD.WIDE R22, R0.reuse, 0x2, R10 ;  /* 0x0000000200167825 */ /* 0x040fe200078e020a */
[----:B------:R0:W-:Y:S04]  /*9bd40*/  @P1 STG.E.U16 [R16.64], R25 ;  /* 0x0000001910001986 */ /* 0x0001e8000c101504 */
[----:B---3--:R1:W-:Y:S04]  /*9bd50*/  @P6 STG.E.U16 [R18.64], R7 ;  /* 0x0000000712006986 */ /* 0x0083e8000c101504 */
[----:B------:R3:W-:Y:S01]  /*9bd60*/  @P2 STG.E.U16 [R22.64], R6 ;  /* 0x0000000616002986 */ /* 0x0007e2000c101504 */
[C---:B0-----:R-:W-:Y:S01]  /*9bd70*/  IMAD.WIDE R16, R0.reuse, 0x2, R8 ;  /* 0x0000000200107825 */ /* 0x041fe200078e0208 */
[----:B-1----:R-:W-:-:S02]  /*9bd80*/  IADD3 R18, R0, c[0x0][0x198], RZ ;  /* 0x0000660000127a10 */ /* 0x002fc40007ffe0ff */
[----:B------:R-:W-:Y:S01]  /*9bd90*/  PRMT R19, R6, 0x7632, R19 ;  /* 0x0000763206137816 */ /* 0x000fe20000000013 */
[----:B---3--:R-:W-:Y:S01]  /*9bda0*/  IMAD.WIDE R22, R0, 0x2, R2 ;  /* 0x0000000200167825 */ /* 0x008fe200078e0202 */
[----:B------:R-:W-:Y:S02]  /*9bdb0*/  PRMT R0, R7, 0x7632, R0 ;  /* 0x0000763207007816 */ /* 0x000fe40000000000 */
[----:B--2---:R-:W-:Y:S01]  /*9bdc0*/  ISETP.GE.AND P2, PT, R15, c[0x0][0x17c], PT ;  /* 0x00005f000f007a0c */ /* 0x004fe20003f46270 */
[----:B----4-:R0:W-:Y:S04]  /*9bdd0*/  STL [R1+0x2ab0], R13 ;  /* 0x002ab00d01007387 */ /* 0x0101e80000100800 */
[----:B0-----:R-:W2:Y:S04]  /*9bde0*/  LDL.LU R13, [R1+0x108] ;  /* 0x00010800010d7983 */ /* 0x001ea80000300800 */
[----:B------:R-:W3:Y:S04]  /*9bdf0*/  LDL.LU R7, [R1+0x2850] ;  /* 0x0028500001077983 */ /* 0x000ee80000300800 */
[----:B------:R-:W4:Y:S04]  /*9be00*/  LDL.LU R6, [R1+0x2854] ;  /* 0x0028540001067983 */ /* 0x000f280000300800 */
[----:B------:R-:W3:Y:S01]  /*9be10*/  LDL.LU R15, [R1+0xd8] ;  /* 0x0000d800010f7983 */ /* 0x000ee20000300800 */
[----:B------:R-:W-:-:S02]  /*9be20*/  ISETP.LT.AND P5, PT, R28, c[0x0][0x178], !P4 ;  /* 0x00005e001c007a0c */ /* 0x000fc400067a1270 */
[----:B------:R-:W-:Y:S02]  /*9be30*/  ISETP.LT.AND P4, PT, R14, c[0x0][0x178], !P4 ;  /* 0x00005e000e007a0c */ /* 0x000fe40006781270 */
[----:B------:R-:W-:Y:S02]  /*9be40*/  PRMT R27, R29, 0x7632, R27 ;  /* 0x000076321d1b7816 */ /* 0x000fe4000000001b */
[----:B------:R-:W-:Y:S02]  /*9be50*/  ISETP.LT.AND P6, PT, R5, c[0x0][0x178], !P3 ;  /* 0x00005e0005007a0c */ /* 0x000fe40005fc1270 */
[----:B------:R-:W-:Y:S01]  /*9be60*/  ISETP.LT.AND P1, PT, R12, c[0x0][0x178], !P3 ;  /* 0x00005e000c007a0c */ /* 0x000fe20005f21270 */
[----:B------:R-:W-:-:S04]  /*9be70*/  IMAD.WIDE R24, R18, 0x2, R20 ;  /* 0x0000000212187825 */ /* 0x000fc800078e0214 */
[----:B--2---:R-:W-:Y:S01]  /*9be80*/  @P5 STG.E.U16 [R16.64], R13 ;  /* 0x0000000d10005986 */ /* 0x004fe2000c101504 */
[----:B------:R-:W-:-:S03]  /*9be90*/  PRMT R26, R13, 0x7632, R26 ;  /* 0x000076320d1a7816 */ /* 0x000fc6000000001a */
[----:B------:R-:W-:Y:S04]  /*9bea0*/  @P4 STG.E.U16 [R22.64], R29 ;  /* 0x0000001d16004986 */ /* 0x000fe8000c101504 */
[----:B---3--:R0:W-:Y:S04]  /*9beb0*/  STL [R1+0x2aa8], R15 ;  /* 0x002aa80f01007387 */ /* 0x0081e80000100800 */
[----:B0-----:R-:W2:Y:S04]  /*9bec0*/  LDL R15, [R1+0x118] ;  /* 0x00011800010f7983 */ /* 0x001ea80000100800 */
[----:B------:R-:W3:Y:S04]  /*9bed0*/  LDL.LU R13, [R1+0x2ab0] ;  /* 0x002ab000010d7983 */ /* 0x000ee80000300800 */
[----:B------:R-:W2:Y:S01]  /*9bee0*/  LDL.LU R29, [R1+0x2aac] ;  /* 0x002aac00011d7983 */ /* 0x000ea20000300800 */
[----:B------:R-:W-:Y:S01]  /*9bef0*/  ISETP.LT.AND P4, PT, R28, c[0x0][0x178], !P3 ;  /* 0x00005e001c007a0c */ /* 0x000fe20005f81270 */
[----:B------:R-:W-:Y:S01]  /*9bf00*/  IMAD.WIDE R16, R18, 0x2, R10 ;  /* 0x0000000212107825 */ /* 0x000fe200078e020a */
[----:B------:R-:W-:Y:S01]  /*9bf10*/  ISETP.LT.AND P3, PT, R14, c[0x0][0x178], !P3 ;  /* 0x00005e000e007a0c */ /* 0x000fe20005f61270 */
[----:B------:R0:W-:Y:S01]  /*9bf20*/  @P6 STG.E.U16 [R24.64], R0 ;  /* 0x0000000018006986 */ /* 0x0001e2000c101504 */
[----:B------:R-:W-:-:S03]  /*9bf30*/  ISETP.LT.AND P6, PT, R5, c[0x0][0x178], !P0 ;  /* 0x00005e0005007a0c */ /* 0x000fc600047c1270 */
[----:B------:R1:W-:Y:S01]  /*9bf40*/  @P1 STG.E.U16 [R16.64], R19 ;  /* 0x0000001310001986 */ /* 0x0003e2000c101504 */
[C---:B0-----:R-:W-:Y:S01]  /*9bf50*/  IADD3 R0, R18.reuse, c[0x0][0x198], RZ ;  /* 0x0000660012007a10 */ /* 0x041fe20007ffe0ff */
[----:B-1----:R-:W-:-:S04]  /*9bf60*/  IMAD.WIDE R16, R18, 0x2, R8 ;  /* 0x0000000212107825 */ /* 0x002fc800078e0208 */
[----:B------:R-:W-:Y:S01]  /*9bf70*/  IMAD.WIDE R18, R18, 0x2, R2 ;  /* 0x0000000212127825 */ /* 0x000fe200078e0202 */
[----:B------:R0:W-:Y:S03]  /*9bf80*/  @P4 STG.E.U16 [R16.64], R26 ;  /* 0x0000001a10004986 */ /* 0x0001e6000c101504 */
[----:B------:R-:W-:Y:S01]  /*9bf90*/  IMAD.WIDE R22, R0, 0x2, R20 ;  /* 0x0000000200167825 */ /* 0x000fe200078e0214 */
[----:B------:R-:W-:Y:S01]  /*9bfa0*/  ISETP.LT.AND P5, PT, R12, c[0x0][0x178], !P0 ;  /* 0x00005e000c007a0c */ /* 0x000fe200047a1270 */
[----:B------:R1:W-:Y:S04]  /*9bfb0*/  @P3 STG.E.U16 [R18.64], R27 ;  /* 0x0000001b12003986 */ /* 0x0003e8000c101504 */
[----:B------:R2:W-:Y:S01]  /*9bfc0*/  @P6 STG.E.U16 [R22.64], R4 ;  /* 0x0000000416006986 */ /* 0x0005e2000c101504 */
[----:B------:R-:W-:Y:S01]  /*9bfd0*/  ISETP.LT.AND P6, PT, R28, c[0x0][0x178], !P0 ;  /* 0x00005e001c007a0c */ /* 0x000fe200047c1270 */
[----:B------:R-:W-:Y:S01]  /*9bfe0*/  IMAD.WIDE R24, R0, 0x2, R10 ;  /* 0x0000000200187825 */ /* 0x000fe200078e020a */
[----:B----4-:R-:W-:-:S02]  /*9bff0*/  ISETP.GE.AND P3, PT, R6, c[0x0][0x17c], PT ;  /* 0x00005f0006007a0c */ /* 0x010fc40003f66270 */
[----:B------:R-:W4:Y:S01]  /*9c000*/  LDL.LU R6, [R1+0x16c] ;  /* 0x00016c0001067983 */ /* 0x000f220000300800 */
[C---:B0-----:R-:W-:Y:S01]  /*9c010*/  IMAD.WIDE R16, R0.reuse, 0x2, R8 ;  /* 0x0000000200107825 */ /* 0x041fe200078e0208 */
[----:B------:R-:W-:Y:S02]  /*9c020*/  ISETP.GE.AND P1, PT, R7, c[0x0][0x17c], PT ;  /* 0x00005f0007007a0c */ /* 0x000fe40003f26270 */
[C---:B------:R-:W-:Y:S01]  /*9c030*/  IADD3 R26, R0.reuse, c[0x0][0x198], RZ ;  /* 0x00006600001a7a10 */ /* 0x040fe20007ffe0ff */
[----:B-1----:R-:W-:Y:S01]  /*9c040*/  IMAD.WIDE R18, R0, 0x2, R2 ;  /* 0x0000000200127825 */ /* 0x002fe200078e0202 */
[----:B---3--:R0:W-:Y:S01]  /*9c050*/  @P5 STG.E.U16 [R24.64], R13 ;  /* 0x0000000d18005986 */ /* 0x0081e2000c101504 */
[----:B------:R-:W-:Y:S02]  /*9c060*/  PRMT R27, R13, 0x7632, R27 ;  /* 0x000076320d1b7816 */ /* 0x000fe4000000001b */
[----:B--2---:R-:W-:Y:S02]  /*9c070*/  PRMT R29, R4, 0x7632, R29 ;  /* 0x00007632041d7816 */ /* 0x004fe4000000001d */
[----:B------:R-:W2:Y:S04]  /*9c080*/  LDL.LU R4, [R1+0x12c] ;  /* 0x00012c0001047983 */ /* 0x000ea80000300800 */
[----:B------:R-:W3:Y:S04]  /*9c090*/  LDL.LU R7, [R1+0x285c] ;  /* 0x00285c0001077983 */ /* 0x000ee80000300800 */
[----:B0-----:R-:W2:Y:S04]  /*9c0a0*/  LDL.LU R13, [R1+0xec] ;  /* 0x0000ec00010d7983 */ /* 0x001ea80000300800 */
[----:B------:R-:W2:Y:S04]  /*9c0b0*/  LDL.LU R0, [R1+0x2858] ;  /* 0x0028580001007983 */ /* 0x000ea80000300800 */
[----:B------:R0:W-:Y:S04]  /*9c0c0*/  @P6 STG.E.U16 [R16.64], R15 ;  /* 0x0000000f10006986 */ /* 0x0001e8000c101504 */
[----:B0-----:R-:W2:Y:S04]  /*9c0d0*/  LDL.LU R15, [R1+0x2aa8] ;  /* 0x002aa800010f7983 */ /* 0x001ea80000300800 */
[----:B------:R-:W3:Y:S01]  /*9c0e0*/  LDL.LU R17, [R1+0x118] ;  /* 0x0001180001117983 */ /* 0x000ee20000300800 */
[----:B------:R-:W-:-:S02]  /*9c0f0*/  ISETP.LT.AND P0, PT, R14, c[0x0][0x178], !P0 ;  /* 0x00005e000e007a0c */ /* 0x000fc40004701270 */
[----:B------:R-:W-:Y:S01]  /*9c100*/  ISETP.LT.AND P4, PT, R5, c[0x0][0x178], !P2 ;  /* 0x00005e0005007a0c */ /* 0x000fe20005781270 */
[----:B------:R-:W-:Y:S01]  /*9c110*/  IMAD.WIDE R22, R26, 0x2, R20 ;  /* 0x000000021a167825 */ /* 0x000fe200078e0214 */
[----:B------:R-:W-:Y:S01]  /*9c120*/  STL [R1+0x2aa4], R29 ;  /* 0x002aa41d01007387 */ /* 0x000fe20000100800 */
[----:B------:R-:W-:Y:S02]  /*9c130*/  ISETP.LT.AND P5, PT, R12, c[0x0][0x178], !P2 ;  /* 0x00005e000c007a0c */ /* 0x000fe400057a1270 */
[----:B------:R-:W-:Y:S01]  /*9c140*/  ISETP.LT.AND P6, PT, R28, c[0x0][0x178], !P2 ;  /* 0x00005e001c007a0c */ /* 0x000fe200057c1270 */
[----:B------:R-:W-:Y:S01]  /*9c150*/  IMAD.WIDE R24, R26, 0x2, R10 ;  /* 0x000000021a187825 */ /* 0x000fe200078e020a */
[----:B------:R-:W-:-:S04]  /*9c160*/  ISETP.LT.AND P2, PT, R14, c[0x0][0x178], !P2 ;  /* 0x00005e000e007a0c */ /* 0x000fc80005741270 */
[----:B--2---:R-:W-:Y:S04]  /*9c170*/  @P0 STG.E.U16 [R18.64], R15 ;  /* 0x0000000f12000986 */ /* 0x004fe8000c101504 */
[----:B------:R0:W-:Y:S04]  /*9c180*/  @P4 STG.E.U16 [R22.64], R29 ;  /* 0x0000001d16004986 */ /* 0x0001e8000c101504 */
[----:B0-----:R-:W2:Y:S01]  /*9c190*/  LDL.LU R29, [R1+0xac] ;  /* 0x0000ac00011d7983 */ /* 0x001ea20000300800 */
[----:B---3--:R-:W-:Y:S01]  /*9c1a0*/  PRMT R18, R17, 0x7632, R18 ;  /* 0x0000763211127816 */ /* 0x008fe20000000012 */
[----:B------:R-:W-:Y:S01]  /*9c1b0*/  IMAD.WIDE R16, R26, 0x2, R8 ;  /* 0x000000021a107825 */ /* 0x000fe200078e0208 */
[----:B------:R-:W-:-:S02]  /*9c1c0*/  ISETP.LT.AND P4, PT, R5, c[0x0][0x178], !P1 ;  /* 0x00005e0005007a0c */ /* 0x000fc40004f81270 */
[----:B------:R-:W-:Y:S02]  /*9c1d0*/  ISETP.GE.AND P0, PT, R0, c[0x0][0x17c], PT ;  /* 0x00005f0000007a0c */ /* 0x000fe40003f06270 */
[----:B------:R-:W-:Y:S01]  /*9c1e0*/  IADD3 R0, R26, c[0x0][0x198], RZ ;  /* 0x000066001a007a10 */ /* 0x000fe20007ffe0ff */
[----:B------:R0:W-:Y:S01]  /*9c1f0*/  @P5 STG.E.U16 [R24.64], R27 ;  /* 0x0000001b18005986 */ /* 0x0001e2000c101504 */
[----:B------:R-:W-:Y:S01]  /*9c200*/  ISETP.LT.AND P5, PT, R12, c[0x0][0x178], !P1 ;  /* 0x00005e000c007a0c */ /* 0x000fe20004fa1270 */
[----:B------:R-:W-:Y:S02]  /*9c210*/  IMAD.WIDE R22, R26, 0x2, R2 ;  /* 0x000000021a167825 */ /* 0x000fe400078e0202 */
[----:B------:R1:W-:Y:S01]  /*9c220*/  @P6 STG.E.U16 [R16.64], R18 ;  /* 0x0000001210006986 */ /* 0x0003e2000c101504 */
[----:B------:R-:W-:Y:S02]  /*9c230*/  ISETP.LT.AND P6, PT, R28, c[0x0][0x178], !P1 ;  /* 0x00005e001c007a0c */ /* 0x000fe40004fc1270 */
[----:B0-----:R-:W-:Y:S01]  /*9c240*/  PRMT R24, R15, 0x7632, R24 ;  /* 0x000076320f187816 */ /* 0x001fe20000000018 */
[----:B-1----:R-:W-:-:S04]  /*9c250*/  IMAD.WIDE R16, R0, 0x2, R20 ;  /* 0x0000000200107825 */ /* 0x002fc800078e0214 */
[----:B------:R0:W-:Y:S01]  /*9c260*/  @P2 STG.E.U16 [R22.64], R24 ;  /* 0x0000001816002986 */ /* 0x0001e2000c101504 */
[----:B------:R-:W-:Y:S01]  /*9c270*/  ISETP.LT.AND P1, PT, R14, c[0x0][0x178], !P1 ;  /* 0x00005e000e007a0c */ /* 0x000fe20004f21270 */
[----:B------:R-:W-:Y:S02]  /*9c280*/  IMAD.WIDE R18, R0, 0x2, R10 ;  /* 0x0000000200127825 */ /* 0x000fe400078e020a */
[----:B----4-:R1:W-:Y:S01]  /*9c290*/  @P4 STG.E.U16 [R16.64], R6 ;  /* 0x0000000610004986 */ /* 0x0103e2000c101504 */
[----:B------:R-:W-:Y:S02]  /*9c2a0*/  ISETP.GE.AND P2, PT, R7, c[0x0][0x17c], PT ;  /* 0x00005f0007007a0c */ /* 0x000fe40003f46270 */
[----:B------:R-:W-:Y:S01]  /*9c2b0*/  ISETP.LT.AND P4, PT, R5, c[0x0][0x178], !P3 ;  /* 0x00005e0005007a0c */ /* 0x000fe20005f81270 */
[----:B------:R-:W3:Y:S01]  /*9c2c0*/  LDL.LU R7, [R1+0x17c] ;  /* 0x00017c0001077983 */ /* 0x000ee20000300800 */
[----:B------:R-:W-:Y:S02]  /*9c2d0*/  PRMT R26, R6, 0x7632, R26 ;  /* 0x00007632061a7816 */ /* 0x000fe4000000001a */
[C---:B0-----:R-:W-:Y:S01]  /*9c2e0*/  IADD3 R24, R0.reuse, c[0x0][0x198], RZ ;  /* 0x0000660000187a10 */ /* 0x041fe20007ffe0ff */
[----:B-1----:R-:W-:Y:S01]  /*9c2f0*/  IMAD.WIDE R16, R0, 0x2, R8 ;  /* 0x0000000200107825 */ /* 0x002fe200078e0208 */
[----:B------:R-:W4:Y:S01]  /*9c300*/  LDL.LU R6, [R1+0x13c] ;  /* 0x00013c0001067983 */ /* 0x000f220000300800 */
[----:B------:R-:W-:-:S03]  /*9c310*/  PRMT R27, R4, 0x7632, R27 ;  /* 0x00007632041b7816 */ /* 0x000fc6000000001b */
[----:B------:R0:W-:Y:S01]  /*9c320*/  @P5 STG.E.U16 [R18.64], R4 ;  /* 0x0000000412005986 */ /* 0x0001e2000c101504 */
[----:B------:R-:W-:-:S03]  /*9c330*/  PRMT R25, R13, 0x7632, R25 ;  /* 0x000076320d197816 */ /* 0x000fc60000000019 */
[----:B------:R1:W-:Y:S04]  /*9c340*/  @P6 STG.E.U16 [R16.64], R13 ;  /* 0x0000000d10006986 */ /* 0x0003e8000c101504 */
[----:B0-----:R-:W4:Y:S01]  /*9c350*/  LDL.LU R4, [R1+0xfc] ;  /* 0x0000fc0001047983 */ /* 0x001f220000300800 */
[----:B------:R-:W-:-:S03]  /*9c360*/  IMAD.WIDE R18, R24, 0x2, R20 ;  /* 0x0000000218127825 */ /* 0x000fc600078e0214 */
[----:B------:R-:W4:Y:S01]  /*9c370*/  LDL.LU R15, [R1+0x2864] ;  /* 0x00286400010f7983 */ /* 0x000f220000300800 */
[----:B-1----:R-:W-:-:S03]  /*9c380*/  IMAD.WIDE R16, R0, 0x2, R2 ;  /* 0x0000000200107825 */ /* 0x002fc600078e0202 */
[----:B------:R-:W4:Y:S01]  /*9c390*/  LDL.LU R13, [R1+0xbc] ;  /* 0x0000bc00010d7983 */ /* 0x000f220000300800 */
[----:B--2---:R-:W-:-:S03]  /*9c3a0*/  PRMT R0, R29, 0x7632, R0 ;  /* 0x000076321d007816 */ /* 0x004fc60000000000 */
[----:B------:R0:W-:Y:S04]  /*9c3b0*/  @P1 STG.E.U16 [R16.64], R29 ;  /* 0x0000001d10001986 */ /* 0x0001e8000c101504 */
[----:B------:R1:W-:Y:S04]  /*9c3c0*/  @P4 STG.E.U16 [R18.64], R26 ;  /* 0x0000001a12004986 */ /* 0x0003e8000c101504 */
[----:B0-----:R-:W2:Y:S04]  /*9c3d0*/  LDL.LU R29, [R1+0x2aa4] ;  /* 0x002aa400011d7983 */ /* 0x001ea80000300800 */
[----:B-1----:R-:W2:Y:S01]  /*9c3e0*/  LDL.LU R26, [R1+0x2860] ;  /* 0x00286000011a7983 */ /* 0x002ea20000300800 */
[----:B------:R-:W-:-:S02]  /*9c3f0*/  ISETP.LT.AND P5, PT, R12, c[0x0][0x178], !P3 ;  /* 0x00005e000c007a0c */ /* 0x000fc40005fa1270 */
[----:B------:R-:W-:Y:S01]  /*9c400*/  ISETP.LT.AND P6, PT, R28, c[0x0][0x178], !P3 ;  /* 0x00005e001c007a0c */ /* 0x000fe20005fc1270 */
[----:B------:R-:W-:Y:S01]  /*9c410*/  IMAD.WIDE R22, R24, 0x2, R10 ;  /* 0x0000000218167825 */ /* 0x000fe200078e020a */
[----:B------:R-:W-:Y:S02]  /*9c420*/  ISETP.LT.AND P3, PT, R14, c[0x0][0x178], !P3 ;  /* 0x00005e000e007a0c */ /* 0x000fe40005f61270 */
[----:B------:R-:W-:Y:S01]  /*9c430*/  ISETP.LT.AND P4, PT, R5, c[0x0][0x178], !P0 ;  /* 0x00005e0005007a0c */ /* 0x000fe20004781270 */
[----:B------:R-:W-:-:S06]  /*9c440*/  IMAD.WIDE R18, R24, 0x2, R8 ;  /* 0x0000000218127825 */ /* 0x000fcc00078e0208 */
[----:B------:R0:W-:Y:S01]  /*9c450*/  @P5 STG.E.U16 [R22.64], R27 ;  /* 0x0000001b16005986 */ /* 0x0001e2000c101504 */
[----:B------:R-:W-:Y:S01]  /*9c460*/  ISETP.LT.AND P5, PT, R12, c[0x0][0x178], !P0 ;  /* 0x00005e000c007a0c */ /* 0x000fe200047a1270 */
[----:B------:R-:W-:Y:S02]  /*9c470*/  IMAD.WIDE R16, R24, 0x2, R2 ;  /* 0x0000000218107825 */ /* 0x000fe400078e0202 */
[----:B------:R1:W-:Y:S01]  /*9c480*/  @P6 STG.E.U16 [R18.64], R25 ;  /* 0x0000001912006986 */ /* 0x0003e2000c101504 */
[----:B------:R-:W-:Y:S02]  /*9c490*/  ISETP.LT.AND P6, PT, R28, c[0x0][0x178], !P0 ;  /* 0x00005e001c007a0c */ /* 0x000fe400047c1270 */
[----:B------:R-:W-:Y:S02]  /*9c4a0*/  ISETP.LT.AND P0, PT, R14, c[0x0][0x178], !P0 ;  /* 0x00005e000e007a0c */ /* 0x000fe40004701270 */
[----:B0-----:R-:W-:Y:S01]  /*9c4b0*/  IADD3 R22, R24, c[0x0][0x198], RZ ;  /* 0x0000660018167a10 */ /* 0x001fe20007ffe0ff */
[----:B------:R0:W-:Y:S04]  /*9c4c0*/  @P3 STG.E.U16 [R16.64], R0 ;  /* 0x0000000010003986 */ /* 0x0001e8000c101504 */
[----:B-1----:R-:W-:-:S04]  /*9c4d0*/  IMAD.WIDE R24, R22, 0x2, R20 ;  /* 0x0000000216187825 */ /* 0x002fc800078e0214 */
[----:B------:R-:W-:Y:S01]  /*9c4e0*/  IMAD.WIDE R18, R22, 0x2, R10 ;  /* 0x0000000216127825 */ /* 0x000fe200078e020a */
[----:B---3--:R1:W-:Y:S01]  /*9c4f0*/  @P4 STG.E.U16 [R24.64], R7 ;  /* 0x0000000718004986 */ /* 0x0083e2000c101504 */
[----:B------:R-:W-:-:S03]  /*9c500*/  ISETP.LT.AND P4, PT, R5, c[0x0][0x178], !P2 ;  /* 0x00005e0005007a0c */ /* 0x000fc60005781270 */
[----:B----4-:R3:W-:Y:S01]  /*9c510*/  @P5 STG.E.U16 [R18.64], R6 ;  /* 0x0000000612005986 */ /* 0x0107e2000c101504 */
[----:B------:R-:W-:Y:S02]  /*9c520*/  ISETP.LT.AND P5, PT, R12, c[0x0][0x178], !P2 ;  /* 0x00005e000c007a0c */ /* 0x000fe400057a1270 */
[C---:B0-----:R-:W-:Y:S01]  /*9c530*/  IADD3 R17, R22.reuse, c[0x0][0x198], RZ ;  /* 0x0000660016117a10 */ /* 0x041fe20007ffe0ff */
[----:B-1----:R-:W-:-:S04]  /*9c540*/  IMAD.WIDE R24, R22, 0x2, R2 ;  /* 0x0000000216187825 */ /* 0x002fc800078e0202 */
[----:B---3--:R-:W-:Y:S01]  /*9c550*/  IMAD.WIDE R18, R22, 0x2, R8 ;  /* 0x0000000216127825 */ /* 0x008fe200078e0208 */
[----:B------:R-:W-:Y:S02]  /*9c560*/  PRMT R16, R7, 0x7632, R16 ;  /* 0x0000763207107816 */ /* 0x000fe40000000010 */
[----:B------:R-:W-:Y:S01]  /*9c570*/  PRMT R0, R6, 0x7632, R0 ;  /* 0x0000763206007816 */ /* 0x000fe20000000000 */
[----:B------:R-:W-:Y:S01]  /*9c580*/  IMAD.WIDE R22, R17, 0x2, R20 ;  /* 0x0000000211167825 */ /* 0x000fe200078e0214 */
[----:B------:R0:W-:Y:S04]  /*9c590*/  @P6 STG.E.U16 [R18.64], R4 ;  /* 0x0000000412006986 */ /* 0x0001e8000c101504 */
[----:B------:R1:W-:Y:S01]  /*9c5a0*/  @P0 STG.E.U16 [R24.64], R13 ;  /* 0x0000000d18000986 */ /* 0x0003e2000c101504 */
[----:B------:R-:W-:-:S03]  /*9c5b0*/  ISETP.LT.AND P0, PT, R28, c[0x0][0x178], !P2 ;  /* 0x00005e001c007a0c */ /* 0x000fc60005701270 */
[----:B------:R-:W3:Y:S01]  /*9c5c0*/  LDL.LU R7, [R1+0x18c] ;  /* 0x00018c0001077983 */ /* 0x000ee20000300800 */
[----:B0-----:R-:W-:-:S03]  /*9c5d0*/  IMAD.WIDE R18, R17, 0x2, R10 ;  /* 0x0000000211127825 */ /* 0x001fc600078e020a */
[----:B------:R-:W4:Y:S01]  /*9c5e0*/  LDL.LU R6, [R1+0x14c] ;  /* 0x00014c0001067983 */ /* 0x000f220000300800 */
[----:B------:R-:W-:Y:S02]  /*9c5f0*/  ISETP.GE.AND P3, PT, R15, c[0x0][0x17c], PT ;  /* 0x00005f000f007a0c */ /* 0x000fe40003f66270 */
[----:B-1----:R-:W-:Y:S01]  /*9c600*/  PRMT R24, R13, 0x7632, R24 ;  /* 0x000076320d187816 */ /* 0x002fe20000000018 */
[----:B------:R0:W-:Y:S04]  /*9c610*/  @P4 STG.E.U16 [R22.64], R16 ;  /* 0x0000001016004986 */ /* 0x0001e8000c101504 */
[----:B------:R1:W-:Y:S01]  /*9c620*/  @P5 STG.E.U16 [R18.64], R0 ;  /* 0x0000000012005986 */ /* 0x0003e2000c101504 */
[C---:B0-----:R-:W-:Y:S01]  /*9c630*/  IADD3 R16, R17.reuse, c[0x0][0x198], RZ ;  /* 0x0000660011107a10 */ /* 0x041fe20007ffe0ff */
[----:B------:R-:W-:-:S04]  /*9c640*/  IMAD.WIDE R22, R17, 0x2, R2 ;  /* 0x0000000211167825 */ /* 0x000fc800078e0202 */
[----:B-1----:R-:W-:Y:S01]  /*9c650*/  IMAD.WIDE R18, R17, 0x2, R8 ;  /* 0x0000000211127825 */ /* 0x002fe200078e0208 */
[----:B--2---:R-:W-:Y:S02]  /*9c660*/  PRMT R29, R4, 0x7632, R29 ;  /* 0x00007632041d7816 */ /* 0x004fe4000000001d */
[----:B------:R-:W2:Y:S01]  /*9c670*/  LDL.LU R4, [R1+0x10c] ;  /* 0x00010c0001047983 */ /* 0x000ea20000300800 */
[----:B------:R-:W-:-:S03]  /*9c680*/  ISETP.GE.AND P1, PT, R26, c[0x0][0x17c], PT ;  /* 0x00005f001a007a0c */ /* 0x000fc60003f26270 */
[----:B------:R-:W2:Y:S01]  /*9c690*/  LDL.LU R15, [R1+0x286c] ;  /* 0x00286c00010f7983 */ /* 0x000ea20000300800 */
[----:B------:R-:W-:-:S03]  /*9c6a0*/  ISETP.LT.AND P4, PT, R12, c[0x0][0x178], !P1 ;  /* 0x00005e000c007a0c */ /* 0x000fc60004f81270 */
[----:B------:R-:W2:Y:S04]  /*9c6b0*/  LDL.LU R13, [R1+0xcc] ;  /* 0x0000cc00010d7983 */ /* 0x000ea80000300800 */
[----:B------:R-:W2:Y:S04]  /*9c6c0*/  LDL.LU R12, [R1+0x2aa0] ;  /* 0x002aa000010c7983 */ /* 0x000ea80000300800 */
[----:B------:R-:W2:Y:S04]  /*9c6d0*/  LDL.LU R17, [R1+0x2868] ;  /* 0x0028680001117983 */ /* 0x000ea80000300800 */
[----:B------:R0:W-:Y:S04]  /*9c6e0*/  @P0 STG.E.U16 [R18.64], R29 ;  /* 0x0000001d12000986 */ /* 0x0001e8000c101504 */
[----:B0-----:R-:W2:Y:S01]  /*9c6f0*/  LDL R29, [R1+0xfdc] ;  /* 0x000fdc00011d7983 */ /* 0x001ea20000100800 */
[----:B------:R-:W-:-:S02]  /*9c700*/  ISETP.LT.AND P2, PT, R14, c[0x0][0x178], !P2 ;  /* 0x00005e000e007a0c */ /* 0x000fc40005741270 */
[----:B------:R-:W-:Y:S02]  /*9c710*/  ISETP.LT.AND P6, PT, R5, c[0x0][0x178], !P1 ;  /* 0x00005e0005007a0c */ /* 0x000fe40004fc1270 */
[----:B------:R-:W-:Y:S01]  /*9c720*/  ISETP.LT.AND P5, PT, R28, c[0x0][0x178], !P1 ;  /* 0x00005e001c007a0c */ /* 0x000fe20004fa1270 */
[----:B------:R-:W-:Y:S01]  /*9c730*/  IMAD.WIDE R26, R16, 0x2, R20 ;  /* 0x00000002101a7825 */ /* 0x000fe200078e0214 */
[----:B------:R-:W-:-:S03]  /*9c740*/  ISETP.LT.AND P1, PT, R14, c[0x0][0x178], !P1 ;  /* 0x00005e000e007a0c */ /* 0x000fc60004f21270 */
[----:B------:R-:W-:-:S04]  /*9c750*/  IMAD.WIDE R18, R16, 0x2, R10 ;  /* 0x0000000210127825 */ /* 0x000fc800078e020a */
[----:B------:R0:W-:Y:S01]  /*9c760*/  @P2 STG.E.U16 [R22.64], R24 ;  /* 0x0000001816002986 */ /* 0x0001e2000c101504 */
[----:B------:R-:W-:Y:S01]  /*9c770*/  ISETP.LT.AND P2, PT, R5, c[0x0][0x178], !P3 ;  /* 0x00005e0005007a0c */ /* 0x000fe20005f41270 */
[----:B0-----:R-:W-:Y:S02]  /*9c780*/  IMAD.WIDE R22, R16, 0x2, R8 ;  /* 0x0000000210167825 */ /* 0x001fe400078e0208 */
[----:B---3--:R0:W-:Y:S01]  /*9c790*/  @P6 STG.E.U16 [R26.64], R7 ;  /* 0x000000071a006986 */ /* 0x0081e2000c101504 */
[----:B------:R-:W-:-:S03]  /*9c7a0*/  PRMT R0, R7, 0x7632, R0 ;  /* 0x0000763207007816 */ /* 0x000fc60000000000 */
[----:B----4-:R-:W-:Y:S04]  /*9c7b0*/  @P4 STG.E.U16 [R18.64], R6 ;  /* 0x0000000612004986 */ /* 0x010fe8000c101504 */
[----:B0-----:R-:W3:Y:S04]  /*9c7c0*/  LDL.LU R27, [R1+0x15c] ;  /* 0x00015c00011b7983 */ /* 0x001ee80000300800 */
[----:B------:R-:W4:Y:S04]  /*9c7d0*/  LDL.LU R7, [R1+0x2874] ;  /* 0x0028740001077983 */ /* 0x000f280000300800 */
[----:B--2---:R0:W-:Y:S01]  /*9c7e0*/  @P5 STG.E.U16 [R22.64], R4 ;  /* 0x0000000416005986 */ /* 0x0041e2000c101504 */
[----:B------:R-:W-:-:S02]  /*9c7f0*/  ISETP.LT.AND P5, PT, R28, c[0x0][0x178], !P3 ;  /* 0x00005e001c007a0c */ /* 0x000fc40005fa1270 */
[----:B------:R-:W-:Y:S02]  /*9c800*/  PRMT R24, R4, 0x7632, R24 ;  /* 0x0000763204187816 */ /* 0x000fe40000000018 */
[----:B------:R-:W-:Y:S01]  /*9c810*/  ISETP.GE.AND P0, PT, R17, c[0x0][0x17c], PT ;  /* 0x00005f0011007a0c */ /* 0x000fe20003f06270 */
[C---:B0-----:R-:W-:Y:S01]  /*9c820*/  IMAD.WIDE R22, R16.reuse, 0x2, R2 ;  /* 0x0000000210167825 */ /* 0x041fe200078e0202 */
[----:B------:R-:W-:Y:S01]  /*9c830*/  IADD3 R17, R16, c[0x0][0x198], RZ ;  /* 0x0000660010117a10 */ /* 0x000fe20007ffe0ff */
[----:B------:R-:W2:Y:S04]  /*9c840*/  LDL.LU R4, [R1+0x2870] ;  /* 0x0028700001047983 */ /* 0x000ea80000300800 */
[----:B------:R-:W-:Y:S01]  /*9c850*/  IMAD.WIDE R18, R17, 0x2, R20 ;  /* 0x0000000211127825 */ /* 0x000fe200078e0214 */
[----:B------:R0:W-:Y:S01]  /*9c860*/  @P1 STG.E.U16 [R22.64], R13 ;  /* 0x0000000d16001986 */ /* 0x0001e2000c101504 */
[----:B------:R-:W-:-:S03]  /*9c870*/  ISETP.LT.AND P4, PT, R29, c[0x0][0x178], !P3 ;  /* 0x00005e001d007a0c */ /* 0x000fc60005f81270 */
[----:B------:R1:W-:Y:S01]  /*9c880*/  @P2 STG.E.U16 [R18.64], R0 ;  /* 0x0000000012002986 */ /* 0x0003e2000c101504 */
[----:B------:R-:W-:Y:S01]  /*9c890*/  PRMT R16, R6, 0x7632, R16 ;  /* 0x0000763206107816 */ /* 0x000fe20000000010 */
[----:B0-----:R-:W-:Y:S01]  /*9c8a0*/  IMAD.WIDE R22, R17, 0x2, R8 ;  /* 0x0000000211167825 */ /* 0x001fe200078e0208 */
[----:B------:R-:W-:Y:S02]  /*9c8b0*/  ISETP.GE.AND P6, PT, R15, c[0x0][0x17c], PT ;  /* 0x00005f000f007a0c */ /* 0x000fe40003fc6270 */
[----:B------:R-:W3:Y:S04]  /*9c8c0*/  LDL.LU R15, [R1+0x11c] ;  /* 0x00011c00010f7983 */ /* 0x000ee80000300800 */
[----:B------:R-:W3:Y:S01]  /*9c8d0*/  LDL.LU R6, [R1+0xdc] ;  /* 0x0000dc0001067983 */ /* 0x000ee20000300800 */
[----:B-1----:R-:W-:-:S05]  /*9c8e0*/  IMAD.WIDE R18, R17, 0x2, R10 ;  /* 0x0000000211127825 */ /* 0x002fca00078e020a */
[----:B------:R-:W-:Y:S04]  /*9c8f0*/  @P4 STG.E.U16 [R18.64], R16 ;  /* 0x0000001012004986 */ /* 0x000fe8000c101504 */
[----:B------:R0:W-:Y:S04]  /*9c900*/  @P5 STG.E.U16 [R22.64], R24 ;  /* 0x0000001816005986 */ /* 0x0001e8000c101504 */
[----:B0-----:R-:W3:Y:S01]  /*9c910*/  LDL.LU R24, [R1+0x19c] ;  /* 0x00019c0001187983 */ /* 0x001ee20000300800 */
[----:B------:R-:W-:Y:S02]  /*9c920*/  ISETP.LT.AND P3, PT, R14, c[0x0][0x178], !P3 ;  /* 0x00005e000e007a0c */ /* 0x000fe40005f61270 */
[----:B------:R-:W-:-:S02]  /*9c930*/  ISETP.LT.AND P1, PT, R5, c[0x0][0x178], !P0 ;  /* 0x00005e0005007a0c */ /* 0x000fc40004721270 */
[----:B------:R-:W-:Y:S02]  /*9c940*/  ISETP.LT.AND P2, PT, R29, c[0x0][0x178], !P0 ;  /* 0x00005e001d007a0c */ /* 0x000fe40004741270 */
[C---:B------:R-:W-:Y:S01]  /*9c950*/  IADD3 R0, R17.reuse, c[0x0][0x198], RZ ;  /* 0x0000660011007a10 */ /* 0x040fe20007ffe0ff */
[----:B------:R-:W-:Y:S01]  /*9c960*/  IMAD.WIDE R16, R17, 0x2, R2 ;  /* 0x0000000211107825 */ /* 0x000fe200078e0202 */
[----:B------:R-:W-:Y:S02]  /*9c970*/  PRMT R25, R13, 0x7632, R25 ;  /* 0x000076320d197816 */ /* 0x000fe40000000019 */
[----:B------:R-:W-:Y:S01]  /*9c980*/  ISETP.LT.AND P4, PT, R28, c[0x0][0x178], !P0 ;  /* 0x00005e001c007a0c */ /* 0x000fe20004781270 */
[----:B------:R-:W-:-:S04]  /*9c990*/  IMAD.WIDE R18, R0, 0x2, R20 ;  /* 0x0000000200127825 */ /* 0x000fc800078e0214 */
[----:B------:R-:W-:Y:S01]  /*9c9a0*/  IMAD.WIDE R22, R0, 0x2, R10 ;  /* 0x0000000200167825 */ /* 0x000fe200078e020a */
[----:B------:R0:W-:Y:S01]  /*9c9b0*/  @P3 STG.E.U16 [R16.64], R25 ;  /* 0x0000001910003986 */ /* 0x0001e2000c101504 */
[----:B------:R-:W-:Y:S02]  /*9c9c0*/  ISETP.LT.AND P0, PT, R14, c[0x0][0x178], !P0 ;  /* 0x00005e000e007a0c */ /* 0x000fe40004701270 */
[----:B----4-:R-:W-:Y:S02]  /*9c9d0*/  ISETP.GE.AND P5, PT, R7, c[0x0][0x17c], PT ;  /* 0x00005f0007007a0c */ /* 0x010fe40003fa6270 */
[----:B------:R-:W4:Y:S04]  /*9c9e0*/  LDL.LU R7, [R1+0x2878] ;  /* 0x0028780001077983 */ /* 0x000f280000300800 */
[----:B------:R-:W4:Y:S01]  /*9c9f0*/  LDL.LU R13, [R1+0x60] ;  /* 0x00006000010d7983 */ /* 0x000f220000300800 */
[----:B0-----:R-:W-:-:S02]  /*9ca00*/  IADD3 R16, R0, c[0x0][0x198], RZ ;  /* 0x0000660000107a10 */ /* 0x001fc40007ffe0ff */
[----:B--2---:R-:W-:Y:S02]  /*9ca10*/  ISETP.GE.AND P3, PT, R4, c[0x0][0x17c], PT ;  /* 0x00005f0004007a0c */ /* 0x004fe40003f66270 */
[----:B------:R-:W2:Y:S04]  /*9ca20*/  LDL.LU R4, [R1+0x20] ;  /* 0x0000200001047983 */ /* 0x000ea80000300800 */
[----:B---3--:R0:W-:Y:S04]  /*9ca30*/  @P1 STG.E.U16 [R18.64], R24 ;  /* 0x0000001812001986 */ /* 0x0081e8000c101504 */
[----:B------:R1:W-:Y:S01]  /*9ca40*/  @P2 STG.E.U16 [R22.64], R27 ;  /* 0x0000001b16002986 */ /* 0x0003e2000c101504 */
[----:B------:R-:W-:Y:S01]  /*9ca50*/  ISETP.LT.AND P2, PT, R5, c[0x0][0x178], !P6 ;  /* 0x00005e0005007a0c */ /* 0x000fe20007741270 */
[----:B0-----:R-:W-:Y:S01]  /*9ca60*/  IMAD.WIDE R18, R0, 0x2, R8 ;  /* 0x0000000200127825 */ /* 0x001fe200078e0208 */
[----:B------:R-:W-:-:S04]  /*9ca70*/  PRMT R17, R24, 0x7632, R17 ;  /* 0x0000763218117816 */ /* 0x000fc80000000011 */
[----:B------:R0:W-:Y:S01]  /*9ca80*/  @P4 STG.E.U16 [R18.64], R15 ;  /* 0x0000000f12004986 */ /* 0x0001e2000c101504 */
[----:B-1----:R-:W-:-:S04]  /*9ca90*/  IMAD.WIDE R22, R16, 0x2, R20 ;  /* 0x0000000210167825 */ /* 0x002fc800078e0214 */
[----:B0-----:R-:W-:Y:S01]  /*9caa0*/  IMAD.WIDE R18, R0, 0x2, R2 ;  /* 0x0000000200127825 */ /* 0x001fe200078e0202 */
[----:B------:R-:W-:Y:S02]  /*9cab0*/  PRMT R0, R15, 0x7632, R0 ;  /* 0x000076320f007816 */ /* 0x000fe40000000000 */
[----:B------:R-:W3:Y:S04]  /*9cac0*/  LDL.LU R15, [R1+0x10] ;  /* 0x00001000010f7983 */ /* 0x000ee80000300800 */
[----:B------:R-:W-:Y:S04]  /*9cad0*/  @P0 STG.E.U16 [R18.64], R6 ;  /* 0x0000000612000986 */ /* 0x000fe8000c101504 */
[----:B------:R0:W-:Y:S02]  /*9cae0*/  @P2 STG.E.U16 [R22.64], R17 ;  /* 0x0000001116002986 */ /* 0x0001e4000c101504 */
[----:B0-----:R-:W-:-:S02]  /*9caf0*/  PRMT R22, R6, 0x7632, R22 ;  /* 0x0000763206167816 */ /* 0x001fc40000000016 */
[----:B------:R-:W3:Y:S01]  /*9cb00*/  LDL.LU R6, [R1+0x287c] ;  /* 0x00287c0001067983 */ /* 0x000ee20000300800 */
[----:B------:R-:W-:Y:S01]  /*9cb10*/  ISETP.LT.AND P1, PT, R29, c[0x0][0x178], !P6 ;  /* 0x00005e001d007a0c */ /* 0x000fe20007721270 */
[----:B------:R-:W-:Y:S01]  /*9cb20*/  IMAD.WIDE R24, R16, 0x2, R10 ;  /* 0x0000000210187825 */ /* 0x000fe200078e020a */
[----:B------:R-:W-:Y:S02]  /*9cb30*/  ISETP.LT.AND P4, PT, R28, c[0x0][0x178], !P6 ;  /* 0x00005e001c007a0c */ /* 0x000fe40007781270 */
[----:B------:R-:W-:Y:S02]  /*9cb40*/  PRMT R26, R27, 0x7632, R26 ;  /* 0x000076321b1a7816 */ /* 0x000fe4000000001a */
[----:B------:R-:W-:Y:S02]  /*9cb50*/  ISETP.LT.AND P6, PT, R14, c[0x0][0x178], !P6 ;  /* 0x00005e000e007a0c */ /* 0x000fe400077c1270 */
[----:B------:R-:W-:Y:S01]  /*9cb60*/  ISETP.LT.AND P0, PT, R5, c[0x0][0x178], !P5 ;  /* 0x00005e0005007a0c */ /* 0x000fe20006f01270 */
[C---:B------:R-:W-:Y:S01]  /*9cb70*/  IMAD.WIDE R18, R16.reuse, 0x2, R8 ;  /* 0x0000000210127825 */ /* 0x040fe200078e0208 */
[----:B------:R-:W-:-:S03]  /*9cb80*/  IADD3 R17, R16, c[0x0][0x198], RZ ;  /* 0x0000660010117a10 */ /* 0x000fc60007ffe0ff */
[----:B------:R0:W-:Y:S01]  /*9cb90*/  @P1 STG.E.U16 [R24.64], R26 ;  /* 0x0000001a18001986 */ /* 0x0001e2000c101504 */
[----:B------:R-:W-:-:S03]  /*9cba0*/  ISETP.LT.AND P1, PT, R29, c[0x0][0x178], !P5 ;  /* 0x00005e001d007a0c */ /* 0x000fc60006f21270 */
[----:B------:R1:W-:Y:S01]  /*9cbb0*/  @P4 STG.E.U16 [R18.64], R0 ;  /* 0x0000000012004986 */ /* 0x0003e2000c101504 */
[----:B----4-:R-:W-:Y:S01]  /*9cbc0*/  ISETP.GE.AND P2, PT, R7, c[0x0][0x17c], PT ;  /* 0x00005f0007007a0c */ /* 0x010fe20003f46270 */
[----:B0-----:R-:W-:-:S04]  /*9cbd0*/  IMAD.WIDE R24, R16, 0x2, R2 ;  /* 0x0000000210187825 */ /* 0x001fc800078e0202 */
[C---:B-1----:R-:W-:Y:S01]  /*9cbe0*/  IMAD.WIDE R18, R17.reuse, 0x2, R20 ;  /* 0x0000000211127825 */ /* 0x042fe200078e0214 */
[----:B------:R-:W-:Y:S03]  /*9cbf0*/  @P6 STG.E.U16 [R24.64], R22 ;  /* 0x0000001618006986 */ /* 0x000fe6000c101504 */
[----:B------:R-:W-:Y:S01]  /*9cc00*/  IMAD.WIDE R26, R17, 0x2, R10 ;  /* 0x00000002111a7825 */ /* 0x000fe200078e020a */
[----:B------:R0:W-:Y:S01]  /*9cc10*/  @P0 STG.E.U16 [R18.64], R13 ;  /* 0x0000000d12000986 */ /* 0x0001e2000c101504 */
[----:B------:R-:W-:-:S03]  /*9cc20*/  PRMT R0, R13, 0x7632, R0 ;  /* 0x000076320d007816 */ /* 0x000fc60000000000 */
[----:B0-----:R-:W4:Y:S04]  /*9cc30*/  LDL.LU R13, [R1+0x70] ;  /* 0x00007000010d7983 */ /* 0x001f280000300800 */
[----:B------:R-:W4:Y:S04]  /*9cc40*/  LDL.LU R7, [R1+0x40] ;  /* 0x0000400001077983 */ /* 0x000f280000300800 */
[----:B--2---:R-:W-:Y:S01]  /*9cc50*/  @P1 STG.E.U16 [R26.64], R4 ;  /* 0x000000041a001986 */ /* 0x004fe2000c101504 */
[----:B---3--:R-:W-:-:S03]  /*9cc60*/  ISETP.GE.AND P1, PT, R6, c[0x0][0x17c], PT ;  /* 0x00005f0006007a0c */ /* 0x008fc60003f26270 */
[----:B------:R-:W2:Y:S01]  /*9cc70*/  LDL.LU R6, [R1+0x2880] ;  /* 0x0028800001067983 */ /* 0x000ea20000300800 */
[----:B------:R-:W-:Y:S02]  /*9cc80*/  ISETP.LT.AND P4, PT, R28, c[0x0][0x178], !P5 ;  /* 0x00005e001c007a0c */ /* 0x000fe40006f81270 */
[----:B------:R-:W-:Y:S02]  /*9cc90*/  ISETP.LT.AND P5, PT, R14, c[0x0][0x178], !P5 ;  /* 0x00005e000e007a0c */ /* 0x000fe40006fa1270 */
[----:B------:R-:W-:Y:S02]  /*9cca0*/  ISETP.LT.AND P6, PT, R5, c[0x0][0x178], !P3 ;  /* 0x00005e0005007a0c */ /* 0x000fe40005fc1270 */
[C---:B------:R-:W-:Y:S01]  /*9ccb0*/  IADD3 R16, R17.reuse, c[0x0][0x198], RZ ;  /* 0x0000660011107a10 */ /* 0x040fe20007ffe0ff */
[----:B------:R-:W-:-:S04]  /*9ccc0*/  IMAD.WIDE R18, R17, 0x2, R8 ;  /* 0x0000000211127825 */ /* 0x000fc800078e0208 */
[----:B------:R-:W-:-:S04]  /*9ccd0*/  IMAD.WIDE R22, R17, 0x2, R2 ;  /* 0x0000000211167825 */ /* 0x000fc800078e0202 */
[----:B------:R-:W-:Y:S01]  /*9cce0*/  IMAD.WIDE R24, R16, 0x2, R20 ;  /* 0x0000000210187825 */ /* 0x000fe200078e0214 */
[----:B------:R-:W-:Y:S04]  /*9ccf0*/  @P4 STG.E.U16 [R18.64], R15 ;  /* 0x0000000f12004986 */ /* 0x000fe8000c101504 */
[----:B------:R-:W-:Y:S04]  /*9cd00*/  @P5 STG.E.U16 [R22.64], R12 ;  /* 0x0000000c16005986 */ /* 0x000fe8000c101504 */
[----:B------:R0:W-:Y:S01]  /*9cd10*/  @P6 STG.E.U16 [R24.64], R0 ;  /* 0x0000000018006986 */ /* 0x0001e2000c101504 */
[----:B------:R-:W-:-:S02]  /*9cd20*/  ISETP.LT.AND P0, PT, R29, c[0x0][0x178], !P3 ;  /* 0x00005e001d007a0c */ /* 0x000fc40005f01270 */
[----:B0-----:R-:W-:Y:S02]  /*9cd30*/  PRMT R0, R4, 0x7632, R0 ;  /* 0x0000763204007816 */ /* 0x001fe40000000000 */
[----:B------:R-:W3:Y:S04]  /*9cd40*/  LDL.LU R4, [R1+0x2a9c] ;  /* 0x002a9c0001047983 */ /* 0x000ee80000300800 */
[----:B------:R-:W3:Y:S04]  /*9cd50*/  LDL.LU R26, [R1+0x30] ;  /* 0x00003000011a7983 */ /* 0x000ee80000300800 */
[----:B------:R-:W3:Y:S04]  /*9cd60*/  LDL.LU R27, [R1] ;  /* 0x00000000011b7983 */ /* 0x000ee80000300800 */
[----:B------:R-:W3:Y:S01]  /*9cd70*/  LDL.LU R24, [R1+0x2884] ;  /* 0x0028840001187983 */ /* 0x000ee20000300800 */
[----:B------:R-:W-:Y:S01]  /*9cd80*/  IMAD.WIDE R22, R16, 0x2, R10 ;  /* 0x0000000210167825 */ /* 0x000fe200078e020a */
[----:B------:R-:W-:-:S04]  /*9cd90*/  PRMT R12, R15, 0x7632, R12 ;  /* 0x000076320f0c7816 */ /* 0x000fc8000000000c */
[----:B------:R0:W-:Y:S01]  /*9cda0*/  @P0 STG.E.U16 [R22.64], R0 ;  /* 0x0000000016000986 */ /* 0x0001e2000c101504 */
[----:B--2---:R-:W-:-:S03]  /*9cdb0*/  ISETP.GE.AND P0, PT, R6, c[0x0][0x17c], PT ;  /* 0x00005f0006007a0c */ /* 0x004fc60003f06270 */
[----:B------:R-:W2:Y:S04]  /*9cdc0*/  LDL.LU R6, [R1+0x90] ;  /* 0x0000900001067983 */ /* 0x000ea80000300800 */
[----:B------:R-:W2:Y:S01]  /*9cdd0*/  LDL.LU R15, [R1+0x80] ;  /* 0x00008000010f7983 */ /* 0x000ea20000300800 */
[----:B------:R-:W-:Y:S02]  /*9cde0*/  ISETP.LT.AND P4, PT, R28, c[0x0][0x178], !P3 ;  /* 0x00005e001c007a0c */ /* 0x000fe40005f81270 */
[----:B------:R-:W-:Y:S01]  /*9cdf0*/  ISETP.LT.AND P3, PT, R14, c[0x0][0x178], !P3 ;  /* 0x00005e000e007a0c */ /* 0x000fe20005f61270 */
[C---:B------:R-:W-:Y:S01]  /*9ce00*/  IMAD.WIDE R18, R16.reuse, 0x2, R8 ;  /* 0x0000000210127825 */ /* 0x040fe200078e0208 */
[----:B------:R-:W-:Y:S02]  /*9ce10*/  ISETP.LT.AND P5, PT, R5, c[0x0][0x178], !P2 ;  /* 0x00005e0005007a0c */ /* 0x000fe400057a1270 */
[C---:B0-----:R-:W-:Y:S01]  /*9ce20*/  IADD3 R0, R16.reuse, c[0x0][0x198], RZ ;  /* 0x0000660010007a10 */ /* 0x041fe20007ffe0ff */
[----:B------:R-:W-:Y:S01]  /*9ce30*/  IMAD.WIDE R16, R16, 0x2, R2 ;  /* 0x0000000210107825 */ /* 0x000fe200078e0202 */
[----:B------:R-:W-:-:S05]  /*9ce40*/  ISETP.LT.AND P6, PT, R29, c[0x0][0x178], !P2 ;  /* 0x00005e001d007a0c */ /* 0x000fca00057c1270 */
[----:B------:R0:W-:Y:S01]  /*9ce50*/  @P4 STG.E.U16 [R18.64], R12 ;  /* 0x0000000c12004986 */ /* 0x0001e2000c101504 */
[----:B------:R-:W-:Y:S02]  /*9ce60*/  ISETP.LT.AND P4, PT, R28, c[0x0][0x178], !P2 ;  /* 0x00005e001c007a0c */ /* 0x000fe40005781270 */
[----:B------:R-:W-:Y:S01]  /*9ce70*/  ISETP.LT.AND P2, PT, R14, c[0x0][0x178], !P2 ;  /* 0x00005e000e007a0c */ /* 0x000fe20005741270 */
[----:B------:R-:W-:Y:S01]  /*9ce80*/  IMAD.WIDE R22, R0, 0x2, R10 ;  /* 0x0000000200167825 */ /* 0x000fe200078e020a */
[----:B0-----:R-:W-:-:S03]  /*9ce90*/  PRMT R12, R12, 0x7632, R12 ;  /* 0x000076320c0c7816 */ /* 0x001fc6000000000c */
[----:B------:R-:W-:Y:S02]  /*9cea0*/  IMAD.WIDE R18, R0, 0x2, R20 ;  /* 0x0000000200127825 */ /* 0x000fe400078e0214 */
[----:B------:R0:W-:Y:S01]  /*9ceb0*/  @P3 STG.E.U16 [R16.64], R12 ;  /* 0x0000000c10003986 */ /* 0x0001e2000c101504 */
[----:B------:R-:W-:-:S03]  /*9cec0*/  ISETP.LT.AND P3, PT, R29, c[0x0][0x178], !P1 ;  /* 0x00005e001d007a0c */ /* 0x000fc60004f61270 */
[----:B----4-:R1:W-:Y:S01]  /*9ced0*/  @P5 STG.E.U16 [R18.64], R13 ;  /* 0x0000000d12005986 */ /* 0x0103e2000c101504 */
[----:B------:R-:W-:-:S03]  /*9cee0*/  ISETP.LT.AND P5, PT, R5, c[0x0][0x178], !P1 ;  /* 0x00005e0005007a0c */ /* 0x000fc60004fa1270 */
[----:B------:R4:W-:Y:S01]  /*9cef0*/  @P6 STG.E.U16 [R22.64], R7 ;  /* 0x0000000716006986 */ /* 0x0009e2000c101504 */
[C---:B0-----:R-:W-:Y:S01]  /*9cf00*/  IMAD.WIDE R16, R0.reuse, 0x2, R8 ;  /* 0x0000000200107825 */ /* 0x041fe200078e0208 */
[----:B-1----:R-:W-:-:S04]  /*9cf10*/  IADD3 R19, R0, c[0x0][0x198], RZ ;  /* 0x0000660000137a10 */ /* 0x002fc80007ffe0ff */
[----:B---3--:R0:W-:Y:S01]  /*9cf20*/  @P4 STG.E.U16 [R16.64], R26 ;  /* 0x0000001a10004986 */ /* 0x0081e2000c101504 */
[----:B------:R-:W-:Y:S01]  /*9cf30*/  ISETP.GE.AND P6, PT, R24, c[0x0][0x17c], PT ;  /* 0x00005f0018007a0c */ /* 0x000fe20003fc6270 */
[----:B----4-:R-:W-:Y:S01]  /*9cf40*/  IMAD.WIDE R22, R0, 0x2, R2 ;  /* 0x0000000200167825 */ /* 0x010fe200078e0202 */
[----:B------:R-:W-:Y:S02]  /*9cf50*/  PRMT R0, R13, 0x7632, R0 ;  /* 0x000076320d007816 */ /* 0x000fe40000000000 */
[----:B------:R-:W-:Y:S01]  /*9cf60*/  PRMT R12, R7, 0x7632, R12 ;  /* 0x00007632070c7816 */ /* 0x000fe2000000000c */
[C---:B------:R-:W-:Y:S01]  /*9cf70*/  IMAD.WIDE R24, R19.reuse, 0x2, R20 ;  /* 0x0000000213187825 */ /* 0x040fe200078e0214 */
[----:B------:R1:W-:Y:S01]  /*9cf80*/  @P2 STG.E.U16 [R22.64], R27 ;  /* 0x0000001b16002986 */ /* 0x0003e2000c101504 */
[----:B------:R-:W-:Y:S02]  /*9cf90*/  ISETP.LT.AND P2, PT, R28, c[0x0][0x178], !P1 ;  /* 0x00005e001c007a0c */ /* 0x000fe40004f41270 */
[----:B0-----:R-:W-:Y:S01]  /*9cfa0*/  IMAD.WIDE R16, R19, 0x2, R10 ;  /* 0x0000000213107825 */ /* 0x001fe200078e020a */
[----:B------:R0:W-:Y:S01]  /*9cfb0*/  @P5 STG.E.U16 [R24.64], R0 ;  /* 0x0000000018005986 */ /* 0x0001e2000c101504 */
[----:B------:R-:W-:-:S02]  /*9cfc0*/  ISETP.LT.AND P1, PT, R14, c[0x0][0x178], !P1 ;  /* 0x00005e000e007a0c */ /* 0x000fc40004f21270 */
[----:B------:R-:W-:Y:S01]  /*9cfd0*/  ISETP.LT.AND P4, PT, R5, c[0x0][0x178], !P0 ;  /* 0x00005e0005007a0c */ /* 0x000fe20004781270 */
[----:B------:R3:W-:Y:S01]  /*9cfe0*/  @P3 STG.E.U16 [R16.64], R12 ;  /* 0x0000000c10003986 */ /* 0x0007e2000c101504 */
[----:B------:R-:W-:Y:S02]  /*9cff0*/  ISETP.LT.AND P3, PT, R29, c[0x0][0x178], !P0 ;  /* 0x00005e001d007a0c */ /* 0x000fe40004761270 */
[C---:B------:R-:W-:Y:S01]  /*9d000*/  IADD3 R18, R19.reuse, c[0x0][0x198], RZ ;  /* 0x0000660013127a10 */ /* 0x040fe20007ffe0ff */
[----:B-1----:R-:W-:Y:S01]  /*9d010*/  IMAD.WIDE R22, R19, 0x2, R2 ;  /* 0x0000000213167825 */ /* 0x002fe200078e0202 */
[----:B------:R-:W4:Y:S01]  /*9d020*/  LDL.LU R13, [R1+0x2888] ;  /* 0x00288800010d7983 */ /* 0x000f220000300800 */
[----:B0-----:R-:W-:Y:S02]  /*9d030*/  PRMT R0, R26, 0x7632, R0 ;  /* 0x000076321a007816 */ /* 0x001fe40000000000 */
[----:B------:R-:W-:Y:S01]  /*9d040*/  IMAD.WIDE R24, R18, 0x2, R20 ;  /* 0x0000000212187825 */ /* 0x000fe200078e0214 */
[----:B------:R-:W4:Y:S01]  /*9d050*/  LDL.LU R5, [R1+0x288c] ;  /* 0x00288c0001057983 */ /* 0x000f220000300800 */
[----:B---3--:R-:W-:-:S02]  /*9d060*/  PRMT R12, R27, 0x7632, R12 ;  /* 0x000076321b0c7816 */ /* 0x008fc4000000000c */
[----:B------:R-:W-:Y:S01]  /*9d070*/  IMAD.WIDE R16, R19, 0x2, R8 ;  /* 0x0000000213107825 */ /* 0x000fe200078e0208 */
[----:B------:R-:W3:Y:S03]  /*9d080*/  LDL.LU R7, [R1+0x50] ;  /* 0x0000500001077983 */ /* 0x000ee60000300800 */
[----:B------:R-:W-:Y:S01]  /*9d090*/  IMAD.WIDE R26, R18, 0x2, R10 ;  /* 0x00000002121a7825 */ /* 0x000fe200078e020a */
[----:B------:R-:W-:Y:S04]  /*9d0a0*/  @P2 STG.E.U16 [R16.64], R0 ;  /* 0x0000000010002986 */ /* 0x000fe8000c101504 */
[----:B------:R-:W-:Y:S04]  /*9d0b0*/  @P1 STG.E.U16 [R22.64], R12 ;  /* 0x0000000c16001986 */ /* 0x000fe8000c101504 */
[----:B--2---:R-:W-:Y:S04]  /*9d0c0*/  @P4 STG.E.U16 [R24.64], R6 ;  /* 0x0000000618004986 */ /* 0x004fe8000c101504 */
[----:B------:R0:W-:Y:S04]  /*9d0d0*/  @P3 STG.E.U16 [R26.64], R15 ;  /* 0x0000000f1a003986 */ /* 0x0001e8000c101504 */
[----:B0-----:R-:W2:Y:S01]  /*9d0e0*/  LDL R27, [R1+0xfd8] ;  /* 0x000fd800011b7983 */ /* 0x001ea20000100800 */
[----:B------:R-:W-:-:S02]  /*9d0f0*/  ISETP.LT.AND P4, PT, R28, c[0x0][0x178], !P0 ;  /* 0x00005e001c007a0c */ /* 0x000fc40004781270 */
[----:B------:R-:W-:Y:S02]  /*9d100*/  ISETP.LT.AND P0, PT, R14, c[0x0][0x178], !P0 ;  /* 0x00005e000e007a0c */ /* 0x000fe40004701270 */
[----:B------:R-:W-:Y:S02]  /*9d110*/  ISETP.LT.AND P2, PT, R29, c[0x0][0x178], !P6 ;  /* 0x00005e001d007a0c */ /* 0x000fe40007741270 */
[C---:B------:R-:W-:Y:S01]  /*9d120*/  IADD3 R0, R18.reuse, c[0x0][0x198], RZ ;  /* 0x0000660012007a10 */ /* 0x040fe20007ffe0ff */
[----:B------:R-:W-:Y:S01]  /*9d130*/  IMAD.WIDE R16, R18, 0x2, R8 ;  /* 0x0000000212107825 */ /* 0x000fe200078e0208 */
[----:B------:R-:W-:-:S03]  /*9d140*/  PRMT R12, R6, 0x7632, R12 ;  /* 0x00007632060c7816 */ /* 0x000fc6000000000c */
[----:B------:R-:W-:Y:S01]  /*9d150*/  IMAD.WIDE R18, R18, 0x2, R2 ;  /* 0x0000000212127825 */ /* 0x000fe200078e0202 */
[----:B------:R-:W-:-:S03]  /*9d160*/  PRMT R26, R15, 0x7632, R26 ;  /* 0x000076320f1a7816 */ /* 0x000fc6000000001a */
[----:B------:R-:W-:-:S04]  /*9d170*/  IMAD.WIDE R22, R0, 0x2, R20 ;  /* 0x0000000200167825 */ /* 0x000fc800078e0214 */
[----:B------:R-:W-:Y:S01]  /*9d180*/  IMAD.WIDE R24, R0, 0x2, R10 ;  /* 0x0000000200187825 */ /* 0x000fe200078e020a */
[----:B----4-:R-:W-:Y:S02]  /*9d190*/  ISETP.GE.AND P5, PT, R13, c[0x0][0x17c], PT ;  /* 0x00005f000d007a0c */ /* 0x010fe40003fa6270 */
[----:B------:R-:W-:Y:S02]  /*9d1a0*/  ISETP.GE.AND P3, PT, R5, c[0x0][0x17c], PT ;  /* 0x00005f0005007a0c */ /* 0x000fe40003f66270 */
[----:B------:R-:W4:Y:S04]  /*9d1b0*/  LDL.LU R5, [R1+0x3d0] ;  /* 0x0003d00001057983 */ /* 0x000f280000300800 */
[----:B---3--:R-:W-:Y:S04]  /*9d1c0*/  @P4 STG.E.U16 [R16.64], R7 ;  /* 0x0000000710004986 */ /* 0x008fe8000c101504 */
[----:B------:R-:W-:Y:S04]  /*9d1d0*/  @P0 STG.E.U16 [R18.64], R4 ;  /* 0x0000000412000986 */ /* 0x000fe8000c101504 */
[----:B------:R-:W3:Y:S04]  /*9d1e0*/  LDL.LU R13, [R1+0x3b0] ;  /* 0x0003b000010d7983 */ /* 0x000ee80000300800 */
[----:B------:R-:W3:Y:S01]  /*9d1f0*/  LDL.LU R6, [R1+0x2890] ;  /* 0x0028900001067983 */ /* 0x000ee20000300800 */
[----:B--2---:R-:W-:-:S13]  /*9d200*/  ISETP.LT.AND P1, PT, R27, c[0x0][0x178], !P6 ;  /* 0x00005e001b007a0c */ /* 0x004fda0007721270 */
[----:B------:R0:W-:Y:S04]  /*9d210*/  @P1 STG.E.U16 [R22.64], R12 ;  /* 0x0000000c16001986 */ /* 0x0001e8000c101504 */
[----:B------:R1:W-:Y:S01]  /*9d220*/  @P2 STG.E.U16 [R24.64], R26 ;  /* 0x0000001a18002986 */ /* 0x0003e2000c101504 */
[----:B0-----:R-:W-:-:S03]  /*9d230*/  PRMT R22, R7, 0x7632, R22 ;  /* 0x0000763207167816 */ /* 0x001fc60000000016 */
[----:B-1----:R-:W2:Y:S04]  /*9d240*/  LDL.LU R26, [R1+0x3c0] ;  /* 0x0003c000011a7983 */ /* 0x002ea80000300800 */
[----:B------:R-:W2:Y:S01]  /*9d250*/  LDL.LU R7, [R1+0x2894] ;  /* 0x0028940001077983 */ /* 0x000ea20000300800 */
[----:B------:R-:W-:Y:S02]  /*9d260*/  ISETP.LT.AND P4, PT, R28, c[0x0][0x178], !P6 ;  /* 0x00005e001c007a0c */ /* 0x000fe40007781270 */
[----:B------:R-:W-:Y:S01]  /*9d270*/  ISETP.LT.AND P6, PT, R14, c[0x0][0x178], !P6 ;  /* 0x00005e000e007a0c */ /* 0x000fe200077c1270 */
[----:B------:R-:W-:Y:S01]  /*9d280*/  IMAD.WIDE R16, R0, 0x2, R8 ;  /* 0x0000000200107825 */ /* 0x000fe200078e0208 */
[----:B------:R-:W-:Y:S01]  /*9d290*/  ISETP.LT.AND P0, PT, R27, c[0x0][0x178], !P5 ;  /* 0x00005e001b007a0c */ /* 0x000fe20006f01270 */
[----:B------:R-:W2:Y:S01]  /*9d2a0*/  LDL.LU R15, [R1+0x2898] ;  /* 0x00289800010f7983 */ /* 0x000ea20000300800 */
[----:B------:R-:W-:-:S02]  /*9d2b0*/  ISETP.LT.AND P1, PT, R29, c[0x0][0x178], !P5 ;  /* 0x00005e001d007a0c */ /* 0x000fc40006f21270 */
[C---:B------:R-:W-:Y:S01]  /*9d2c0*/  IADD3 R12, R0.reuse, c[0x0][0x198], RZ ;  /* 0x00006600000c7a10 */ /* 0x040fe20007ffe0ff */
[----:B------:R-:W-:Y:S01]  /*9d2d0*/  IMAD.WIDE R18, R0, 0x2, R2 ;  /* 0x0000000200127825 */ /* 0x000fe200078e0202 */
[----:B------:R-:W-:-:S03]  /*9d2e0*/  PRMT R4, R4, 0x7632, R4 ;  /* 0x0000763204047816 */ /* 0x000fc60000000004 */
[----:B------:R0:W-:Y:S04]  /*9d2f0*/  @P4 STG.E.U16 [R16.64], R22 ;  /* 0x0000001610004986 */ /* 0x0001e8000c101504 */
[----:B------:R1:W-:Y:S01]  /*9d300*/  @P6 STG.E.U16 [R18.64], R4 ;  /* 0x0000000412006986 */ /* 0x0003e2000c101504 */
[----:B0-----:R-:W-:-:S04]  /*9d310*/  IMAD.WIDE R16, R12, 0x2, R20 ;  /* 0x000000020c107825 */ /* 0x001fc800078e0214 */
[----:B------:R-:W-:Y:S01]  /*9d320*/  IMAD.WIDE R22, R12, 0x2, R10 ;  /* 0x000000020c167825 */ /* 0x000fe200078e020a */
[----:B----4-:R0:W-:Y:S01]  /*9d330*/  @P0 STG.E.U16 [R16.64], R5 ;  /* 0x0000000510000986 */ /* 0x0101e2000c101504 */
[----:B-1----:R-:W-:-:S03]  /*9d340*/  PRMT R4, R5, 0x7632, R4 ;  /* 0x0000763205047816 */ /* 0x002fc60000000004 */
[----:B---3--:R1:W-:Y:S01]  /*9d350*/  @P1 STG.E.U16 [R22.64], R13 ;  /* 0x0000000d16001986 */ /* 0x0083e2000c101504 */
[----:B------:R-:W-:-:S03]  /*9d360*/  ISETP.GE.AND P2, PT, R6, c[0x0][0x17c], PT ;  /* 0x00005f0006007a0c */ /* 0x000fc60003f46270 */
[----:B------:R-:W3:Y:S04]  /*9d370*/  LDL.LU R6, [R1+0x64] ;  /* 0x0000640001067983 */ /* 0x000ee80000300800 */
[----:B0-----:R-:W4:Y:S01]  /*9d380*/  LDL.LU R5, [R1+0x24] ;  /* 0x0000240001057983 */ /* 0x001f220000300800 */
[----:B--2---:R-:W-:-:S03]  /*9d390*/  ISETP.GE.AND P1, PT, R7, c[0x0][0x17c], PT ;  /* 0x00005f0007007a0c */ /* 0x004fc60003f26270 */
[----:B------:R-:W2:Y:S01]  /*9d3a0*/  LDL.LU R7, [R1+0x2a98] ;  /* 0x002a980001077983 */ /* 0x000ea20000300800 */
[----:B------:R-:W-:Y:S02]  /*9d3b0*/  ISETP.LT.AND P4, PT, R28, c[0x0][0x178], !P5 ;  /* 0x00005e001c007a0c */ /* 0x000fe40006f81270 */
[----:B------:R-:W-:Y:S01]  /*9d3c0*/  ISETP.LT.AND P5, PT, R14, c[0x0][0x178], !P5 ;  /* 0x00005e000e007a0c */ /* 0x000fe20006fa1270 */
[C---:B------:R-:W-:Y:S01]  /*9d3d0*/  IMAD.WIDE R16, R12.reuse, 0x2, R8 ;  /* 0x000000020c107825 */ /* 0x040fe200078e0208 */
[----:B------:R-:W-:Y:S02]  /*9d3e0*/  ISETP.LT.AND P6, PT, R27, c[0x0][0x178], !P3 ;  /* 0x00005e001b007a0c */ /* 0x000fe40005fc1270 */
[C---:B------:R-:W-:Y:S01]  /*9d3f0*/  IADD3 R0, R12.reuse, c[0x0][0x198], RZ ;  /* 0x000066000c007a10 */ /* 0x040fe20007ffe0ff */
[----:B------:R-:W-:Y:S01]  /*9d400*/  IMAD.WIDE R18, R12, 0x2, R2 ;  /* 0x000000020c127825 */ /* 0x000fe200078e0202 */
[----:B------:R-:W-:-:S03]  /*9d410*/  ISETP.LT.AND P0, PT, R29, c[0x0][0x178], !P3 ;  /* 0x00005e001d007a0c */ /* 0x000fc60005f01270 */
[----:B-1----:R-:W-:Y:S02]  /*9d420*/  IMAD.WIDE R22, R0, 0x2, R20 ;  /* 0x0000000200167825 */ /* 0x002fe400078e0214 */
[----:B------:R0:W-:Y:S01]  /*9d430*/  @P4 STG.E.U16 [R16.64], R26 ;  /* 0x0000001a10004986 */ /* 0x0001e2000c101504 */
[----:B------:R-:W-:Y:S02]  /*9d440*/  ISETP.LT.AND P4, PT, R28, c[0x0][0x178], !P3 ;  /* 0x00005e001c007a0c */ /* 0x000fe40005f81270 */
[----:B------:R-:W-:Y:S01]  /*9d450*/  PRMT R12, R26, 0x7632, R12 ;  /* 0x000076321a0c7816 */ /* 0x000fe2000000000c */
[C---:B0-----:R-:W-:Y:S01]  /*9d460*/  IMAD.WIDE R16, R0.reuse, 0x2, R8 ;  /* 0x0000000200107825 */ /* 0x041fe200078e0208 */
[----:B--2---:R0:W-:Y:S04]  /*9d470*/  @P5 STG.E.U16 [R18.64], R7 ;  /* 0x0000000712005986 */ /* 0x0041e8000c101504 */
[----:B------:R1:W-:Y:S01]  /*9d480*/  @P6 STG.E.U16 [R22.64], R4 ;  /* 0x0000000416006986 */ /* 0x0003e2000c101504 */
[----:B0-----:R-:W-:Y:S01]  /*9d490*/  IMAD.WIDE R18, R0, 0x2, R10 ;  /* 0x0000000200127825 */ /* 0x001fe200078e020a */
[----:B-1----:R-:W-:-:S02]  /*9d4a0*/  PRMT R4, R13, 0x7632, R4 ;  /* 0x000076320d047816 */ /* 0x002fc40000000004 */
[----:B------:R-:W2:Y:S04]  /*9d4b0*/  LDL.LU R13, [R1+0x2a94] ;  /* 0x002a9400010d7983 */ /* 0x000ea80000300800 */
[----:B------:R-:W-:Y:S01]  /*9d4c0*/  @P0 STG.E.U16 [R18.64], R4 ;  /* 0x0000000412000986 */ /* 0x000fe2000c101504 */
[----:B------:R-:W-:-:S03]  /*9d4d0*/  ISETP.GE.AND P0, PT, R15, c[0x0][0x17c], PT ;  /* 0x00005f000f007a0c */ /* 0x000fc60003f06270 */
[----:B------:R0:W-:Y:S04]  /*9d4e0*/  @P4 STG.E.U16 [R16.64], R12 ;  /* 0x0000000c10004986 */ /* 0x0001e8000c101504 */
[----:B------:R-:W2:Y:S01]  /*9d4f0*/  LDL.LU R15, [R1+0x289c] ;  /* 0x00289c00010f7983 */ /* 0x000ea20000300800 */
[----:B0-----:R-:W-:-:S03]  /*9d500*/  PRMT R12, R7, 0x7632, R12 ;  /* 0x00007632070c7816 */ /* 0x001fc6000000000c */
[----:B------:R-:W2:Y:S01]  /*9d510*/  LDL.LU R7, [R1+0x44] ;  /* 0x0000440001077983 */ /* 0x000ea20000300800 */
[----:B------:R-:W-:Y:S02]  /*9d520*/  ISETP.LT.AND P3, PT, R14, c[0x0][0x178], !P3 ;  /* 0x00005e000e007a0c */ /* 0x000fe40005f61270 */
[----:B------:R-:W-:Y:S02]  /*9d530*/  ISETP.LT.AND P5, PT, R27, c[0x0][0x178], !P2 ;  /* 0x00005e001b007a0c */ /* 0x000fe400057a1270 */
[C---:B------:R-:W-:Y:S02]  /*9d540*/  IADD3 R4, R0.reuse, c[0x0][0x198], RZ ;  /* 0x0000660000047a10 */ /* 0x040fe40007ffe0ff */
[----:B------:R-:W-:Y:S01]  /*9d550*/  ISETP.LT.AND P6, PT, R29, c[0x0][0x178], !P2 ;  /* 0x00005e001d007a0c */ /* 0x000fe200057c1270 */
[----:B------:R-:W-:Y:S01]  /*9d560*/  IMAD.WIDE R16, R0, 0x2, R2 ;  /* 0x0000000200107825 */ /* 0x000fe200078e0202 */
[----:B------:R-:W-:Y:S02]  /*9d570*/  ISETP.LT.AND P4, PT, R28, c[0x0][0x178], !P2 ;  /* 0x00005e001c007a0c */ /* 0x000fe40005781270 */
[----:B------:R-:W-:Y:S01]  /*9d580*/  ISETP.LT.AND P2, PT, R14, c[0x0][0x178], !P2 ;  /* 0x00005e000e007a0c */ /* 0x000fe20005741270 */
[----:B--2---:R0:W-:Y:S04]  /*9d590*/  STL [R1+0x2a90], R7 ;  /* 0x002a900701007387 */ /* 0x0041e80000100800 */
[----:B0-----:R-:W2:Y:S01]  /*9d5a0*/  LDL.LU R7, [R1+0x14] ;  /* 0x0000140001077983 */ /* 0x001ea20000300800 */
[----:B------:R-:W-:-:S03]  /*9d5b0*/  IMAD.WIDE R18, R4, 0x2, R20 ;  /* 0x0000000204127825 */ /* 0x000fc600078e0214 */
[----:B------:R0:W-:Y:S01]  /*9d5c0*/  @P3 STG.E.U16 [R16.64], R12 ;  /* 0x0000000c10003986 */ /* 0x0001e2000c101504 */
[C---:B------:R-:W-:Y:S01]  /*9d5d0*/  IMAD.WIDE R22, R4.reuse, 0x2, R10 ;  /* 0x0000000204167825 */ /* 0x040fe200078e020a */
[----:B------:R-:W-:Y:S02]  /*9d5e0*/  ISETP.LT.AND P3, PT, R29, c[0x0][0x178], !P1 ;  /* 0x00005e001d007a0c */ /* 0x000fe40004f61270 */
[----:B---3--:R1:W-:Y:S01]  /*9d5f0*/  @P5 STG.E.U16 [R18.64], R6 ;  /* 0x0000000612005986 */ /* 0x0083e2000c101504 */
[----:B------:R-:W-:Y:S02]  /*9d600*/  ISETP.LT.AND P5, PT, R27, c[0x0][0x178], !P1 ;  /* 0x00005e001b007a0c */ /* 0x000fe40004fa1270 */
[C---:B------:R-:W-:Y:S01]  /*9d610*/  IADD3 R0, R4.reuse, c[0x0][0x198], RZ ;  /* 0x0000660004007a10 */ /* 0x040fe20007ffe0ff */
[----:B----4-:R3:W-:Y:S01]  /*9d620*/  @P6 STG.E.U16 [R22.64], R5 ;  /* 0x0000000516006986 */ /* 0x0107e2000c101504 */
[----:B0-----:R-:W-:Y:S01]  /*9d630*/  IMAD.WIDE R16, R4, 0x2, R8 ;  /* 0x0000000204107825 */ /* 0x001fe200078e0208 */
[----:B------:R-:W-:-:S02]  /*9d640*/  PRMT R25, R13, 0x7632, R25 ;  /* 0x000076320d197816 */ /* 0x000fc40000000019 */
[----:B------:R-:W4:Y:S01]  /*9d650*/  LDL.LU R26, [R1+0x28a0] ;  /* 0x0028a000011a7983 */ /* 0x000f220000300800 */
[----:B-1----:R-:W-:Y:S01]  /*9d660*/  IMAD.WIDE R18, R4, 0x2, R2 ;  /* 0x0000000204127825 */ /* 0x002fe200078e0202 */
[----:B------:R-:W-:Y:S02]  /*9d670*/  PRMT R4, R6, 0x7632, R4 ;  /* 0x0000763206047816 */ /* 0x000fe40000000004 */
[----:B------:R-:W-:Y:S01]  /*9d680*/  PRMT R12, R5, 0x7632, R12 ;  /* 0x00007632050c7816 */ /* 0x000fe2000000000c */
[----:B---3--:R-:W-:Y:S01]  /*9d690*/  IMAD.WIDE R22, R0, 0x2, R20 ;  /* 0x0000000200167825 */ /* 0x008fe200078e0214 */
[----:B------:R-:W3:Y:S01]  /*9d6a0*/  LDL.LU R6, [R1+0x28a4] ;  /* 0x0028a40001067983 */ /* 0x000ee20000300800 */
[----:B------:R-:W-:-:S03]  /*9d6b0*/  ISETP.GE.AND P6, PT, R15, c[0x0][0x17c], PT ;  /* 0x00005f000f007a0c */ /* 0x000fc60003fc6270 */
[----:B------:R-:W3:Y:S04]  /*9d6c0*/  LDL.LU R5, [R1+0x34] ;  /* 0x0000340001057983 */ /* 0x000ee80000300800 */
[----:B------:R-:W3:Y:S04]  /*9d6d0*/  LDL.LU R15, [R1+0x4] ;  /* 0x00000400010f7983 */ /* 0x000ee80000300800 */
[----:B--2---:R0:W-:Y:S04]  /*9d6e0*/  @P4 STG.E.U16 [R16.64], R7 ;  /* 0x0000000710004986 */ /* 0x0041e8000c101504 */
[----:B------:R-:W-:Y:S01]  /*9d6f0*/  @P2 STG.E.U16 [R18.64], R13 ;  /* 0x0000000d12002986 */ /* 0x000fe2000c101504 */
[----:B------:R-:W-:-:S03]  /*9d700*/  ISETP.LT.AND P2, PT, R28, c[0x0][0x178], !P1 ;  /* 0x00005e001c007a0c */ /* 0x000fc60004f41270 */
[----:B------:R-:W-:Y:S01]  /*9d710*/  @P5 STG.E.U16 [R22.64], R4 ;  /* 0x0000000416005986 */ /* 0x000fe2000c101504 */
[C---:B0-----:R-:W-:Y:S01]  /*9d720*/  IMAD.WIDE R16, R0.reuse, 0x2, R10 ;  /* 0x0000000200107825 */ /* 0x041fe200078e020a */
[----:B------:R-:W-:Y:S02]  /*9d730*/  PRMT R24, R7, 0x7632, R24 ;  /* 0x0000763207187816 */ /* 0x000fe40000000018 */
[----:B------:R-:W2:Y:S04]  /*9d740*/  LDL.LU R7, [R1+0x2a90] ;  /* 0x002a900001077983 */ /* 0x000ea80000300800 */
[----:B------:R0:W-:Y:S02]  /*9d750*/  @P3 STG.E.U16 [R16.64], R12 ;  /* 0x0000000c10003986 */ /* 0x0001e4000c101504 */
[----:B0-----:R-:W-:-:S05]  /*9d760*/  IMAD.WIDE R12, R0, 0x2, R8 ;  /* 0x00000002000c7825 */ /* 0x001fca00078e0208 */
[----:B------:R0:W-:Y:S04]  /*9d770*/  @P2 STG.E.U16 [R12.64], R24 ;  /* 0x000000180c002986 */ /* 0x0001e8000c101504 */
[----:B0-----:R-:W2:Y:S01]  /*9d780*/  LDL.LU R13, [R1+0x74] ;  /* 0x00007400010d7983 */ /* 0x001ea20000300800 */
[----:B------:R-:W-:Y:S02]  /*9d790*/  ISETP.LT.AND P1, PT, R14, c[0x0][0x178], !P1 ;  /* 0x00005e000e007a0c */ /* 0x000fe40004f21270 */
[----:B------:R-:W-:Y:S02]  /*9d7a0*/  ISETP.LT.AND P4, PT, R27, c[0x0][0x178], !P0 ;  /* 0x00005e001b007a0c */ /* 0x000fe40004781270 */
[----:B------:R-:W-:Y:S02]  /*9d7b0*/  ISETP.LT.AND P3, PT, R29, c[0x0][0x178], !P0 ;  /* 0x00005e001d007a0c */ /* 0x000fe40004761270 */
[C---:B------:R-:W-:Y:S01]  /*9d7c0*/  IADD3 R4, R0.reuse, c[0x0][0x198], RZ ;  /* 0x0000660000047a10 */ /* 0x040fe20007ffe0ff */
[----:B------:R-:W-:-:S04]  /*9d7d0*/  IMAD.WIDE R16, R0, 0x2, R2 ;  /* 0x0000000200107825 */ /* 0x000fc800078e0202 */
[----:B------:R-:W-:Y:S01]  /*9d7e0*/  IMAD.WIDE R18, R4, 0x2, R20 ;  /* 0x0000000204127825 */ /* 0x000fe200078e0214 */
[----:B---3--:R-:W-:-:S03]  /*9d7f0*/  ISETP.GE.AND P2, PT, R6, c[0x0][0x17c], PT ;  /* 0x00005f0006007a0c */ /* 0x008fc60003f46270 */
[----:B------:R-:W-:Y:S01]  /*9d800*/  IMAD.WIDE R22, R4, 0x2, R10 ;  /* 0x0000000204167825 */ /* 0x000fe200078e020a */
[----:B------:R0:W-:Y:S01]  /*9d810*/  @P1 STG.E.U16 [R16.64], R25 ;  /* 0x0000001910001986 */ /* 0x0001e2000c101504 */
[----:B----4-:R-:W-:-:S03]  /*9d820*/  ISETP.GE.AND P5, PT, R26, c[0x0][0x17c], PT ;  /* 0x00005f001a007a0c */ /* 0x010fc60003fa6270 */
[----:B------:R-:W3:Y:S01]  /*9d830*/  LDL.LU R6, [R1+0x94] ;  /* 0x0000940001067983 */ /* 0x000ee20000300800 */
[----:B------:R-:W-:-:S03]  /*9d840*/  IADD3 R0, R4, c[0x0][0x198], RZ ;  /* 0x0000660004007a10 */ /* 0x000fc60007ffe0ff */
[----:B------:R-:W4:Y:S01]  /*9d850*/  LDL.LU R26, [R1+0x84] ;  /* 0x00008400011a7983 */ /* 0x000f220000300800 */
[----:B0-----:R-:W-:Y:S01]  /*9d860*/  IMAD.WIDE R16, R4, 0x2, R2 ;  /* 0x0000000204107825 */ /* 0x001fe200078e0202 */
[----:B------:R-:W-:Y:S02]  /*9d870*/  ISETP.LT.AND P1, PT, R27, c[0x0][0x178], !P6 ;  /* 0x00005e001b007a0c */ /* 0x000fe40007721270 */
[----:B--2---:R-:W-:Y:S01]  /*9d880*/  PRMT R25, R7, 0x7632, R25 ;  /* 0x0000763207197816 */ /* 0x004fe20000000019 */
[----:B------:R0:W-:Y:S01]  /*9d890*/  @P4 STG.E.U16 [R18.64], R13 ;  /* 0x0000000d12004986 */ /* 0x0001e2000c101504 */
[----:B------:R-:W-:-:S03]  /*9d8a0*/  PRMT R24, R13, 0x7632, R24 ;  /* 0x000076320d187816 */ /* 0x000fc60000000018 */
[----:B------:R1:W-:Y:S01]  /*9d8b0*/  @P3 STG.E.U16 [R22.64], R7 ;  /* 0x0000000716003986 */ /* 0x0003e2000c101504 */
[----:B0-----:R-:W-:-:S03]  /*9d8c0*/  IMAD.WIDE R12, R4, 0x2, R8 ;  /* 0x00000002040c7825 */ /* 0x001fc600078e0208 */
[----:B-1----:R-:W2:Y:S04]  /*9d8d0*/  LDL.LU R7, [R1+0x54] ;  /* 0x0000540001077983 */ /* 0x002ea80000300800 */
[----:B------:R-:W2:Y:S01]  /*9d8e0*/  LDL.LU R4, [R1+0x28a8] ;  /* 0x0028a80001047983 */ /* 0x000ea20000300800 */
[----:B------:R-:W-:Y:S02]  /*9d8f0*/  ISETP.LT.AND P4, PT, R28, c[0x0][0x178], !P0 ;  /* 0x00005e001c007a0c */ /* 0x000fe40004781270 */
[----:B------:R-:W-:Y:S01]  /*9d900*/  ISETP.LT.AND P0, PT, R14, c[0x0][0x178], !P0 ;  /* 0x00005e000e007a0c */ /* 0x000fe20004701270 */
[----:B------:R-:W-:Y:S01]  /*9d910*/  IMAD.WIDE R18, R0, 0x2, R20 ;  /* 0x0000000200127825 */ /* 0x000fe200078e0214 */
[----:B------:R-:W-:Y:S09]  /*9d920*/  STL [R1+0x2a88], R24 ;  /* 0x002a881801007387 */ /* 0x000ff20000100800 */
[----:B------:R-:W-:Y:S04]  /*9d930*/  @P4 STG.E.U16 [R12.64], R5 ;  /* 0x000000050c004986 */ /* 0x000fe8000c101504 */
[----:B------:R-:W-:Y:S04]  /*9d940*/  @P0 STG.E.U16 [R16.64], R15 ;  /* 0x0000000f10000986 */ /* 0x000fe8000c101504 */
[----:B------:R0:W-:Y:S02]  /*9d950*/  @P1 STG.E.U16 [R18.64], R24 ;  /* 0x0000001812001986 */ /* 0x0001e4000c101504 */
[----:B0-----:R-:W-:-:S02]  /*9d960*/  PRMT R18, R5, 0x7632, R18 ;  /* 0x0000763205127816 */ /* 0x001fc40000000012 */
[----:B------:R-:W4:Y:S04]  /*9d970*/  LDL.LU R5, [R1+0x2a8c] ;  /* 0x002a8c0001057983 */ /* 0x000f280000300800 */
[----:B------:R-:W4:Y:S01]  /*9d980*/  LDL.LU R24, [R1+0x28ac] ;  /* 0x0028ac0001187983 */ /* 0x000f220000300800 */
[----:B------:R-:W-:Y:S02]  /*9d990*/  ISETP.LT.AND P3, PT, R29, c[0x0][0x178], !P6 ;  /* 0x00005e001d007a0c */ /* 0x000fe40007761270 */
[----:B------:R-:W-:Y:S01]  /*9d9a0*/  ISETP.LT.AND P4, PT, R28, c[0x0][0x178], !P6 ;  /* 0x00005e001c007a0c */ /* 0x000fe20007781270 */
[----:B------:R-:W-:Y:S01]  /*9d9b0*/  IMAD.WIDE R22, R0, 0x2, R10 ;  /* 0x0000000200167825 */ /* 0x000fe200078e020a */
[----:B------:R-:W-:Y:S02]  /*9d9c0*/  ISETP.LT.AND P6, PT, R14, c[0x0][0x178], !P6 ;  /* 0x00005e000e007a0c */ /* 0x000fe400077c1270 */
[----:B------:R-:W-:Y:S01]  /*9d9d0*/  ISETP.LT.AND P0, PT, R27, c[0x0][0x178], !P5 ;  /* 0x00005e001b007a0c */ /* 0x000fe20006f01270 */
[----:B------:R-:W-:-:S06]  /*9d9e0*/  IMAD.WIDE R12, R0, 0x2, R8 ;  /* 0x00000002000c7825 */ /* 0x000fcc00078e0208 */
[----:B------:R0:W-:Y:S01]  /*9d9f0*/  @P3 STG.E.U16 [R22.64], R25 ;  /* 0x0000001916003986 */ /* 0x0001e2000c101504 */
[----:B------:R-:W-:-:S03]  /*9da00*/  IMAD.WIDE R16, R0, 0x2, R2 ;  /* 0x0000000200107825 */ /* 0x000fc600078e0202 */
[----:B------:R-:W-:Y:S01]  /*9da10*/  @P4 STG.E.U16 [R12.64], R18 ;  /* 0x000000120c004986 */ /* 0x000fe2000c101504 */
[----:B0-----:R-:W-:-:S05]  /*9da20*/  PRMT R22, R15, 0x7632, R22 ;  /* 0x000076320f167816 */ /* 0x001fca0000000016 */
[----:B------:R3:W-:Y:S02]  /*9da30*/  @P6 STG.E.U16 [R16.64], R22 ;  /* 0x0000001610006986 */ /* 0x0007e4000c101504 */
[----:B---3--:R-:W-:Y:S02]  /*9da40*/  PRMT R22, R6, 0x7632, R22 ;  /* 0x0000763206167816 */ /* 0x008fe40000000016 */
[----:B------:R-:W-:Y:S02]  /*9da50*/  ISETP.LT.AND P1, PT, R29, c[0x0][0x178], !P5 ;  /* 0x00005e001d007a0c */ /* 0x000fe40006f21270 */
[----:B--2---:R-:W-:Y:S02]  /*9da60*/  ISETP.GE.AND P3, PT, R4, c[0x0][0x17c], PT ;  /* 0x00005f0004007a0c */ /* 0x004fe40003f66270 */
[----:B------:R-:W-:-:S05]  /*9da70*/  IADD3 R4, R0, c[0x0][0x198], RZ ;  /* 0x0000660000047a10 */ /* 0x000fca0007ffe0ff */
[----:B------:R-:W-:-:S05]  /*9da80*/  IMAD.WIDE R12, R4, 0x2, R20 ;  /* 0x00000002040c7825 */ /* 0x000fca00078e0214 */
[----:B------:R0:W-:Y:S04]  /*9da90*/  @P0 STG.E.U16 [R12.64], R6 ;  /* 0x000000060c000986 */ /* 0x0001e8000c101504 */
[----:B0-----:R-:W2:Y:S04]  /*9daa0*/  LDL.LU R6, [R1+0x28b0] ;  /* 0x0028b00001067983 */ /* 0x001ea80000300800 */
[----:B------:R-:W3:Y:S04]  /*9dab0*/  LDL.LU R25, [R1+0x3d4] ;  /* 0x0003d40001197983 */ /* 0x000ee80000300800 */
[----:B------:R-:W3:Y:S01]  /*9dac0*/  LDL.LU R15, [R1+0x3b4] ;  /* 0x0003b400010f7983 */ /* 0x000ee20000300800 */
[----:B------:R-:W-:-:S05]  /*9dad0*/  IMAD.WIDE R18, R4, 0x2, R10 ;  /* 0x0000000204127825 */ /* 0x000fca00078e020a */
[----:B----4-:R0:W-:Y:S01]  /*9dae0*/  @P1 STG.E.U16 [R18.64], R26 ;  /* 0x0000001a12001986 */ /* 0x0101e2000c101504 */
[----:B------:R-:W-:-:S03]  /*9daf0*/  ISETP.GE.AND P1, PT, R24, c[0x0][0x17c], PT ;  /* 0x00005f0018007a0c */ /* 0x000fc60003f26270 */
[----:B------:R-:W4:Y:S01]  /*9db00*/  LDL.LU R24, [R1+0x3c4] ;  /* 0x0003c40001187983 */ /* 0x000f220000300800 */
[----:B------:R-:W-:Y:S02]  /*9db10*/  ISETP.LT.AND P4, PT, R28, c[0x0][0x178], !P5 ;  /* 0x00005e001c007a0c */ /* 0x000fe40006f81270 */
[----:B------:R-:W-:Y:S01]  /*9db20*/  ISETP.LT.AND P5, PT, R14, c[0x0][0x178], !P5 ;  /* 0x00005e000e007a0c */ /* 0x000fe20006fa1270 */
[C---:B------:R-:W-:Y:S01]  /*9db30*/  IMAD.WIDE R12, R4.reuse, 0x2, R8 ;  /* 0x00000002040c7825 */ /* 0x040fe200078e0208 */
[----:B------:R-:W-:Y:S02]  /*9db40*/  ISETP.LT.AND P6, PT, R27, c[0x0][0x178], !P2 ;  /* 0x00005e001b007a0c */ /* 0x000fe400057c1270 */
[----:B------:R-:W-:Y:S01]  /*9db50*/  ISETP.LT.AND P0, PT, R29, c[0x0][0x178], !P2 ;  /* 0x00005e001d007a0c */ /* 0x000fe20005701270 */
[C---:B------:R-:W-:Y:S01]  /*9db60*/  IMAD.WIDE R16, R4.reuse, 0x2, R2 ;  /* 0x0000000204107825 */ /* 0x040fe200078e0202 */
[----:B------:R-:W-:-:S05]  /*9db70*/  IADD3 R0, R4, c[0x0][0x198], RZ ;  /* 0x0000660004007a10 */ /* 0x000fca0007ffe0ff */
[----:B------:R1:W-:Y:S01]  /*9db80*/  @P4 STG.E.U16 [R12.64], R7 ;  /* 0x000000070c004986 */ /* 0x0003e2000c101504 */
[----:B------:R-:W-:Y:S01]  /*9db90*/  ISETP.LT.AND P4, PT, R28, c[0x0][0x178], !P2 ;  /* 0x00005e001c007a0c */ /* 0x000fe20005781270 */
[----:B0-----:R-:W-:Y:S01]  /*9dba0*/  IMAD.WIDE R18, R0, 0x2, R20 ;  /* 0x0000000200127825 */ /* 0x001fe200078e0214 */
[----:B------:R-:W-:Y:S01]  /*9dbb0*/  PRMT R4, R26, 0x7632, R4 ;  /* 0x000076321a047816 */ /* 0x000fe20000000004 */
[----:B------:R0:W-:Y:S01]  /*9dbc0*/  @P5 STG.E.U16 [R16.64], R5 ;  /* 0x0000000510005986 */ /* 0x0001e2000c101504 */
[----:B------:R-:W-:Y:S02]  /*9dbd0*/  ISETP.LT.AND P2, PT, R14, c[0x0][0x178], !P2 ;  /* 0x00005e000e007a0c */ /* 0x000fe40005741270 */
[----:B------:R-:W-:Y:S01]  /*9dbe0*/  ISETP.LT.AND P5, PT, R27, c[0x0][0x178], !P3 ;  /* 0x00005e001b007a0c */ /* 0x000fe20005fa1270 */
[----:B------:R-:W-:Y:S01]  /*9dbf0*/  @P6 STG.E.U16 [R18.64], R22 ;  /* 0x0000001612006986 */ /* 0x000fe2000c101504 */
[----:B------:R-:W-:Y:S01]  /*9dc00*/  ISETP.LT.AND P6, PT, R29, c[0x0][0x178], !P3 ;  /* 0x00005e001d007a0c */ /* 0x000fe20005fc1270 */
[----:B-1----:R-:W-:-:S02]  /*9dc10*/  IMAD.WIDE R12, R0, 0x2, R8 ;  /* 0x00000002000c7825 */ /* 0x002fc400078e0208 */
[----:B------:R-:W4:Y:S02]  /*9dc20*/  LDL.LU R26, [R1+0x3a4] ;  /* 0x0003a400011a7983 */ /* 0x000f240000300800 */
[C---:B0-----:R-:W-:Y:S01]  /*9dc30*/  IMAD.WIDE R16, R0.reuse, 0x2, R10 ;  /* 0x0000000200107825 */ /* 0x041fe200078e020a */
[----:B------:R-:W-:Y:S02]  /*9dc40*/  PRMT R5, R7, 0x7632, R5 ;  /* 0x0000763207057816 */ /* 0x000fe40000000005 */
[----:B------:R-:W4:Y:S04]  /*9dc50*/  LDL.LU R7, [R1+0x68] ;  /* 0x0000680001077983 */ /* 0x000f280000300800 */
[----:B------:R0:W-:Y:S04]  /*9dc60*/  @P0 STG.E.U16 [R16.64], R4 ;  /* 0x0000000410000986 */ /* 0x0001e8000c101504 */
[----:B------:R1:W-:Y:S01]  /*9dc70*/  @P4 STG.E.U16 [R12.64], R5 ;  /* 0x000000050c004986 */ /* 0x0003e2000c101504 */
[----:B0-----:R-:W-:-:S02]  /*9dc80*/  IADD3 R4, R0, c[0x0][0x198], RZ ;  /* 0x0000660000047a10 */ /* 0x001fc40007ffe0ff */
[----:B-1----:R-:W-:Y:S01]  /*9dc90*/  PRMT R5, R5, 0x7632, R5 ;  /* 0x0000763205057816 */ /* 0x002fe20000000005 */
[----:B------:R-:W-:-:S04]  /*9dca0*/  IMAD.WIDE R12, R0, 0x2, R2 ;  /* 0x00000002000c7825 */ /* 0x000fc800078e0202 */
[C---:B------:R-:W-:Y:S01]  /*9dcb0*/  IMAD.WIDE R16, R4.reuse, 0x2, R20 ;  /* 0x0000000204107825 */ /* 0x040fe200078e0214 */
[----:B------:R-:W-:Y:S03]  /*9dcc0*/  @P2 STG.E.U16 [R12.64], R5 ;  /* 0x000000050c002986 */ /* 0x000fe6000c101504 */
[----:B------:R-:W-:Y:S01]  /*9dcd0*/  IMAD.WIDE R18, R4, 0x2, R10 ;  /* 0x0000000204127825 */ /* 0x000fe200078e020a */
[----:B------:R-:W-:Y:S02]  /*9dce0*/  ISETP.LT.AND P4, PT, R28, c[0x0][0x178], !P3 ;  /* 0x00005e001c007a0c */ /* 0x000fe40005f81270 */
[----:B--2---:R-:W-:Y:S02]  /*9dcf0*/  ISETP.GE.AND P0, PT, R6, c[0x0][0x17c], PT ;  /* 0x00005f0006007a0c */ /* 0x004fe40003f06270 */
[----:B------:R-:W2:Y:S04]  /*9dd00*/  LDL.LU R6, [R1+0x28] ;  /* 0x0000280001067983 */ /* 0x000ea80000300800 */
[----:B---3--:R-:W-:Y:S04]  /*9dd10*/  @P5 STG.E.U16 [R16.64], R25 ;  /* 0x0000001910005986 */ /* 0x008fe8000c101504 */
[----:B------:R0:W-:Y:S04]  /*9dd20*/  @P6 STG.E.U16 [R18.64], R15 ;  /* 0x0000000f12006986 */ /* 0x0001e8000c101504 */
[----:B0-----:R-:W3:Y:S01]  /*9dd30*/  LDL.LU R19, [R1+0x28b4] ;  /* 0x0028b40001137983 */ /* 0x001ee20000300800 */
[----:B------:R-:W-:Y:S01]  /*9dd40*/  IMAD.WIDE R16, R4, 0x2, R8 ;  /* 0x0000000204107825 */ /* 0x000fe200078e0208 */
[----:B------:R-:W-:-:S02]  /*9dd50*/  PRMT R0, R25, 0x7632, R0 ;  /* 0x0000763219007816 */ /* 0x000fc40000000000 */
[----:B------:R-:W2:Y:S01]  /*9dd60*/  LDL.LU R25, [R1+0x28b8] ;  /* 0x0028b80001197983 */ /* 0x000ea20000300800 */
[----:B------:R-:W-:Y:S02]  /*9dd70*/  PRMT R13, R15, 0x7632, R13 ;  /* 0x000076320f0d7816 */ /* 0x000fe4000000000d */
[----:B----4-:R-:W-:Y:S01]  /*9dd80*/  PRMT R22, R24, 0x7632, R22 ;  /* 0x0000763218167816 */ /* 0x010fe20000000016 */
[----:B------:R-:W4:Y:S04]  /*9dd90*/  LDL.LU R15, [R1+0x28bc] ;  /* 0x0028bc00010f7983 */ /* 0x000f280000300800 */
[----:B------:R0:W-:Y:S04]  /*9dda0*/  @P4 STG.E.U16 [R16.64], R24 ;  /* 0x0000001810004986 */ /* 0x0001e8000c101504 */
[----:B0-----:R-:W2:Y:S01]  /*9ddb0*/  LDL.LU R24, [R1+0x2a88] ;  /* 0x002a880001187983 */ /* 0x001ea20000300800 */
[----:B------:R-:W-:-:S02]  /*9ddc0*/  ISETP.LT.AND P3, PT, R14, c[0x0][0x178], !P3 ;  /* 0x00005e000e007a0c */ /* 0x000fc40005f61270 */
[----:B------:R-:W-:Y:S02]  /*9ddd0*/  ISETP.LT.AND P5, PT, R27, c[0x0][0x178], !P1 ;  /* 0x00005e001b007a0c */ /* 0x000fe40004fa1270 */
[C---:B------:R-:W-:Y:S01]  /*9dde0*/  IADD3 R12, R4.reuse, c[0x0][0x198], RZ ;  /* 0x00006600040c7a10 */ /* 0x040fe20007ffe0ff */
[----:B------:R-:W-:Y:S01]  /*9ddf0*/  IMAD.WIDE R4, R4, 0x2, R2 ;  /* 0x0000000204047825 */ /* 0x000fe200078e0202 */
[----:B------:R-:W-:-:S07]  /*9de00*/  ISETP.LT.AND P2, PT, R29, c[0x0][0x178], !P1 ;  /* 0x00005e001d007a0c */ /* 0x000fce0004f41270 */
[----:B------:R0:W-:Y:S01]  /*9de10*/  @P3 STG.E.U16 [R4.64], R26 ;  /* 0x0000001a04003986 */ /* 0x0001e2000c101504 */
[----:B------:R-:W-:Y:S02]  /*9de20*/  ISETP.LT.AND P3, PT, R28, c[0x0][0x178], !P1 ;  /* 0x00005e001c007a0c */ /* 0x000fe40004f61270 */
[----:B------:R-:W-:Y:S02]  /*9de30*/  ISETP.LT.AND P1, PT, R14, c[0x0][0x178], !P1 ;  /* 0x00005e000e007a0c */ /* 0x000fe40004f21270 */
[----:B------:R-:W-:Y:S01]  /*9de40*/  ISETP.LT.AND P4, PT, R29, c[0x0][0x178], !P0 ;  /* 0x00005e001d007a0c */ /* 0x000fe20004781270 */
[----:B0-----:R-:W-:Y:S01]  /*9de50*/  IMAD.WIDE R4, R12, 0x2, R10 ;  /* 0x000000020c047825 */ /* 0x001fe200078e020a */
[----:B------:R-:W-:Y:S02]  /*9de60*/  PRMT R23, R26, 0x7632, R23 ;  /* 0x000076321a177816 */ /* 0x000fe40000000017 */
[----:B---3--:R-:W-:Y:S01]  /*9de70*/  ISETP.GE.AND P6, PT, R19, c[0x0][0x17c], PT ;  /* 0x00005f0013007a0c */ /* 0x008fe20003fc6270 */
[----:B------:R-:W-:-:S05]  /*9de80*/  IMAD.WIDE R18, R12, 0x2, R20 ;  /* 0x000000020c127825 */ /* 0x000fca00078e0214 */
[----:B------:R0:W-:Y:S01]  /*9de90*/  @P5 STG.E.U16 [R18.64], R0 ;  /* 0x0000000012005986 */ /* 0x0001e2000c101504 */
[----:B------:R-:W-:-:S03]  /*9dea0*/  ISETP.LT.AND P5, PT, R27, c[0x0][0x178], !P0 ;  /* 0x00005e001b007a0c */ /* 0x000fc600047a1270 */
[----:B------:R1:W-:Y:S01]  /*9deb0*/  @P2 STG.E.U16 [R4.64], R13 ;  /* 0x0000000d04002986 */ /* 0x0003e2000c101504 */
[C---:B0-----:R-:W-:Y:S01]  /*9dec0*/  IADD3 R0, R12.reuse, c[0x0][0x198], RZ ;  /* 0x000066000c007a10 */ /* 0x041fe20007ffe0ff */
[----:B-1----:R-:W-:-:S04]  /*9ded0*/  IMAD.WIDE R4, R12, 0x2, R8 ;  /* 0x000000020c047825 */ /* 0x002fc800078e0208 */
[----:B------:R-:W-:Y:S01]  /*9dee0*/  IMAD.WIDE R12, R12, 0x2, R2 ;  /* 0x000000020c0c7825 */ /* 0x000fe200078e0202 */
[----:B------:R-:W-:Y:S03]  /*9def0*/  @P3 STG.E.U16 [R4.64], R22 ;  /* 0x0000001604003986 */ /* 0x000fe6000c101504 */
[C---:B------:R-:W-:Y:S01]  /*9df00*/  IMAD.WIDE R16, R0.reuse, 0x2, R20 ;  /* 0x0000000200107825 */ /* 0x040fe200078e0214 */
[----:B------:R0:W-:Y:S03]  /*9df10*/  @P1 STG.E.U16 [R12.64], R23 ;  /* 0x000000170c001986 */ /* 0x0001e6000c101504 */
[----:B------:R-:W-:Y:S01]  /*9df20*/  IMAD.WIDE R18, R0, 0x2, R10 ;  /* 0x0000000200127825 */ /* 0x000fe200078e020a */
[----:B------:R1:W-:Y:S01]  /*9df30*/  @P5 STG.E.U16 [R16.64], R7 ;  /* 0x0000000710005986 */ /* 0x0003e2000c101504 */
[----:B------:R-:W-:-:S02]  /*9df40*/  ISETP.LT.AND P5, PT, R28, c[0x0][0x178], !P0 ;  /* 0x00005e001c007a0c */ /* 0x000fc400047a1270 */
[----:B------:R-:W-:Y:S02]  /*9df50*/  ISETP.LT.AND P0, PT, R14, c[0x0][0x178], !P0 ;  /* 0x00005e000e007a0c */ /* 0x000fe40004701270 */
[----:B------:R-:W3:Y:S01]  /*9df60*/  LDL.LU R14, [R1+0x2a84] ;  /* 0x002a8400010e7983 */ /* 0x000ee20000300800 */
[----:B----4-:R-:W-:Y:S02]  /*9df70*/  ISETP.GE.AND P1, PT, R15, c[0x0][0x17c], PT ;  /* 0x00005f000f007a0c */ /* 0x010fe40003f26270 */
[----:B0-----:R-:W-:Y:S01]  /*9df80*/  PRMT R23, R7, 0x7632, R23 ;  /* 0x0000763207177816 */ /* 0x001fe20000000017 */
[----:B--2---:R0:W-:Y:S01]  /*9df90*/  @P4 STG.E.U16 [R18.64], R6 ;  /* 0x0000000612004986 */ /* 0x0041e2000c101504 */
[----:B------:R-:W-:-:S03]  /*9dfa0*/  PRMT R24, R6, 0x7632, R24 ;  /* 0x0000763206187816 */ /* 0x000fc60000000018 */
[----:B-1----:R-:W2:Y:S01]  /*9dfb0*/  LDL.LU R7, [R1+0x78] ;  /* 0x0000780001077983 */ /* 0x002ea20000300800 */
[----:B------:R-:W-:-:S03]  /*9dfc0*/  ISETP.GE.AND P2, PT, R25, c[0x0][0x17c], PT ;  /* 0x00005f0019007a0c */ /* 0x000fc60003f46270 */
[----:B------:R-:W4:Y:S01]  /*9dfd0*/  LDL.LU R15, [R1+0x48] ;  /* 0x00004800010f7983 */ /* 0x000f220000300800 */
[C---:B------:R-:W-:Y:S01]  /*9dfe0*/  IADD3 R22, R0.reuse, c[0x0][0x198], RZ ;  /* 0x0000660000167a10 */ /* 0x040fe20007ffe0ff */
[C---:B------:R-:W-:Y:S02]  /*9dff0*/  IMAD.WIDE R4, R0.reuse, 0x2, R8 ;  /* 0x0000000200047825 */ /* 0x040fe400078e0208 */
[----:B------:R-:W2:Y:S02]  /*9e000*/  LDL.LU R26, [R1+0x28c0] ;  /* 0x0028c000011a7983 */ /* 0x000ea40000300800 */
[----:B------:R-:W-:Y:S02]  /*9e010*/  IMAD.WIDE R12, R0, 0x2, R2 ;  /* 0x00000002000c7825 */ /* 0x000fe400078e0202 */
[----:B0-----:R-:W2:Y:S04]  /*9e020*/  LDL.LU R6, [R1+0x38] ;  /* 0x0000380001067983 */ /* 0x001ea80000300800 */
[----:B------:R-:W2:Y:S04]  /*9e030*/  LDL.LU R25, [R1+0x8] ;  /* 0x0000080001197983 */ /* 0x000ea80000300800 */
[----:B------:R-:W2:Y:S01]  /*9e040*/  LDL.LU R0, [R1+0x18] ;  /* 0x0000180001007983 */ /* 0x000ea20000300800 */
[----:B------:R-:W-:Y:S01]  /*9e050*/  ISETP.LT.AND P3, PT, R27, c[0x0][0x178], !P6 ;  /* 0x00005e001b007a0c */ /* 0x000fe20007761270 */
[----:B------:R-:W-:-:S02]  /*9e060*/  IMAD.WIDE R16, R22, 0x2, R20 ;  /* 0x0000000216107825 */ /* 0x000fc400078e0214 */
[----:B------:R-:W-:Y:S01]  /*9e070*/  STL [R1+0x2a40], R23 ;  /* 0x002a401701007387 */ /* 0x000fe20000100800 */
[----:B------:R-:W-:Y:S01]  /*9e080*/  ISETP.LT.AND P4, PT, R29, c[0x0][0x178], !P6 ;  /* 0x00005e001d007a0c */ /* 0x000fe20007781270 */
[----:B------:R-:W-:Y:S02]  /*9e090*/  IMAD.WIDE R18, R22, 0x2, R10 ;  /* 0x0000000216127825 */ /* 0x000fe400078e020a */
[----:B--2---:R-:W-:Y:S04]  /*9e0a0*/  @P5 STG.E.U16 [R4.64], R0 ;  /* 0x0000000004005986 */ /* 0x004fe8000c101504 */
[----:B---3--:R-:W-:Y:S04]  /*9e0b0*/  @P0 STG.E.U16 [R12.64], R14 ;  /* 0x0000000e0c000986 */ /* 0x008fe8000c101504 */
[----:B------:R0:W-:Y:S04]  /*9e0c0*/  @P3 STG.E.U16 [R16.64], R23 ;  /* 0x0000001710003986 */ /* 0x0001e8000c101504 */
[----:B0-----:R-:W2:Y:S04]  /*9e0d0*/  LDL R23, [R1+0xfe4] ;  /* 0x000fe40001177983 */ /* 0x001ea80000100800 */
[----:B------:R0:W-:Y:S01]  /*9e0e0*/  @P4 STG.E.U16 [R18.64], R24 ;  /* 0x0000001812004986 */ /* 0x0001e2000c101504 */
[----:B------:R-:W-:-:S03]  /*9e0f0*/  ISETP.GE.AND P4, PT, R26, c[0x0][0x17c], PT ;  /* 0x00005f001a007a0c */ /* 0x000fc60003f86270 */
[----:B------:R-:W3:Y:S04]  /*9e100*/  LDL.LU R26, [R1+0x28c4] ;  /* 0x0028c400011a7983 */ /* 0x000ee80000300800 */
[----:B0-----:R-:W3:Y:S01]  /*9e110*/  LDL.LU R24, [R1+0x28c8] ;  /* 0x0028c80001187983 */ /* 0x001ee20000300800 */
[----:B------:R-:W-:Y:S01]  /*9e120*/  ISETP.LT.AND P5, PT, R28, c[0x0][0x178], !P6 ;  /* 0x00005e001c007a0c */ /* 0x000fe200077a1270 */
[----:B------:R-:W-:Y:S01]  /*9e130*/  IMAD.WIDE R4, R22, 0x2, R8 ;  /* 0x0000000216047825 */ /* 0x000fe200078e0208 */
[----:B------:R-:W-:Y:S01]  /*9e140*/  PRMT R16, R0, 0x7632, R16 ;  /* 0x0000763200107816 */ /* 0x000fe20000000010 */
[----:B------:R-:W3:Y:S01]  /*9e150*/  LDL.LU R19, [R1+0x98] ;  /* 0x0000980001137983 */ /* 0x000ee20000300800 */
[----:B------:R-:W-:Y:S01]  /*9e160*/  ISETP.LT.AND P0, PT, R27, c[0x0][0x178], !P2 ;  /* 0x00005e001b007a0c */ /* 0x000fe20005701270 */
[----:B------:R-:W-:Y:S01]  /*9e170*/  IMAD.WIDE R12, R22, 0x2, R2 ;  /* 0x00000002160c7825 */ /* 0x000fe200078e0202 */
[----:B------:R-:W-:-:S02]  /*9e180*/  ISETP.LT.AND P3, PT, R29, c[0x0][0x178], !P2 ;  /* 0x00005e001d007a0c */ /* 0x000fc40005761270 */
[----:B------:R-:W-:Y:S02]  /*9e190*/  PRMT R14, R14, 0x7632, R14 ;  /* 0x000076320e0e7816 */ /* 0x000fe4000000000e */
[----:B------:R-:W-:-:S03]  /*9e1a0*/  IADD3 R0, R22, c[0x0][0x198], RZ ;  /* 0x0000660016007a10 */ /* 0x000fc60007ffe0ff */
[----:B------:R0:W-:Y:S01]  /*9e1b0*/  @P5 STG.E.U16 [R4.64], R16 ;  /* 0x0000001004005986 */ /* 0x0001e2000c101504 */
[----:B------:R-:W-:Y:S02]  /*9e1c0*/  ISETP.LT.AND P5, PT, R28, c[0x0][0x178], !P2 ;  /* 0x00005e001c007a0c */ /* 0x000fe400057a1270 */
[----:B------:R-:W-:Y:S01]  /*9e1d0*/  PRMT R18, R7, 0x7632, R18 ;  /* 0x0000763207127816 */ /* 0x000fe20000000012 */
[----:B0-----:R-:W-:-:S04]  /*9e1e0*/  IMAD.WIDE R4, R0, 0x2, R20 ;  /* 0x0000000200047825 */ /* 0x001fc800078e0214 */
[----:B------:R-:W-:Y:S01]  /*9e1f0*/  IMAD.WIDE R16, R0, 0x2, R10 ;  /* 0x0000000200107825 */ /* 0x000fe200078e020a */
[C---:B--2---:R-:W-:Y:S02]  /*9e200*/  ISETP.LT.AND P6, PT, R23.reuse, c[0x0][0x178], !P6 ;  /* 0x00005e0017007a0c */ /* 0x044fe400077c1270 */
[----:B------:R-:W-:-:S11]  /*9e210*/  ISETP.LT.AND P2, PT, R23, c[0x0][0x178], !P2 ;  /* 0x00005e0017007a0c */ /* 0x000fd60005741270 */
[----:B------:R0:W-:Y:S01]  /*9e220*/  @P6 STG.E.U16 [R12.64], R14 ;  /* 0x0000000e0c006986 */ /* 0x0001e2000c101504 */
[----:B------:R-:W-:-:S03]  /*9e230*/  ISETP.LT.AND P6, PT, R27, c[0x0][0x178], !P1 ;  /* 0x00005e001b007a0c */ /* 0x000fc60004fc1270 */
[----:B------:R1:W-:Y:S04]  /*9e240*/  @P0 STG.E.U16 [R4.64], R7 ;  /* 0x0000000704000986 */ /* 0x0003e8000c101504 */
[----:B----4-:R2:W-:Y:S01]  /*9e250*/  @P3 STG.E.U16 [R16.64], R15 ;  /* 0x0000000f10003986 */ /* 0x0105e2000c101504 */
[C---:B0-----:R-:W-:Y:S01]  /*9e260*/  IADD3 R14, R0.reuse, c[0x0][0x198], RZ ;  /* 0x00006600000e7a10 */ /* 0x041fe20007ffe0ff */
[C---:B------:R-:W-:Y:S02]  /*9e270*/  IMAD.WIDE R12, R0.reuse, 0x2, R2 ;  /* 0x00000002000c7825 */ /* 0x040fe400078e0202 */
[----:B-1----:R-:W4:Y:S02]  /*9e280*/  LDL.LU R7, [R1+0x88] ;  /* 0x0000880001077983 */ /* 0x002f240000300800 */
[----:B------:R-:W-:-:S04]  /*9e290*/  IMAD.WIDE R4, R0, 0x2, R8 ;  /* 0x0000000200047825 */ /* 0x000fc800078e0208 */
[----:B--2---:R-:W-:Y:S01]  /*9e2a0*/  IMAD.WIDE R16, R14, 0x2, R20 ;  /* 0x000000020e107825 */ /* 0x004fe200078e0214 */
[----:B------:R0:W-:Y:S01]  /*9e2b0*/  @P5 STG.E.U16 [R4.64], R6 ;  /* 0x0000000604005986 */ /* 0x0001e2000c101504 */
[----:B---3--:R-:W-:Y:S02]  /*9e2c0*/  ISETP.GE.AND P3, PT, R26, c[0x0][0x17c], PT ;  /* 0x00005f001a007a0c */ /* 0x008fe40003f66270 */
[----:B------:R-:W-:Y:S01]  /*9e2d0*/  ISETP.LT.AND P0, PT, R29, c[0x0][0x178], !P1 ;  /* 0x00005e001d007a0c */ /* 0x000fe20004f01270 */
[----:B------:R-:W-:Y:S01]  /*9e2e0*/  @P2 STG.E.U16 [R12.64], R25 ;  /* 0x000000190c002986 */ /* 0x000fe2000c101504 */
[----:B------:R-:W-:-:S03]  /*9e2f0*/  PRMT R0, R15, 0x7632, R0 ;  /* 0x000076320f007816 */ /* 0x000fc60000000000 */
[----:B------:R-:W2:Y:S04]  /*9e300*/  LDL.LU R26, [R1+0x58] ;  /* 0x00005800011a7983 */ /* 0x000ea80000300800 */
[----:B------:R1:W-:Y:S04]  /*9e310*/  @P6 STG.E.U16 [R16.64], R18 ;  /* 0x0000001210006986 */ /* 0x0003e8000c101504 */
[----:B------:R-:W3:Y:S01]  /*9e320*/  LDL.LU R15, [R1+0x2a80] ;  /* 0x002a8000010f7983 */ /* 0x000ee20000300800 */
[----:B0-----:R-:W-:Y:S01]  /*9e330*/  IMAD.WIDE R4, R14, 0x2, R10 ;  /* 0x000000020e047825 */ /* 0x001fe200078e020a */
[----:B-1----:R-:W-:-:S02]  /*9e340*/  PRMT R16, R6, 0x7632, R16 ;  /* 0x0000763206107816 */ /* 0x002fc40000000010 */
[----:B------:R-:W3:Y:S04]  /*9e350*/  LDL.LU R6, [R1+0x2a7c] ;  /* 0x002a7c0001067983 */ /* 0x000ee80000300800 */
[----:B------:R0:W-:Y:S01]  /*9e360*/  @P0 STG.E.U16 [R4.64], R0 ;  /* 0x0000000004000986 */ /* 0x0001e2000c101504 */
[----:B------:R-:W-:-:S03]  /*9e370*/  ISETP.GE.AND P0, PT, R24, c[0x0][0x17c], PT ;  /* 0x00005f0018007a0c */ /* 0x000fc60003f06270 */
[----:B------:R-:W3:Y:S01]  /*9e380*/  LDL.LU R24, [R1+0x28cc] ;  /* 0x0028cc0001187983 */ /* 0x000ee20000300800 */
[----:B------:R-:W-:Y:S01]  /*9e390*/  ISETP.LT.AND P5, PT, R28, c[0x0][0x178], !P1 ;  /* 0x00005e001c007a0c */ /* 0x000fe20004fa1270 */
[C---:B------:R-:W-:Y:S01]  /*9e3a0*/  IMAD.WIDE R12, R14.reuse, 0x2, R8 ;  /* 0x000000020e0c7825 */ /* 0x040fe200078e0208 */
[----:B------:R-:W-:Y:S02]  /*9e3b0*/  ISETP.LT.AND P1, PT, R23, c[0x0][0x178], !P1 ;  /* 0x00005e0017007a0c */ /* 0x000fe40004f21270 */
[----:B------:R-:W-:Y:S02]  /*9e3c0*/  ISETP.LT.AND P6, PT, R27, c[0x0][0x178], !P4 ;  /* 0x00005e001b007a0c */ /* 0x000fe400067c1270 */
[C---:B0-----:R-:W-:Y:S02]  /*9e3d0*/  IADD3 R0, R14.reuse, c[0x0][0x198], RZ ;  /* 0x000066000e007a10 */ /* 0x041fe40007ffe0ff */
[----:B------:R-:W-:Y:S01]  /*9e3e0*/  ISETP.LT.AND P2, PT, R29, c[0x0][0x178], !P4 ;  /* 0x00005e001d007a0c */ /* 0x000fe20006741270 */
[----:B------:R-:W-:Y:S01]  /*9e3f0*/  IMAD.WIDE R4, R14, 0x2, R2 ;  /* 0x000000020e047825 */ /* 0x000fe200078e0202 */
[----:B------:R-:W-:-:S03]  /*9e400*/  PRMT R18, R25, 0x7632, R18 ;  /* 0x0000763219127816 */ /* 0x000fc60000000012 */
[----:B------:R0:W-:Y:S01]  /*9e410*/  @P5 STG.E.U16 [R12.64], R16 ;  /* 0x000000100c005986 */ /* 0x0001e2000c101504 */
[----:B------:R-:W-:Y:S02]  /*9e420*/  ISETP.LT.AND P5, PT, R28, c[0x0][0x178], !P4 ;  /* 0x00005e001c007a0c */ /* 0x000fe400067a1270 */
[----:B------:R-:W-:Y:S01]  /*9e430*/  ISETP.LT.AND P4, PT, R23, c[0x0][0x178], !P4 ;  /* 0x00005e0017007a0c */ /* 0x000fe20006781270 */
[----:B------:R1:W-:Y:S01]  /*9e440*/  @P1 STG.E.U16 [R4.64], R18 ;  /* 0x0000001204001986 */ /* 0x0003e2000c101504 */
[----:B------:R-:W-:Y:S02]  /*9e450*/  ISETP.LT.AND P1, PT, R29, c[0x0][0x178], !P3 ;  /* 0x00005e001d007a0c */ /* 0x000fe40005f21270 */
[C---:B------:R-:W-:Y:S01]  /*9e460*/  IADD3 R14, R0.reuse, c[0x0][0x198], RZ ;  /* 0x00006600000e7a10 */ /* 0x040fe20007ffe0ff */
[----:B------:R-:W3:Y:S01]  /*9e470*/  LDL.LU R25, [R1+0x3b8] ;  /* 0x0003b80001197983 */ /* 0x000ee20000300800 */
[----:B0-----:R-:W-:-:S04]  /*9e480*/  IMAD.WIDE R12, R0, 0x2, R20 ;  /* 0x00000002000c7825 */ /* 0x001fc800078e0214 */
[C---:B------:R-:W-:Y:S01]  /*9e490*/  IMAD.WIDE R16, R0.reuse, 0x2, R10 ;  /* 0x0000000200107825 */ /* 0x040fe200078e020a */
[----:B------:R0:W-:Y:S01]  /*9e4a0*/  @P6 STG.E.U16 [R12.64], R19 ;  /* 0x000000130c006986 */ /* 0x0001e2000c101504 */
[----:B------:R-:W-:Y:S02]  /*9e4b0*/  ISETP.LT.AND P6, PT, R27, c[0x0][0x178], !P3 ;  /* 0x00005e001b007a0c */ /* 0x000fe40005fc1270 */
[C---:B-1----:R-:W-:Y:S01]  /*9e4c0*/  IMAD.WIDE R4, R0.reuse, 0x2, R8 ;  /* 0x0000000200047825 */ /* 0x042fe200078e0208 */
[----:B------:R-:W3:Y:S03]  /*9e4d0*/  LDL.LU R18, [R1+0x28d0] ;  /* 0x0028d00001127983 */ /* 0x000ee60000300800 */
[----:B0-----:R-:W-:Y:S01]  /*9e4e0*/  IMAD.WIDE R12, R0, 0x2, R2 ;  /* 0x00000002000c7825 */ /* 0x001fe200078e0202 */
[----:B------:R-:W-:Y:S01]  /*9e4f0*/  PRMT R0, R19, 0x7632, R0 ;  /* 0x0000763213007816 */ /* 0x000fe20000000000 */
[----:B----4-:R0:W-:Y:S04]  /*9e500*/  @P2 STG.E.U16 [R16.64], R7 ;  /* 0x0000000710002986 */ /* 0x0101e8000c101504 */
[----:B--2---:R1:W-:Y:S01]  /*9e510*/  @P5 STG.E.U16 [R4.64], R26 ;  /* 0x0000001a04005986 */ /* 0x0043e2000c101504 */
[----:B0-----:R-:W-:-:S04]  /*9e520*/  IMAD.WIDE R16, R14, 0x2, R20 ;  /* 0x000000020e107825 */ /* 0x001fc800078e0214 */
[----:B-1----:R-:W-:Y:S01]  /*9e530*/  IMAD.WIDE R4, R14, 0x2, R10 ;  /* 0x000000020e047825 */ /* 0x002fe200078e020a */
[----:B---3--:R0:W-:Y:S01]  /*9e540*/  @P4 STG.E.U16 [R12.64], R6 ;  /* 0x000000060c004986 */ /* 0x0081e2000c101504 */
[----:B------:R-:W-:-:S03]  /*9e550*/  ISETP.LT.AND P4, PT, R28, c[0x0][0x178], !P3 ;  /* 0x00005e001c007a0c */ /* 0x000fc60005f81270 */
[----:B------:R-:W-:Y:S01]  /*9e560*/  @P6 STG.E.U16 [R16.64], R0 ;  /* 0x0000000010006986 */ /* 0x000fe2000c101504 */
[----:B0-----:R-:W-:-:S03]  /*9e570*/  PRMT R6, R7, 0x7632, R6 ;  /* 0x0000763207067816 */ /* 0x001fc60000000006 */
[----:B------:R-:W2:Y:S04]  /*9e580*/  LDL.LU R7, [R1+0x3c8] ;  /* 0x0003c80001077983 */ /* 0x000ea80000300800 */
[----:B------:R0:W-:Y:S01]  /*9e590*/  @P1 STG.E.U16 [R4.64], R6 ;  /* 0x0000000604001986 */ /* 0x0001e2000c101504 */
[----:B------:R-:W-:Y:S02]  /*9e5a0*/  ISETP.GE.AND P2, PT, R24, c[0x0][0x17c], PT ;  /* 0x00005f0018007a0c */ /* 0x000fe40003f46270 */
[----:B0-----:R-:W-:Y:S01]  /*9e5b0*/  PRMT R6, R26, 0x7632, R6 ;  /* 0x000076321a067816 */ /* 0x001fe20000000006 */
[----:B------:R-:W-:Y:S01]  /*9e5c0*/  IMAD.WIDE R4, R14, 0x2, R8 ;  /* 0x000000020e047825 */ /* 0x000fe200078e0208 */
[----:B------:R-:W3:Y:S04]  /*9e5d0*/  LDL.LU R26, [R1+0x28d4] ;  /* 0x0028d400011a7983 */ /* 0x000ee80000300800 */
[----:B------:R-:W4:Y:S04]  /*9e5e0*/  LDL.LU R24, [R1+0x6c] ;  /* 0x00006c0001187983 */ /* 0x000f280000300800 */
[----:B------:R0:W-:Y:S04]  /*9e5f0*/  @P4 STG.E.U16 [R4.64], R6 ;  /* 0x0000000604004986 */ /* 0x0001e8000c101504 */
[----:B0-----:R-:W2:Y:S01]  /*9e600*/  LDL.LU R5, [R1+0x3d8] ;  /* 0x0003d80001057983 */ /* 0x001ea20000300800 */
[----:B------:R-:W-:-:S02]  /*9e610*/  ISETP.LT.AND P3, PT, R23, c[0x0][0x178], !P3 ;  /* 0x00005e0017007a0c */ /* 0x000fc40005f61270 */
[----:B------:R-:W-:Y:S02]  /*9e620*/  ISETP.LT.AND P6, PT, R27, c[0x0][0x178], !P0 ;  /* 0x00005e001b007a0c */ /* 0x000fe400047c1270 */
[C---:B------:R-:W-:Y:S01]  /*9e630*/  IADD3 R0, R14.reuse, c[0x0][0x198], RZ ;  /* 0x000066000e007a10 */ /* 0x040fe20007ffe0ff */
[----:B------:R-:W-:Y:S01]  /*9e640*/  IMAD.WIDE R12, R14, 0x2, R2 ;  /* 0x000000020e0c7825 */ /* 0x000fe200078e0202 */
[----:B------:R-:W-:-:S03]  /*9e650*/  PRMT R22, R6, 0x7632, R22 ;  /* 0x0000763206167816 */ /* 0x000fc60000000016 */
[----:B------:R-:W-:Y:S01]  /*9e660*/  IMAD.WIDE R16, R0, 0x2, R20 ;  /* 0x0000000200107825 */ /* 0x000fe200078e0214 */
[----:B------:R-:W-:-:S03]  /*9e670*/  ISETP.LT.AND P5, PT, R29, c[0x0][0x178], !P0 ;  /* 0x00005e001d007a0c */ /* 0x000fc600047a1270 */
[----:B------:R0:W-:Y:S01]  /*9e680*/  @P3 STG.E.U16 [R12.64], R22 ;  /* 0x000000160c003986 */ /* 0x0001e2000c101504 */
[----:B------:R-:W-:Y:S01]  /*9e690*/  ISETP.GE.AND P1, PT, R18, c[0x0][0x17c], PT ;  /* 0x00005f0012007a0c */ /* 0x000fe20003f26270 */
[----:B------:R-:W-:Y:S01]  /*9e6a0*/  IMAD.WIDE R18, R0, 0x2, R10 ;  /* 0x0000000200127825 */ /* 0x000fe200078e020a */
[----:B0-----:R-:W-:Y:S02]  /*9e6b0*/  PRMT R22, R25, 0x7632, R22 ;  /* 0x0000763219167816 */ /* 0x001fe40000000016 */
[----:B---3--:R-:W-:Y:S02]  /*9e6c0*/  ISETP.GE.AND P3, PT, R26, c[0x0][0x17c], PT ;  /* 0x00005f001a007a0c */ /* 0x008fe40003f66270 */
[----:B------:R-:W3:Y:S04]  /*9e6d0*/  LDL.LU R26, [R1+0x2c] ;  /* 0x00002c00011a7983 */ /* 0x000ee80000300800 */
[----:B--2---:R0:W-:Y:S01]  /*9e6e0*/  @P6 STG.E.U16 [R16.64], R5 ;  /* 0x0000000510006986 */ /* 0x0041e2000c101504 */
[----:B------:R-:W-:-:S02]  /*9e6f0*/  ISETP.LT.AND P6, PT, R28, c[0x0][0x178], !P0 ;  /* 0x00005e001c007a0c */ /* 0x000fc400047c1270 */
[----:B------:R-:W-:Y:S01]  /*9e700*/  PRMT R6, R5, 0x7632, R6 ;  /* 0x0000763205067816 */ /* 0x000fe20000000006 */
[----:B------:R1:W-:Y:S01]  /*9e710*/  @P5 STG.E.U16 [R18.64], R25 ;  /* 0x0000001912005986 */ /* 0x0003e2000c101504 */
[----:B0-----:R-:W-:-:S03]  /*9e720*/  IMAD.WIDE R4, R0, 0x2, R8 ;  /* 0x0000000200047825 */ /* 0x001fc600078e0208 */
[----:B-1----:R-:W2:Y:S06]  /*9e730*/  LDL.LU R25, [R1+0x1c] ;  /* 0x00001c0001197983 */ /* 0x002eac0000300800 */
[----:B------:R0:W-:Y:S04]  /*9e740*/  @P6 STG.E.U16 [R4.64], R7 ;  /* 0x0000000704006986 */ /* 0x0001e8000c101504 */
[----:B0-----:R-:W2:Y:S01]  /*9e750*/  LDL.LU R5, [R1+0x28d8] ;  /* 0x0028d80001057983 */ /* 0x001ea20000300800 */
[----:B------:R-:W-:-:S02]  /*9e760*/  ISETP.LT.AND P0, PT, R23, c[0x0][0x178], !P0 ;  /* 0x00005e0017007a0c */ /* 0x000fc40004701270 */
[----:B------:R-:W-:Y:S02]  /*9e770*/  ISETP.LT.AND P4, PT, R27, c[0x0][0x178], !P2 ;  /* 0x00005e001b007a0c */ /* 0x000fe40005781270 */
[----:B------:R-:W-:Y:S02]  /*9e780*/  ISETP.LT.AND P5, PT, R29, c[0x0][0x178], !P2 ;  /* 0x00005e001d007a0c */ /* 0x000fe400057a1270 */
[C---:B------:R-:W-:Y:S01]  /*9e790*/  IADD3 R14, R0.reuse, c[0x0][0x198], RZ ;  /* 0x00006600000e7a10 */ /* 0x040fe20007ffe0ff */
[----:B------:R-:W-:-:S04]  /*9e7a0*/  IMAD.WIDE R12, R0, 0x2, R2 ;  /* 0x00000002000c7825 */ /* 0x000fc800078e0202 */
[----:B------:R-:W-:-:S04]  /*9e7b0*/  IMAD.WIDE R16, R14, 0x2, R20 ;  /* 0x000000020e107825 */ /* 0x000fc800078e0214 */
[----:B------:R-:W-:Y:S01]  /*9e7c0*/  IMAD.WIDE R18, R14, 0x2, R10 ;  /* 0x000000020e127825 */ /* 0x000fe200078e020a */
[----:B------:R-:W-:Y:S01]  /*9e7d0*/  @P0 STG.E.U16 [R12.64], R15 ;  /* 0x0000000f0c000986 */ /* 0x000fe2000c101504 */
[----:B------:R-:W-:-:S03]  /*9e7e0*/  PRMT R0, R15, 0x7632, R0 ;  /* 0x000076320f007816 */ /* 0x000fc60000000000 */
[----:B------:R0:W-:Y:S04]  /*9e7f0*/  @P4 STG.E.U16 [R16.64], R6 ;  /* 0x0000000610004986 */ /* 0x0001e8000c101504 */
[----:B------:R1:W-:Y:S01]  /*9e800*/  @P5 STG.E.U16 [R18.64], R22 ;  /* 0x0000001612005986 */ /* 0x0003e2000c101504 */
[----:B------:R-:W-:Y:S02]  /*9e810*/  ISETP.LT.AND P6, PT, R28, c[0x0][0x178], !P2 ;  /* 0x00005e001c007a0c */ /* 0x000fe400057c1270 */
[----:B0-----:R-:W-:Y:S01]  /*9e820*/  PRMT R16, R7, 0x7632, R16 ;  /* 0x0000763207107816 */ /* 0x001fe20000000010 */
[----:B-1----:R-:W4:Y:S04]  /*9e830*/  LDL.LU R22, [R1+0x28dc] ;  /* 0x0028dc0001167983 */ /* 0x002f280000300800 */
[----:B------:R-:W4:Y:S04]  /*9e840*/  LDL.LU R7, [R1+0x2a78] ;  /* 0x002a780001077983 */ /* 0x000f280000300800 */
[----:B------:R-:W4:Y:S01]  /*9e850*/  LDL.LU R15, [R1+0x2a74] ;  /* 0x002a7400010f7983 */ /* 0x000f220000300800 */
[----:B------:R-:W-:Y:S01]  /*9e860*/  ISETP.LT.AND P2, PT, R23, c[0x0][0x178], !P2 ;  /* 0x00005e0017007a0c */ /* 0x000fe20005741270 */
[----:B------:R-:W-:Y:S01]  /*9e870*/  IMAD.WIDE R12, R14, 0x2, R8 ;  /* 0x000000020e0c7825 */ /* 0x000fe200078e0208 */
[----:B------:R-:W-:-:S02]  /*9e880*/  ISETP.LT.AND P4, PT, R27, c[0x0][0x178], !P1 ;  /* 0x00005e001b007a0c */ /* 0x000fc40004f81270 */
[----:B------:R-:W-:Y:S02]  /*9e890*/  ISETP.LT.AND P5, PT, R29, c[0x0][0x178], !P1 ;  /* 0x00005e001d007a0c */ /* 0x000fe40004fa1270 */
[----:B------:R0:W-:Y:S01]  /*9e8a0*/  @P6 STG.E.U16 [R12.64], R16 ;  /* 0x000000100c006986 */ /* 0x0001e2000c101504 */
[----:B------:R-:W-:Y:S02]  /*9e8b0*/  ISETP.LT.AND P6, PT, R28, c[0x0][0x178], !P1 ;  /* 0x00005e001c007a0c */ /* 0x000fe40004fc1270 */
[----:B------:R-:W-:-:S05]  /*9e8c0*/  IADD3 R6, R14, c[0x0][0x198], RZ ;  /* 0x000066000e067a10 */ /* 0x000fca0007ffe0ff */
[----:B0-----:R-:W-:-:S04]  /*9e8d0*/  IMAD.WIDE R12, R6, 0x2, R20 ;  /* 0x00000002060c7825 */ /* 0x001fc800078e0214 */
[----:B------:R-:W-:Y:S01]  /*9e8e0*/  IMAD.WIDE R16, R6, 0x2, R10 ;  /* 0x0000000206107825 */ /* 0x000fe200078e020a */
[----:B---3--:R-:W-:Y:S02]  /*9e8f0*/  PRMT R19, R26, 0x7632, R19 ;  /* 0x000076321a137816 */ /* 0x008fe40000000013 */
[----:B--2---:R-:W-:Y:S01]  /*9e900*/  ISETP.GE.AND P0, PT, R5, c[0x0][0x17c], PT ;  /* 0x00005f0005007a0c */ /* 0x004fe20003f06270 */
[----:B------:R-:W-:-:S05]  /*9e910*/  IMAD.WIDE R4, R14, 0x2, R2 ;  /* 0x000000020e047825 */ /* 0x000fca00078e0202 */
[----:B------:R0:W-:Y:S01]  /*9e920*/  @P2 STG.E.U16 [R4.64], R0 ;  /* 0x0000000004002986 */ /* 0x0001e2000c101504 */
[----:B------:R-:W-:-:S03]  /*9e930*/  IADD3 R14, R6, c[0x0][0x198], RZ ;  /* 0x00006600060e7a10 */ /* 0x000fc60007ffe0ff */
[----:B----4-:R-:W-:Y:S04]  /*9e940*/  @P4 STG.E.U16 [R12.64], R24 ;  /* 0x000000180c004986 */ /* 0x010fe8000c101504 */
[----:B------:R1:W-:Y:S01]  /*9e950*/  @P5 STG.E.U16 [R16.64], R26 ;  /* 0x0000001a10005986 */ /* 0x0003e2000c101504 */
[----:B0-----:R-:W-:-:S05]  /*9e960*/  IMAD.WIDE R4, R6, 0x2, R8 ;  /* 0x0000000206047825 */ /* 0x001fca00078e0208 */
[----:B------:R0:W-:Y:S01]  /*9e970*/  @P6 STG.E.U16 [R4.64], R25 ;  /* 0x0000001904006986 */ /* 0x0001e2000c101504 */
[----:B------:R-:W-:-:S03]  /*9e980*/  ISETP.LT.AND P6, PT, R28, c[0x0][0x178], !P3 ;  /* 0x00005e001c007a0c */ /* 0x000fc60005fc1270 */
[----:B-1----:R-:W2:Y:S04]  /*9e990*/  LDL.LU R26, [R1+0x7c] ;  /* 0x00007c00011a7983 */ /* 0x002ea80000300800 */
[----:B------:R-:W3:Y:S01]  /*9e9a0*/  LDL.LU R28, [R1+0x4c] ;  /* 0x00004c00011c7983 */ /* 0x000ee20000300800 */
[----:B0-----:R-:W-:Y:S01]  /*9e9b0*/  IMAD.WIDE R4, R6, 0x2, R2 ;  /* 0x0000000206047825 */ /* 0x001fe200078e0202 */
[----:B------:R-:W-:Y:S02]  /*9e9c0*/  PRMT R6, R25, 0x7632, R6 ;  /* 0x0000763219067816 */ /* 0x000fe40000000006 */
[----:B------:R-:W4:Y:S01]  /*9e9d0*/  LDL.LU R25, [R1+0x28e4] ;  /* 0x0028e40001197983 */ /* 0x000f220000300800 */
[----:B------:R-:W-:Y:S02]  /*9e9e0*/  ISETP.LT.AND P1, PT, R23, c[0x0][0x178], !P1 ;  /* 0x00005e0017007a0c */ /* 0x000fe40004f21270 */
[----:B------:R-:W-:-:S02]  /*9e9f0*/  ISETP.LT.AND P4, PT, R27, c[0x0][0x178], !P3 ;  /* 0x00005e001b007a0c */ /* 0x000fc40005f81270 */
[----:B------:R-:W-:Y:S01]  /*9ea00*/  ISETP.LT.AND P5, PT, R29, c[0x0][0x178], !P3 ;  /* 0x00005e001d007a0c */ /* 0x000fe20005fa1270 */
[----:B------:R-:W-:Y:S01]  /*9ea10*/  IMAD.WIDE R12, R14, 0x2, R20 ;  /* 0x000000020e0c7825 */ /* 0x000fe200078e0214 */
[----:B------:R-:W-:Y:S02]  /*9ea20*/  PRMT R0, R24, 0x7632, R0 ;  /* 0x0000763218007816 */ /* 0x000fe40000000000 */
[----:B------:R-:W-:Y:S01]  /*9ea30*/  ISETP.GE.AND P2, PT, R22, c[0x0][0x17c], PT ;  /* 0x00005f0016007a0c */ /* 0x000fe20003f46270 */
[----:B------:R-:W-:Y:S01]  /*9ea40*/  IMAD.WIDE R16, R14, 0x2, R10 ;  /* 0x000000020e107825 */ /* 0x000fe200078e020a */
[----:B------:R-:W3:Y:S01]  /*9ea50*/  LDL.LU R22, [R1+0x3c] ;  /* 0x00003c0001167983 */ /* 0x000ee20000300800 */
[----:B------:R-:W-:-:S03]  /*9ea60*/  PRMT R18, R15, 0x7632, R18 ;  /* 0x000076320f127816 */ /* 0x000fc60000000012 */
[----:B------:R-:W3:Y:S04]  /*9ea70*/  LDL.LU R24, [R1+0xc] ;  /* 0x00000c0001187983 */ /* 0x000ee80000300800 */
[----:B------:R0:W-:Y:S04]  /*9ea80*/  @P1 STG.E.U16 [R4.64], R15 ;  /* 0x0000000f04001986 */ /* 0x0001e8000c101504 */
[----:B------:R-:W-:Y:S04]  /*9ea90*/  @P4 STG.E.U16 [R12.64], R0 ;  /* 0x000000000c004986 */ /* 0x000fe8000c101504 */
[----:B------:R-:W-:Y:S04]  /*9eaa0*/  @P5 STG.E.U16 [R16.64], R19 ;  /* 0x0000001310005986 */ /* 0x000fe8000c101504 */
[----:B0-----:R-:W3:Y:S04]  /*9eab0*/  LDL.LU R15, [R1+0x28e0] ;  /* 0x0028e000010f7983 */ /* 0x001ee80000300800 */
[----:B------:R0:W-:Y:S04]  /*9eac0*/  STL [R1+0x2a44], R19 ;  /* 0x002a441301007387 */ /* 0x0001e80000100800 */
[----:B0-----:R-:W3:Y:S01]  /*9ead0*/  LDL R19, [R1+0xfe0] ;  /* 0x000fe00001137983 */ /* 0x001ee20000100800 */
[----:B------:R-:W-:-:S02]  /*9eae0*/  ISETP.LT.AND P3, PT, R23, c[0x0][0x178], !P3 ;  /* 0x00005e0017007a0c */ /* 0x000fc40005f61270 */
[----:B------:R-:W-:Y:S01]  /*9eaf0*/  ISETP.LT.AND P4, PT, R27, c[0x0][0x178], !P0 ;  /* 0x00005e001b007a0c */ /* 0x000fe20004781270 */
[C---:B------:R-:W-:Y:S01]  /*9eb00*/  IMAD.WIDE R4, R14.reuse, 0x2, R8 ;  /* 0x000000020e047825 */ /* 0x040fe200078e0208 */
[----:B------:R-:W-:-:S03]  /*9eb10*/  IADD3 R0, R14, c[0x0][0x198], RZ ;  /* 0x000066000e007a10 */ /* 0x000fc60007ffe0ff */
[----:B------:R-:W-:Y:S01]  /*9eb20*/  IMAD.WIDE R12, R14, 0x2, R2 ;  /* 0x000000020e0c7825 */ /* 0x000fe200078e0202 */
[----:B------:R0:W-:Y:S04]  /*9eb30*/  @P6 STG.E.U16 [R4.64], R6 ;  /* 0x0000000604006986 */ /* 0x0001e8000c101504 */
[----:B------:R-:W-:Y:S04]  /*9eb40*/  STL [R1+0x2a6c], R18 ;  /* 0x002a6c1201007387 */ /* 0x000fe80000100800 */
[----:B------:R1:W-:Y:S01]  /*9eb50*/  @P3 STG.E.U16 [R12.64], R18 ;  /* 0x000000120c003986 */ /* 0x0003e2000c101504 */
[----:B0-----:R-:W-:Y:S01]  /*9eb60*/  IMAD.WIDE R4, R0, 0x2, R20 ;  /* 0x0000000200047825 */ /* 0x001fe200078e0214 */
[----:B--2---:R-:W-:-:S04]  /*9eb70*/  PRMT R6, R26, 0x7632, R6 ;  /* 0x000076321a067816 */ /* 0x004fc80000000006 */
[----:B------:R0:W-:Y:S01]  /*9eb80*/  @P4 STG.E.U16 [R4.64], R26 ;  /* 0x0000001a04004986 */ /* 0x0001e2000c101504 */
[----:B----4-:R-:W-:-:S03]  /*9eb90*/  ISETP.GE.AND P3, PT, R25, c[0x0][0x17c], PT ;  /* 0x00005f0019007a0c */ /* 0x010fc60003f66270 */
[----:B------:R-:W2:Y:S04]  /*9eba0*/  LDL.LU R25, [R1+0x9c] ;  /* 0x00009c0001197983 */ /* 0x000ea80000300800 */
[----:B-1----:R-:W4:Y:S04]  /*9ebb0*/  LDL.LU R18, [R1+0x28e8] ;  /* 0x0028e80001127983 */ /* 0x002f280000300800 */
[----:B------:R-:W4:Y:S04]  /*9ebc0*/  LDL.LU R17, [R1+0x28ec] ;  /* 0x0028ec0001117983 */ /* 0x000f280000300800 */
[----:B0-----:R-:W4:Y:S01]  /*9ebd0*/  LDL.LU R26, [R1+0x8c] ;  /* 0x00008c00011a7983 */ /* 0x001f220000300800 */
[----:B------:R-:W-:Y:S01]  /*9ebe0*/  ISETP.LT.AND P5, PT, R29, c[0x0][0x178], !P0 ;  /* 0x00005e001d007a0c */ /* 0x000fe200047a1270 */
[----:B------:R-:W-:Y:S01]  /*9ebf0*/  IMAD.WIDE R12, R0, 0x2, R10 ;  /* 0x00000002000c7825 */ /* 0x000fe200078e020a */
[----:B------:R-:W-:-:S03]  /*9ec00*/  ISETP.LT.AND P4, PT, R27, c[0x0][0x178], !P2 ;  /* 0x00005e001b007a0c */ /* 0x000fc60005781270 */
[----:B------:R-:W-:-:S08]  /*9ec10*/  IMAD.WIDE R4, R0, 0x2, R8 ;  /* 0x0000000200047825 */ /* 0x000fd000078e0208 */
[----:B---3--:R0:W-:Y:S01]  /*9ec20*/  @P5 STG.E.U16 [R12.64], R28 ;  /* 0x0000001c0c005986 */ /* 0x0081e2000c101504 */
[----:B------:R-:W-:Y:S02]  /*9ec30*/  ISETP.GE.AND P1, PT, R15, c[0x0][0x17c], PT ;  /* 0x00005f000f007a0c */ /* 0x000fe40003f26270 */
[C---:B------:R-:W-:Y:S02]  /*9ec40*/  IADD3 R15, R0.reuse, c[0x0][0x198], RZ ;  /* 0x00006600000f7a10 */ /* 0x040fe40007ffe0ff */
[----:B------:R-:W-:Y:S02]  /*9ec50*/  ISETP.LT.AND P6, PT, R19, c[0x0][0x178], !P0 ;  /* 0x00005e0013007a0c */ /* 0x000fe400047c1270 */
[----:B------:R-:W-:Y:S01]  /*9ec60*/  ISETP.LT.AND P0, PT, R23, c[0x0][0x178], !P0 ;  /* 0x00005e0017007a0c */ /* 0x000fe20004701270 */
[----:B0-----:R-:W-:Y:S01]  /*9ec70*/  IMAD.WIDE R12, R0, 0x2, R2 ;  /* 0x00000002000c7825 */ /* 0x001fe200078e0202 */
[----:B------:R-:W-:Y:S02]  /*9ec80*/  ISETP.LT.AND P5, PT, R29, c[0x0][0x178], !P2 ;  /* 0x00005e001d007a0c */ /* 0x000fe400057a1270 */
[----:B------:R-:W-:-:S02]  /*9ec90*/  PRMT R14, R28, 0x7632, R14 ;  /* 0x000076321c0e7816 */ /* 0x000fc4000000000e */
[----:B------:R-:W3:Y:S05]  /*9eca0*/  LDL.LU R28, [R1+0x5c] ;  /* 0x00005c00011c7983 */ /* 0x000eea0000300800 */
[----:B------:R0:W-:Y:S04]  /*9ecb0*/  @P6 STG.E.U16 [R4.64], R22 ;  /* 0x0000001604006986 */ /* 0x0001e8000c101504 */
[----:B------:R1:W-:Y:S01]  /*9ecc0*/  @P0 STG.E.U16 [R12.64], R24 ;  /* 0x000000180c000986 */ /* 0x0003e2000c101504 */
[----:B------:R-:W-:-:S02]  /*9ecd0*/  ISETP.LT.AND P0, PT, R19, c[0x0][0x178], !P2 ;  /* 0x00005e0013007a0c */ /* 0x000fc40005701270 */
[----:B------:R-:W-:Y:S01]  /*9ece0*/  ISETP.LT.AND P2, PT, R23, c[0x0][0x178], !P2 ;  /* 0x00005e0017007a0c */ /* 0x000fe20005741270 */
[----:B0-----:R-:W-:Y:S01]  /*9ecf0*/  IMAD.WIDE R4, R15, 0x2, R20 ;  /* 0x000000020f047825 */ /* 0x001fe200078e0214 */
[----:B------:R-:W-:-:S03]  /*9ed00*/  ISETP.LT.AND P6, PT, R27, c[0x0][0x178], !P1 ;  /* 0x00005e001b007a0c */ /* 0x000fc60004fc1270 */
[----:B-1----:R-:W-:Y:S01]  /*9ed10*/  IMAD.WIDE R12, R15, 0x2, R10 ;  /* 0x000000020f0c7825 */ /* 0x002fe200078e020a */
[----:B------:R0:W-:Y:S01]  /*9ed20*/  @P4 STG.E.U16 [R4.64], R6 ;  /* 0x0000000604004986 */ /* 0x0001e2000c101504 */
[----:B------:R-:W-:Y:S02]  /*9ed30*/  ISETP.LT.AND P4, PT, R29, c[0x0][0x178], !P1 ;  /* 0x00005e001d007a0c */ /* 0x000fe40004f81270 */
[----:B------:R-:W-:Y:S01]  /*9ed40*/  PRMT R0, R22, 0x7632, R0 ;  /* 0x0000763216007816 */ /* 0x000fe20000000000 */
[----:B------:R1:W-:Y:S01]  /*9ed50*/  @P5 STG.E.U16 [R12.64], R14 ;  /* 0x0000000e0c005986 */ /* 0x0003e2000c101504 */
[----:B------:R-:W-:Y:S02]  /*9ed60*/  PRMT R16, R24, 0x7632, R16 ;  /* 0x0000763218107816 */ /* 0x000fe40000000010 */
[C---:B0-----:R-:W-:Y:S01]  /*9ed70*/  IADD3 R6, R15.reuse, c[0x0][0x198], RZ ;  /* 0x000066000f067a10 */ /* 0x041fe20007ffe0ff */
[----:B------:R-:W-:-:S04]  /*9ed80*/  IMAD.WIDE R4, R15, 0x2, R8 ;  /* 0x000000020f047825 */ /* 0x000fc800078e0208 */
[----:B-1----:R-:W-:Y:S01]  /*9ed90*/  IMAD.WIDE R12, R15, 0x2, R2 ;  /* 0x000000020f0c7825 */ /* 0x002fe200078e0202 */
[----:B------:R0:W-:Y:S03]  /*9eda0*/  @P0 STG.E.U16 [R4.64], R0 ;  /* 0x0000000004000986 */ /* 0x0001e6000c101504 */
[C---:B------:R-:W-:Y:S01]  /*9edb0*/  IMAD.WIDE R14, R6.reuse, 0x2, R20 ;  /* 0x00000002060e7825 */ /* 0x040fe200078e0214 */
[----:B------:R1:W-:Y:S03]  /*9edc0*/  @P2 STG.E.U16 [R12.64], R16 ;  /* 0x000000100c002986 */ /* 0x0003e6000c101504 */
[C---:B0-----:R-:W-:Y:S01]  /*9edd0*/  IMAD.WIDE R4, R6.reuse, 0x2, R10 ;  /* 0x0000000206047825 */ /* 0x041fe200078e020a */
[----:B------:R-:W-:-:S03]  /*9ede0*/  IADD3 R0, R6, c[0x0][0x198], RZ ;  /* 0x0000660006007a10 */ /* 0x000fc60007ffe0ff */
[----:B-1----:R-:W-:Y:S01]  /*9edf0*/  IMAD.WIDE R12, R6, 0x2, R8 ;  /* 0x00000002060c7825 */ /* 0x002fe200078e0208 */
[----:B--2---:R0:W-:Y:S01]  /*9ee00*/  @P6 STG.E.U16 [R14.64], R25 ;  /* 0x000000190e006986 */ /* 0x0041e2000c101504 */
[----:B----4-:R-:W-:-:S03]  /*9ee10*/  ISETP.GE.AND P0, PT, R18, c[0x0][0x17c], PT ;  /* 0x00005f0012007a0c */ /* 0x010fc60003f06270 */
[----:B------:R-:W2:Y:S04]  /*9ee20*/  LDL.LU R18, [R1+0x3dc] ;  /* 0x0003dc0001127983 */ /* 0x000ea80000300800 */
[----:B------:R-:W4:Y:S04]  /*9ee30*/  LDL.LU R22, [R1+0x3bc] ;  /* 0x0003bc0001167983 */ /* 0x000f280000300800 */
[----:B------:R1:W-:Y:S01]  /*9ee40*/  @P4 STG.E.U16 [R4.64], R26 ;  /* 0x0000001a04004986 */ /* 0x0003e2000c101504 */
[----:B0-----:R-:W-:Y:S01]  /*9ee50*/  PRMT R14, R25, 0x7632, R14 ;  /* 0x00007632190e7816 */ /* 0x001fe2000000000e */
[----:B-1----:R-:W-:Y:S01]  /*9ee60*/  IMAD.WIDE R4, R6, 0x2, R2 ;  /* 0x0000000206047825 */ /* 0x002fe200078e0202 */
[----:B------:R-:W-:-:S02]  /*9ee70*/  PRMT R6, R26, 0x7632, R6 ;  /* 0x000076321a067816 */ /* 0x000fc40000000006 */
[----:B------:R-:W4:Y:S04]  /*9ee80*/  LDL.LU R26, [R1+0x28f4] ;  /* 0x0028f400011a7983 */ /* 0x000f280000300800 */
[----:B------:R-:W4:Y:S01]  /*9ee90*/  LDL.LU R25, [R1+0x28f0] ;  /* 0x0028f00001197983 */ /* 0x000f220000300800 */
[----:B------:R-:W-:Y:S02]  /*9eea0*/  ISETP.LT.AND P5, PT, R19, c[0x0][0x178], !P1 ;  /* 0x00005e0013007a0c */ /* 0x000fe40004fa1270 */
[----:B------:R-:W-:Y:S02]  /*9eeb0*/  ISETP.LT.AND P1, PT, R23, c[0x0][0x178], !P1 ;  /* 0x00005e0017007a0c */ /* 0x000fe40004f21270 */
[----:B------:R-:W-:Y:S02]  /*9eec0*/  ISETP.LT.AND P2, PT, R27, c[0x0][0x178], !P3 ;  /* 0x00005e001b007a0c */ /* 0x000fe40005f41270 */
[----:B------:R-:W-:-:S07]  /*9eed0*/  ISETP.LT.AND P4, PT, R29, c[0x0][0x178], !P3 ;  /* 0x00005e001d007a0c */ /* 0x000fce0005f81270 */
[----:B---3--:R0:W-:Y:S01]  /*9eee0*/  @P5 STG.E.U16 [R12.64], R28 ;  /* 0x0000001c0c005986 */ /* 0x0081e2000c101504 */
[----:B------:R-:W-:Y:S02]  /*9eef0*/  ISETP.LT.AND P5, PT, R19, c[0x0][0x178], !P3 ;  /* 0x00005e0013007a0c */ /* 0x000fe40005fa1270 */
[----:B------:R-:W-:Y:S01]  /*9ef00*/  PRMT R15, R28, 0x7632, R15 ;  /* 0x000076321c0f7816 */ /* 0x000fe2000000000f */
[----:B------:R1:W-:Y:S01]  /*9ef10*/  @P1 STG.E.U16 [R4.64], R7 ;  /* 0x0000000704001986 */ /* 0x0003e2000c101504 */
[----:B------:R-:W-:Y:S02]  /*9ef20*/  ISETP.LT.AND P3, PT, R23, c[0x0][0x178], !P3 ;  /* 0x00005e0017007a0c */ /* 0x000fe40005f61270 */
[----:B------:R-:W-:Y:S01]  /*9ef30*/  ISETP.LT.AND P1, PT, R27, c[0x0][0x178], !P0 ;  /* 0x00005e001b007a0c */ /* 0x000fe20004721270 */
[C---:B0-----:R-:W-:Y:S01]  /*9ef40*/  IMAD.WIDE R12, R0.reuse, 0x2, R20 ;  /* 0x00000002000c7825 */ /* 0x041fe200078e0214 */
[----:B------:R-:W3:Y:S03]  /*9ef50*/  LDL.LU R28, [R1+0x3cc] ;  /* 0x0003cc00011c7983 */ /* 0x000ee60000300800 */
[----:B-1----:R-:W-:Y:S01]  /*9ef60*/  IMAD.WIDE R4, R0, 0x2, R10 ;  /* 0x0000000200047825 */ /* 0x002fe200078e020a */
[----:B------:R0:W-:Y:S01]  /*9ef70*/  @P2 STG.E.U16 [R12.64], R14 ;  /* 0x0000000e0c002986 */ /* 0x0001e2000c101504 */
[----:B------:R-:W-:-:S03]  /*9ef80*/  ISETP.LT.AND P2, PT, R29, c[0x0][0x178], !P0 ;  /* 0x00005e001d007a0c */ /* 0x000fc60004741270 */
[----:B------:R-:W3:Y:S01]  /*9ef90*/  LDL.LU R24, [R1+0x3ac] ;  /* 0x0003ac0001187983 */ /* 0x000ee20000300800 */
[----:B------:R-:W-:-:S03]  /*9efa0*/  PRMT R7, R7, 0x7632, R7 ;  /* 0x0000763207077816 */ /* 0x000fc60000000007 */
[----:B------:R1:W-:Y:S01]  /*9efb0*/  @P4 STG.E.U16 [R4.64], R6 ;  /* 0x0000000604004986 */ /* 0x0003e2000c101504 */
[C---:B0-----:R-:W-:Y:S01]  /*9efc0*/  IMAD.WIDE R12, R0.reuse, 0x2, R8 ;  /* 0x00000002000c7825 */ /* 0x041fe200078e0208 */
[----:B------:R-:W-:Y:S02]  /*9efd0*/  IADD3 R14, R0, c[0x0][0x198], RZ ;  /* 0x00006600000e7a10 */ /* 0x000fe40007ffe0ff */
[----:B------:R-:W-:Y:S02]  /*9efe0*/  ISETP.GE.AND P6, PT, R17, c[0x0][0x17c], PT ;  /* 0x00005f0011007a0c */ /* 0x000fe40003fc6270 */
[----:B------:R0:W-:Y:S01]  /*9eff0*/  @P5 STG.E.U16 [R12.64], R15 ;  /* 0x0000000f0c005986 */ /* 0x0001e2000c101504 */
[----:B------:R-:W-:-:S04]  /*9f000*/  IMAD.WIDE R16, R14, 0x2, R10 ;  /* 0x000000020e107825 */ /* 0x000fc800078e020a */
[----:B-1----:R-:W-:-:S04]  /*9f010*/  IMAD.WIDE R4, R0, 0x2, R2 ;  /* 0x0000000200047825 */ /* 0x002fc800078e0202 */
[----:B0-----:R-:W-:Y:S01]  /*9f020*/  IMAD.WIDE R12, R14, 0x2, R20 ;  /* 0x000000020e0c7825 */ /* 0x001fe200078e0214 */
[----:B------:R-:W-:Y:S04]  /*9f030*/  @P3 STG.E.U16 [R4.64], R7 ;  /* 0x0000000704003986 */ /* 0x000fe8000c101504 */
[----:B--2---:R-:W-:Y:S04]  /*9f040*/  @P1 STG.E.U16 [R12.64], R18 ;  /* 0x000000120c001986 */ /* 0x004fe8000c101504 */
[----:B----4-:R0:W-:Y:S02]  /*9f050*/  @P2 STG.E.U16 [R16.64], R22 ;  /* 0x0000001610002986 */ /* 0x0101e4000c101504 */
[----:B0-----:R-:W-:-:S02]  /*9f060*/  PRMT R16, R18, 0x7632, R16 ;  /* 0x0000763212107816 */ /* 0x001fc40000000010 */
[----:B------:R-:W-:Y:S02]  /*9f070*/  ISETP.GE.AND P5, PT, R26, c[0x0][0x17c], PT ;  /* 0x00005f001a007a0c */ /* 0x000fe40003fa6270 */
[----:B------:R-:W2:Y:S01]  /*9f080*/  LDL.LU R26, [R1+0x350] ;  /* 0x00035000011a7983 */ /* 0x000ea20000300800 */
[----:B------:R-:W-:-:S03]  /*9f090*/  ISETP.GE.AND P3, PT, R25, c[0x0][0x17c], PT ;  /* 0x00005f0019007a0c */ /* 0x000fc60003f66270 */
[----:B------:R-:W4:Y:S04]  /*9f0a0*/  LDL.LU R25, [R1+0x310] ;  /* 0x0003100001197983 */ /* 0x000f280000300800 */
[----:B------:R0:W-:Y:S04]  /*9f0b0*/  STL [R1+0x2a70], R17 ;  /* 0x002a701101007387 */ /* 0x0001e80000100800 */
[----:B------:R-:W4:Y:S01]  /*9f0c0*/  LDL.LU R18, [R1+0x28f8] ;  /* 0x0028f80001127983 */ /* 0x000f220000300800 */
[----:B------:R-:W-:Y:S02]  /*9f0d0*/  ISETP.LT.AND P4, PT, R19, c[0x0][0x178], !P0 ;  /* 0x00005e0013007a0c */ /* 0x000fe40004781270 */
[----:B------:R-:W-:Y:S01]  /*9f0e0*/  ISETP.LT.AND P0, PT, R23, c[0x0][0x178], !P0 ;  /* 0x00005e0017007a0c */ /* 0x000fe20004701270 */
[----:B------:R-:W-:Y:S01]  /*9f0f0*/  IMAD.WIDE R4, R14, 0x2, R8 ;  /* 0x000000020e047825 */ /* 0x000fe200078e0208 */
[----:B------:R-:W-:Y:S01]  /*9f100*/  ISETP.LT.AND P2, PT, R27, c[0x0][0x178], !P6 ;  /* 0x00005e001b007a0c */ /* 0x000fe20007741270 */
[----:B0-----:R-:W4:Y:S01]  /*9f110*/  LDL.LU R17, [R1+0x2d0] ;  /* 0x0002d00001117983 */ /* 0x001f220000300800 */
[----:B------:R-:W-:-:S02]  /*9f120*/  ISETP.LT.AND P1, PT, R29, c[0x0][0x178], !P6 ;  /* 0x00005e001d007a0c */ /* 0x000fc40007721270 */
[----:B------:R-:W-:Y:S02]  /*9f130*/  IADD3 R0, R14, c[0x0][0x198], RZ ;  /* 0x000066000e007a10 */ /* 0x000fe40007ffe0ff */
[----:B------:R-:W-:-:S03]  /*9f140*/  PRMT R15, R22, 0x7632, R15 ;  /* 0x00007632160f7816 */ /* 0x000fc6000000000f */
[C---:B------:R-:W-:Y:S01]  /*9f150*/  IMAD.WIDE R6, R0.reuse, 0x2, R20 ;  /* 0x0000000200067825 */ /* 0x040fe200078e0214 */
[----:B---3--:R0:W-:Y:S01]  /*9f160*/  @P4 STG.E.U16 [R4.64], R28 ;  /* 0x0000001c04004986 */ /* 0x0081e2000c101504 */
[----:B------:R-:W-:Y:S02]  /*9f170*/  ISETP.LT.AND P4, PT, R19, c[0x0][0x178], !P6 ;  /* 0x00005e0013007a0c */ /* 0x000fe40007781270 */
[----:B------:R-:W-:Y:S01]  /*9f180*/  IMAD.WIDE R12, R0, 0x2, R10 ;  /* 0x00000002000c7825 */ /* 0x000fe200078e020a */
[----:B------:R-:W-:-:S03]  /*9f190*/  ISETP.LT.AND P6, PT, R23, c[0x0][0x178], !P6 ;  /* 0x00005e0017007a0c */ /* 0x000fc600077c1270 */
[----:B0-----:R-:W-:Y:S01]  /*9f1a0*/  IMAD.WIDE R4, R14, 0x2, R2 ;  /* 0x000000020e047825 */ /* 0x001fe200078e0202 */
[----:B------:R-:W-:Y:S02]  /*9f1b0*/  PRMT R14, R28, 0x7632, R14 ;  /* 0x000076321c0e7816 */ /* 0x000fe4000000000e */
[----:B------:R-:W3:Y:S04]  /*9f1c0*/  LDL.LU R28, [R1+0x2a0] ;  /* 0x0002a000011c7983 */ /* 0x000ee80000300800 */
[----:B------:R0:W-:Y:S01]  /*9f1d0*/  @P0 STG.E.U16 [R4.64], R24 ;  /* 0x0000001804000986 */ /* 0x0001e2000c101504 */
[----:B------:R-:W-:-:S03]  /*9f1e0*/  ISETP.LT.AND P0, PT, R27, c[0x0][0x178], !P5 ;  /* 0x00005e001b007a0c */ /* 0x000fc60006f01270 */
[----:B------:R1:W-:Y:S04]  /*9f1f0*/  @P2 STG.E.U16 [R6.64], R16 ;  /* 0x0000001006002986 */ /* 0x0003e8000c101504 */
[----:B------:R1:W-:Y:S01]  /*9f200*/  @P1 STG.E.U16 [R12.64], R15 ;  /* 0x0000000f0c001986 */ /* 0x0003e2000c101504 */
[----:B0-----:R-:W-:Y:S01]  /*9f210*/  IMAD.WIDE R4, R0, 0x2, R8 ;  /* 0x0000000200047825 */ /* 0x001fe200078e0208 */
[----:B-1----:R-:W-:Y:S02]  /*9f220*/  PRMT R16, R24, 0x7632, R16 ;  /* 0x0000763218107816 */ /* 0x002fe40000000010 */
[C---:B------:R-:W-:Y:S01]  /*9f230*/  IADD3 R15, R0.reuse, c[0x0][0x198], RZ ;  /* 0x00006600000f7a10 */ /* 0x040fe20007ffe0ff */
[----:B------:R-:W-:Y:S01]  /*9f240*/  IMAD.WIDE R6, R0, 0x2, R2 ;  /* 0x0000000200067825 */ /* 0x000fe200078e0202 */
[----:B------:R0:W-:Y:S04]  /*9f250*/  @P4 STG.E.U16 [R4.64], R14 ;  /* 0x0000000e04004986 */ /* 0x0001e8000c101504 */
[----:B------:R-:W-:Y:S01]  /*9f260*/  @P6 STG.E.U16 [R6.64], R16 ;  /* 0x0000001006006986 */ /* 0x000fe2000c101504 */
[----:B0-----:R-:W-:-:S05]  /*9f270*/  IMAD.WIDE R4, R15, 0x2, R20 ;  /* 0x000000020f047825 */ /* 0x001fca00078e0214 */
[----:B--2---:R0:W-:Y:S01]  /*9f280*/  @P0 STG.E.U16 [R4.64], R26 ;  /* 0x0000001a04000986 */ /* 0x0041e2000c101504 */
[----:B------:R-:W-:Y:S02]  /*9f290*/  PRMT R0, R26, 0x7632, R0 ;  /* 0x000076321a007816 */ /* 0x000fe40000000000 */
[----:B----4-:R-:W-:Y:S02]  /*9f2a0*/  ISETP.GE.AND P2, PT, R18, c[0x0][0x17c], PT ;  /* 0x00005f0012007a0c */ /* 0x010fe40003f46270 */
[----:B------:R-:W2:Y:S04]  /*9f2b0*/  LDL.LU R18, [R1+0x28fc] ;  /* 0x0028fc0001127983 */ /* 0x000ea80000300800 */
[----:B0-----:R-:W4:Y:S01]  /*9f2c0*/  LDL.LU R26, [R1+0x2900] ;  /* 0x00290000011a7983 */ /* 0x001f220000300800 */
[----:B------:R-:W-:-:S02]  /*9f2d0*/  ISETP.LT.AND P1, PT, R29, c[0x0][0x178], !P5 ;  /* 0x00005e001d007a0c */ /* 0x000fc40006f21270 */
[----:B------:R-:W-:Y:S01]  /*9f2e0*/  ISETP.LT.AND P4, PT, R19, c[0x0][0x178], !P5 ;  /* 0x00005e0013007a0c */ /* 0x000fe20006f81270 */
[----:B------:R-:W-:Y:S01]  /*9f2f0*/  IMAD.WIDE R12, R15, 0x2, R10 ;  /* 0x000000020f0c7825 */ /* 0x000fe200078e020a */
[----:B------:R-:W-:Y:S01]  /*9f300*/  ISETP.LT.AND P5, PT, R23, c[0x0][0x178], !P5 ;  /* 0x00005e0017007a0c */ /* 0x000fe20006fa1270 */
[----:B------:R-:W4:Y:S01]  /*9f310*/  LDL.LU R22, [R1+0x360] ;  /* 0x0003600001167983 */ /* 0x000f220000300800 */
[----:B------:R-:W-:Y:S01]  /*9f320*/  ISETP.LT.AND P6, PT, R27, c[0x0][0x178], !P3 ;  /* 0x00005e001b007a0c */ /* 0x000fe20005fc1270 */
[C---:B------:R-:W-:Y:S01]  /*9f330*/  IMAD.WIDE R4, R15.reuse, 0x2, R8 ;  /* 0x000000020f047825 */ /* 0x040fe200078e0208 */
[----:B------:R-:W-:Y:S01]  /*9f340*/  IADD3 R14, R15, c[0x0][0x198], RZ ;  /* 0x000066000f0e7a10 */ /* 0x000fe20007ffe0ff */
[----:B------:R-:W4:Y:S01]  /*9f350*/  LDL.LU R24, [R1+0x320] ;  /* 0x0003200001187983 */ /* 0x000f220000300800 */
[----:B------:R-:W-:Y:S01]  /*9f360*/  ISETP.LT.AND P0, PT, R29, c[0x0][0x178], !P3 ;  /* 0x00005e001d007a0c */ /* 0x000fe20005f01270 */
[----:B------:R-:W-:Y:S02]  /*9f370*/  IMAD.WIDE R6, R15, 0x2, R2 ;  /* 0x000000020f067825 */ /* 0x000fe400078e0202 */
[----:B------:R0:W-:Y:S04]  /*9f380*/  @P1 STG.E.U16 [R12.64], R25 ;  /* 0x000000190c001986 */ /* 0x0001e8000c101504 */
[----:B------:R1:W-:Y:S01]  /*9f390*/  @P4 STG.E.U16 [R4.64], R17 ;  /* 0x0000001104004986 */ /* 0x0003e2000c101504 */
[----:B------:R-:W-:-:S02]  /*9f3a0*/  ISETP.LT.AND P4, PT, R19, c[0x0][0x178], !P3 ;  /* 0x00005e0013007a0c */ /* 0x000fc40005f81270 */
[----:B------:R-:W-:Y:S01]  /*9f3b0*/  ISETP.LT.AND P3, PT, R23, c[0x0][0x178], !P3 ;  /* 0x00005e0017007a0c */ /* 0x000fe20005f61270 */
[C---:B0-----:R-:W-:Y:S01]  /*9f3c0*/  IMAD.WIDE R12, R14.reuse, 0x2, R20 ;  /* 0x000000020e0c7825 */ /* 0x041fe200078e0214 */
[----:B---3--:R0:W-:Y:S03]  /*9f3d0*/  @P5 STG.E.U16 [R6.64], R28 ;  /* 0x0000001c06005986 */ /* 0x0081e6000c101504 */
[----:B-1----:R-:W-:Y:S01]  /*9f3e0*/  IMAD.WIDE R4, R14, 0x2, R8 ;  /* 0x000000020e047825 */ /* 0x002fe200078e0208 */
[----:B------:R1:W-:Y:S01]  /*9f3f0*/  @P6 STG.E.U16 [R12.64], R0 ;  /* 0x000000000c006986 */ /* 0x0003e2000c101504 */
[----:B------:R-:W-:Y:S02]  /*9f400*/  PRMT R15, R28, 0x7632, R15 ;  /* 0x000076321c0f7816 */ /* 0x000fe4000000000f */
[----:B0-----:R-:W-:Y:S01]  /*9f410*/  IMAD.WIDE R6, R14, 0x2, R10 ;  /* 0x000000020e067825 */ /* 0x001fe200078e020a */
[----:B-1----:R-:W-:-:S02]  /*9f420*/  PRMT R0, R25, 0x7632, R0 ;  /* 0x0000763219007816 */ /* 0x002fc40000000000 */
[----:B------:R-:W-:-:S03]  /*9f430*/  PRMT R12, R17, 0x7632, R12 ;  /* 0x00007632110c7816 */ /* 0x000fc6000000000c */
[----:B------:R-:W-:Y:S04]  /*9f440*/  @P0 STG.E.U16 [R6.64], R0 ;  /* 0x0000000006000986 */ /* 0x000fe8000c101504 */
[----:B------:R0:W-:Y:S02]  /*9f450*/  @P4 STG.E.U16 [R4.64], R12 ;  /* 0x0000000c04004986 */ /* 0x0001e4000c101504 */
[----:B0-----:R-:W-:-:S05]  /*9f460*/  IMAD.WIDE R4, R14, 0x2, R2 ;  /* 0x000000020e047825 */ /* 0x001fca00078e0202 */
[----:B------:R0:W-:Y:S01]  /*9f470*/  @P3 STG.E.U16 [R4.64], R15 ;  /* 0x0000000f04003986 */ /* 0x0001e2000c101504 */
[----:B--2---:R-:W-:-:S03]  /*9f480*/  ISETP.GE.AND P1, PT, R18, c[0x0][0x17c], PT ;  /* 0x00005f0012007a0c */ /* 0x004fc60003f26270 */
[----:B------:R-:W2:Y:S01]  /*9f490*/  LDL.LU R18, [R1+0x2e0] ;  /* 0x0002e00001127983 */ /* 0x000ea20000300800 */
[----:B----4-:R-:W-:-:S03]  /*9f4a0*/  ISETP.GE.AND P0, PT, R26, c[0x0][0x17c], PT ;  /* 0x00005f001a007a0c */ /* 0x010fc60003f06270 */
[----:B------:R-:W3:Y:S04]  /*9f4b0*/  LDL.LU R25, [R1+0x2b0] ;  /* 0x0002b00001197983 */ /* 0x000ee80000300800 */
[----:B------:R-:W4:Y:S04]  /*9f4c0*/  LDL.LU R17, [R1+0x2a70] ;  /* 0x002a700001117983 */ /* 0x000f280000300800 */
[----:B------:R-:W4:Y:S04]  /*9f4d0*/  LDL.LU R26, [R1+0x370] ;  /* 0x00037000011a7983 */ /* 0x000f280000300800 */
[----:B------:R-:W4:Y:S04]  /*9f4e0*/  LDL.LU R28, [R1+0x330] ;  /* 0x00033000011c7983 */ /* 0x000f280000300800 */
[----:B0-----:R-:W4:Y:S01]  /*9f4f0*/  LDL.LU R15, [R1+0x2904] ;  /* 0x00290400010f7983 */ /* 0x001f220000300800 */
[----:B------:R-:W-:-:S02]  /*9f500*/  ISETP.LT.AND P6, PT, R27, c[0x0][0x178], !P2 ;  /* 0x00005e001b007a0c */ /* 0x000fc400057c1270 */
[----:B------:R-:W-:Y:S02]  /*9f510*/  ISETP.LT.AND P5, PT, R29, c[0x0][0x178], !P2 ;  /* 0x00005e001d007a0c */ /* 0x000fe400057a1270 */
[----:B------:R-:W-:Y:S02]  /*9f520*/  IADD3 R0, R14, c[0x0][0x198], RZ ;  /* 0x000066000e007a10 */ /* 0x000fe40007ffe0ff */
[----:B------:R-:W-:Y:S02]  /*9f530*/  ISETP.LT.AND P4, PT, R19, c[0x0][0x178], !P2 ;  /* 0x00005e0013007a0c */ /* 0x000fe40005781270 */
[----:B------:R-:W-:Y:S01]  /*9f540*/  ISETP.LT.AND P2, PT, R23, c[0x0][0x178], !P2 ;  /* 0x00005e0017007a0c */ /* 0x000fe20005741270 */
[----:B------:R-:W-:-:S04]  /*9f550*/  IMAD.WIDE R6, R0, 0x2, R20 ;  /* 0x0000000200067825 */ /* 0x000fc800078e0214 */
[C---:B------:R-:W-:Y:S01]  /*9f560*/  IMAD.WIDE R12, R0.reuse, 0x2, R10 ;  /* 0x00000002000c7825 */ /* 0x040fe200078e020a */
[----:B------:R0:W-:Y:S03]  /*9f570*/  @P6 STG.E.U16 [R6.64], R22 ;  /* 0x0000001606006986 */ /* 0x0001e6000c101504 */
[C---:B------:R-:W-:Y:S01]  /*9f580*/  IMAD.WIDE R4, R0.reuse, 0x2, R8 ;  /* 0x0000000200047825 */ /* 0x040fe200078e0208 */
[----:B------:R-:W-:Y:S01]  /*9f590*/  @P5 STG.E.U16 [R12.64], R24 ;  /* 0x000000180c005986 */ /* 0x000fe2000c101504 */
[C---:B------:R-:W-:Y:S02]  /*9f5a0*/  IADD3 R14, R0.reuse, c[0x0][0x198], RZ ;  /* 0x00006600000e7a10 */ /* 0x040fe40007ffe0ff */
[----:B0-----:R-:W-:Y:S01]  /*9f5b0*/  IMAD.WIDE R6, R0, 0x2, R2 ;  /* 0x0000000200067825 */ /* 0x001fe200078e0202 */
[----:B------:R-:W-:Y:S01]  /*9f5c0*/  PRMT R0, R22, 0x7632, R0 ;  /* 0x0000763216007816 */ /* 0x000fe20000000000 */
[----:B--2---:R-:W-:Y:S01]  /*9f5d0*/  @P4 STG.E.U16 [R4.64], R18 ;  /* 0x0000001204004986 */ /* 0x004fe2000c101504 */
[----:B------:R-:W-:-:S03]  /*9f5e0*/  PRMT R16, R18, 0x7632, R16 ;  /* 0x0000763212107816 */ /* 0x000fc60000000010 */
[----:B---3--:R0:W-:Y:S01]  /*9f5f0*/  @P2 STG.E.U16 [R6.64], R25 ;  /* 0x0000001906002986 */ /* 0x0081e2000c101504 */
[----:B----4-:R-:W-:-:S03]  /*9f600*/  ISETP.GE.AND P5, PT, R15, c[0x0][0x17c], PT ;  /* 0x00005f000f007a0c */ /* 0x010fc60003fa6270 */
[----:B------:R-:W2:Y:S01]  /*9f610*/  LDL.LU R15, [R1+0x2908] ;  /* 0x00290800010f7983 */ /* 0x000ea20000300800 */
[----:B0-----:R-:W-:-:S03]  /*9f620*/  PRMT R6, R24, 0x7632, R6 ;  /* 0x0000763218067816 */ /* 0x001fc60000000006 */
[----:B------:R-:W3:Y:S04]  /*9f630*/  LDL.LU R22, [R1+0x290c] ;  /* 0x00290c0001167983 */ /* 0x000ee80000300800 */
[----:B------:R-:W4:Y:S04]  /*9f640*/  LDL.LU R24, [R1+0x290] ;  /* 0x0002900001187983 */ /* 0x000f280000300800 */
[----:B------:R-:W4:Y:S01]  /*9f650*/  LDL.LU R18, [R1+0x2a6c] ;  /* 0x002a6c0001127983 */ /* 0x000f220000300800 */
[----:B------:R-:W-:Y:S02]  /*9f660*/  ISETP.LT.AND P6, PT, R27, c[0x0][0x178], !P1 ;  /* 0x00005e001b007a0c */ /* 0x000fe40004fc1270 */
[----:B------:R-:W-:Y:S01]  /*9f670*/  ISETP.LT.AND P3, PT, R29, c[0x0][0x178], !P1 ;  /* 0x00005e001d007a0c */ /* 0x000fe20004f61270 */
[----:B------:R-:W-:Y:S01]  /*9f680*/  IMAD.WIDE R12, R14, 0x2, R20 ;  /* 0x000000020e0c7825 */ /* 0x000fe200078e0214 */
[----:B------:R-:W-:-:S03]  /*9f690*/  ISETP.LT.AND P2, PT, R19, c[0x0][0x178], !P1 ;  /* 0x00005e0013007a0c */ /* 0x000fc60004f41270 */
[----:B------:R-:W-:Y:S01]  /*9f6a0*/  IMAD.WIDE R4, R14, 0x2, R10 ;  /* 0x000000020e047825 */ /* 0x000fe200078e020a */
[----:B------:R-:W-:-:S05]  /*9f6b0*/  ISETP.LT.AND P1, PT, R23, c[0x0][0x178], !P1 ;  /* 0x00005e0017007a0c */ /* 0x000fca0004f21270 */
[----:B------:R0:W-:Y:S01]  /*9f6c0*/  @P6 STG.E.U16 [R12.64], R0 ;  /* 0x000000000c006986 */ /* 0x0001e2000c101504 */
[----:B------:R-:W-:-:S03]  /*9f6d0*/  ISETP.LT.AND P6, PT, R27, c[0x0][0x178], !P0 ;  /* 0x00005e001b007a0c */ /* 0x000fc600047c1270 */
[----:B------:R1:W-:Y:S01]  /*9f6e0*/  @P3 STG.E.U16 [R4.64], R6 ;  /* 0x0000000604003986 */ /* 0x0003e2000c101504 */
[----:B------:R-:W-:Y:S02]  /*9f6f0*/  ISETP.LT.AND P3, PT, R29, c[0x0][0x178], !P0 ;  /* 0x00005e001d007a0c */ /* 0x000fe40004761270 */
[----:B------:R-:W-:Y:S02]  /*9f700*/  PRMT R17, R25, 0x7632, R17 ;  /* 0x0000763219117816 */ /* 0x000fe40000000011 */
[C---:B0-----:R-:W-:Y:S01]  /*9f710*/  IADD3 R0, R14.reuse, c[0x0][0x198], RZ ;  /* 0x000066000e007a10 */ /* 0x041fe20007ffe0ff */
[----:B-1----:R-:W-:-:S04]  /*9f720*/  IMAD.WIDE R4, R14, 0x2, R8 ;  /* 0x000000020e047825 */ /* 0x002fc800078e0208 */
[----:B------:R-:W-:Y:S01]  /*9f730*/  IMAD.WIDE R6, R14, 0x2, R2 ;  /* 0x000000020e067825 */ /* 0x000fe200078e0202 */
[----:B------:R0:W-:Y:S03]  /*9f740*/  @P2 STG.E.U16 [R4.64], R16 ;  /* 0x0000001004002986 */ /* 0x0001e6000c101504 */
[C---:B------:R-:W-:Y:S01]  /*9f750*/  IMAD.WIDE R12, R0.reuse, 0x2, R20 ;  /* 0x00000002000c7825 */ /* 0x040fe200078e0214 */
[----:B------:R1:W-:Y:S04]  /*9f760*/  @P1 STG.E.U16 [R6.64], R17 ;  /* 0x0000001106001986 */ /* 0x0003e8000c101504 */
[----:B------:R1:W-:Y:S01]  /*9f770*/  @P6 STG.E.U16 [R12.64], R26 ;  /* 0x0000001a0c006986 */ /* 0x0003e2000c101504 */
[----:B0-----:R-:W-:-:S02]  /*9f780*/  IADD3 R16, R0, c[0x0][0x198], RZ ;  /* 0x0000660000107a10 */ /* 0x001fc40007ffe0ff */
[----:B-1----:R-:W-:Y:S01]  /*9f790*/  PRMT R17, R26, 0x7632, R17 ;  /* 0x000076321a117816 */ /* 0x002fe20000000011 */
[C---:B------:R-:W-:Y:S01]  /*9f7a0*/  IMAD.WIDE R4, R0.reuse, 0x2, R8 ;  /* 0x0000000200047825 */ /* 0x040fe200078e0208 */
[----:B------:R-:W4:Y:S03]  /*9f7b0*/  LDL.LU R26, [R1+0x380] ;  /* 0x00038000011a7983 */ /* 0x000f260000300800 */
[C---:B------:R-:W-:Y:S01]  /*9f7c0*/  IMAD.WIDE R6, R0.reuse, 0x2, R2 ;  /* 0x0000000200067825 */ /* 0x040fe200078e0202 */
[----:B------:R-:W4:Y:S01]  /*9f7d0*/  LDL.LU R25, [R1+0x340] ;  /* 0x0003400001197983 */ /* 0x000f220000300800 */
[----:B--2---:R-:W-:Y:S02]  /*9f7e0*/  ISETP.GE.AND P4, PT, R15, c[0x0][0x17c], PT ;  /* 0x00005f000f007a0c */ /* 0x004fe40003f86270 */
[----:B------:R-:W-:Y:S01]  /*9f7f0*/  IMAD.WIDE R14, R0, 0x2, R10 ;  /* 0x00000002000e7825 */ /* 0x000fe200078e020a */
[----:B---3--:R-:W-:-:S04]  /*9f800*/  ISETP.GE.AND P1, PT, R22, c[0x0][0x17c], PT ;  /* 0x00005f0016007a0c */ /* 0x008fc80003f26270 */
[----:B------:R0:W-:Y:S04]  /*9f810*/  @P3 STG.E.U16 [R14.64], R28 ;  /* 0x0000001c0e003986 */ /* 0x0001e8000c101504 */
[----:B------:R-:W2:Y:S01]  /*9f820*/  LDL.LU R22, [R1+0x2910] ;  /* 0x0029100001167983 */ /* 0x000ea20000300800 */
[----:B----4-:R-:W-:-:S03]  /*9f830*/  PRMT R18, R28, 0x7632, R18 ;  /* 0x000076321c127816 */ /* 0x010fc60000000012 */
[----:B0-----:R-:W3:Y:S04]  /*9f840*/  LDL.LU R28, [R1+0x2c0] ;  /* 0x0002c000011c7983 */ /* 0x001ee80000300800 */
[----:B------:R-:W4:Y:S01]  /*9f850*/  LDL.LU R0, [R1+0x2f0] ;  /* 0x0002f00001007983 */ /* 0x000f220000300800 */
[----:B------:R-:W-:Y:S02]  /*9f860*/  ISETP.LT.AND P6, PT, R19, c[0x0][0x178], !P0 ;  /* 0x00005e0013007a0c */ /* 0x000fe400047c1270 */
[----:B------:R-:W-:Y:S02]  /*9f870*/  ISETP.LT.AND P0, PT, R23, c[0x0][0x178], !P0 ;  /* 0x00005e0017007a0c */ /* 0x000fe40004701270 */
[----:B------:R-:W-:Y:S01]  /*9f880*/  ISETP.LT.AND P2, PT, R27, c[0x0][0x178], !P5 ;  /* 0x00005e001b007a0c */ /* 0x000fe20006f41270 */
[C---:B------:R-:W-:Y:S01]  /*9f890*/  IMAD.WIDE R12, R16.reuse, 0x2, R20 ;  /* 0x00000002100c7825 */ /* 0x040fe200078e0214 */
[----:B------:R-:W-:Y:S01]  /*9f8a0*/  ISETP.LT.AND P3, PT, R29, c[0x0][0x178], !P5 ;  /* 0x00005e001d007a0c */ /* 0x000fe20006f61270 */
[----:B------:R-:W-:Y:S02]  /*9f8b0*/  STL [R1+0x2a68], R17 ;  /* 0x002a681101007387 */ /* 0x000fe40000100800 */
[----:B------:R-:W-:-:S04]  /*9f8c0*/  IMAD.WIDE R14, R16, 0x2, R10 ;  /* 0x00000002100e7825 */ /* 0x000fc800078e020a */
[----:B----4-:R0:W-:Y:S01]  /*9f8d0*/  @P6 STG.E.U16 [R4.64], R0 ;  /* 0x0000000004006986 */ /* 0x0101e2000c101504 */
[----:B------:R-:W-:-:S03]  /*9f8e0*/  ISETP.LT.AND P6, PT, R19, c[0x0][0x178], !P5 ;  /* 0x00005e0013007a0c */ /* 0x000fc60006fc1270 */
[----:B------:R-:W-:Y:S04]  /*9f8f0*/  @P0 STG.E.U16 [R6.64], R24 ;  /* 0x0000001806000986 */ /* 0x000fe8000c101504 */
[----:B------:R1:W-:Y:S01]  /*9f900*/  @P2 STG.E.U16 [R12.64], R17 ;  /* 0x000000110c002986 */ /* 0x0003e2000c101504 */
[----:B------:R-:W-:Y:S02]  /*9f910*/  ISETP.LT.AND P5, PT, R23, c[0x0][0x178], !P5 ;  /* 0x00005e0017007a0c */ /* 0x000fe40006fa1270 */
[----:B------:R-:W-:Y:S01]  /*9f920*/  ISETP.LT.AND P0, PT, R27, c[0x0][0x178], !P4 ;  /* 0x00005e001b007a0c */ /* 0x000fe20006701270 */
[----:B0-----:R-:W-:Y:S01]  /*9f930*/  IMAD.WIDE R4, R16, 0x2, R8 ;  /* 0x0000000210047825 */ /* 0x001fe200078e0208 */
[----:B-1----:R-:W4:Y:S01]  /*9f940*/  LDL.LU R17, [R1+0x300] ;  /* 0x0003000001117983 */ /* 0x002f220000300800 */
[----:B------:R-:W-:-:S02]  /*9f950*/  PRMT R12, R0, 0x7632, R12 ;  /* 0x00007632000c7816 */ /* 0x000fc4000000000c */
[C---:B------:R-:W-:Y:S01]  /*9f960*/  IADD3 R0, R16.reuse, c[0x0][0x198], RZ ;  /* 0x0000660010007a10 */ /* 0x040fe20007ffe0ff */
[----:B------:R0:W-:Y:S01]  /*9f970*/  @P3 STG.E.U16 [R14.64], R18 ;  /* 0x000000120e003986 */ /* 0x0001e2000c101504 */
[----:B------:R-:W-:-:S03]  /*9f980*/  IMAD.WIDE R6, R16, 0x2, R2 ;  /* 0x0000000210067825 */ /* 0x000fc600078e0202 */
[----:B------:R1:W-:Y:S04]  /*9f990*/  @P6 STG.E.U16 [R4.64], R12 ;  /* 0x0000000c04006986 */ /* 0x0003e8000c101504 */
[----:B------:R2:W-:Y:S01]  /*9f9a0*/  STL [R1+0x2a64], R18 ;  /* 0x002a641201007387 */ /* 0x0005e20000100800 */
[----:B0-----:R-:W-:Y:S01]  /*9f9b0*/  PRMT R14, R24, 0x7632, R14 ;  /* 0x00007632180e7816 */ /* 0x001fe2000000000e */
[----:B-1----:R-:W-:-:S04]  /*9f9c0*/  IMAD.WIDE R4, R0, 0x2, R20 ;  /* 0x0000000200047825 */ /* 0x002fc800078e0214 */
[----:B------:R-:W-:Y:S01]  /*9f9d0*/  @P5 STG.E.U16 [R6.64], R14 ;  /* 0x0000000e06005986 */ /* 0x000fe2000c101504 */
[----:B------:R-:W-:-:S03]  /*9f9e0*/  PRMT R15, R26, 0x7632, R15 ;  /* 0x000076321a0f7816 */ /* 0x000fc6000000000f */
[----:B--2---:R-:W2:Y:S04]  /*9f9f0*/  LDL.LU R18, [R1+0x2914] ;  /* 0x0029140001127983 */ /* 0x004ea80000300800 */
[----:B------:R0:W-:Y:S04]  /*9fa00*/  @P0 STG.E.U16 [R4.64], R26 ;  /* 0x0000001a04000986 */ /* 0x0001e8000c101504 */
[----:B0-----:R-:W2:Y:S01]  /*9fa10*/  LDL.LU R26, [R1+0x2918] ;  /* 0x00291800011a7983 */ /* 0x001ea20000300800 */
[----:B------:R-:W-:Y:S02]  /*9fa20*/  ISETP.LT.AND P2, PT, R29, c[0x0][0x178], !P4 ;  /* 0x00005e001d007a0c */ /* 0x000fe40006741270 */
[----:B------:R-:W-:Y:S01]  /*9fa30*/  ISETP.LT.AND P6, PT, R19, c[0x0][0x178], !P4 ;  /* 0x00005e0013007a0c */ /* 0x000fe200067c1270 */
[----:B------:R-:W-:Y:S01]  /*9fa40*/  IMAD.WIDE R12, R0, 0x2, R10 ;  /* 0x00000002000c7825 */ /* 0x000fe200078e020a */
[----:B------:R-:W-:-:S02]  /*9fa50*/  ISETP.LT.AND P4, PT, R23, c[0x0][0x178], !P4 ;  /* 0x00005e0017007a0c */ /* 0x000fc40006781270 */
[----:B------:R-:W-:Y:S01]  /*9fa60*/  ISETP.LT.AND P5, PT, R27, c[0x0][0x178], !P1 ;  /* 0x00005e001b007a0c */ /* 0x000fe20004fa1270 */
[C---:B------:R-:W-:Y:S01]  /*9fa70*/  IMAD.WIDE R4, R0.reuse, 0x2, R8 ;  /* 0x0000000200047825 */ /* 0x040fe200078e0208 */
[----:B------:R-:W-:-:S05]  /*9fa80*/  IADD3 R14, R0, c[0x0][0x198], RZ ;  /* 0x00006600000e7a10 */ /* 0x000fca0007ffe0ff */
[----:B------:R0:W-:Y:S01]  /*9fa90*/  @P2 STG.E.U16 [R12.64], R25 ;  /* 0x000000190c002986 */ /* 0x0001e2000c101504 */
[----:B------:R-:W-:Y:S01]  /*9faa0*/  ISETP.LT.AND P2, PT, R29, c[0x0][0x178], !P1 ;  /* 0x00005e001d007a0c */ /* 0x000fe20004f41270 */
[----:B------:R-:W-:Y:S01]  /*9fab0*/  IMAD.WIDE R6, R0, 0x2, R2 ;  /* 0x0000000200067825 */ /* 0x000fe200078e0202 */
[----:B------:R-:W-:-:S03]  /*9fac0*/  PRMT R0, R25, 0x7632, R0 ;  /* 0x0000763219007816 */ /* 0x000fc60000000000 */
[----:B0-----:R-:W-:Y:S01]  /*9fad0*/  IMAD.WIDE R12, R14, 0x2, R20 ;  /* 0x000000020e0c7825 */ /* 0x001fe200078e0214 */
[----:B------:R-:W-:Y:S02]  /*9fae0*/  ISETP.GE.AND P3, PT, R22, c[0x0][0x17c], PT ;  /* 0x00005f0016007a0c */ /* 0x000fe40003f66270 */
[----:B------:R-:W2:Y:S04]  /*9faf0*/  LDL.LU R22, [R1+0x354] ;  /* 0x0003540001167983 */ /* 0x000ea80000300800 */
[----:B------:R-:W2:Y:S04]  /*9fb00*/  LDL.LU R24, [R1+0x314] ;  /* 0x0003140001187983 */ /* 0x000ea80000300800 */
[----:B----4-:R0:W-:Y:S01]  /*9fb10*/  @P6 STG.E.U16 [R4.64], R17 ;  /* 0x0000001104006986 */ /* 0x0101e2000c101504 */
[----:B------:R-:W-:-:S02]  /*9fb20*/  ISETP.LT.AND P6, PT, R19, c[0x0][0x178], !P1 ;  /* 0x00005e0013007a0c */ /* 0x000fc40004fc1270 */
[----:B------:R-:W-:Y:S01]  /*9fb30*/  ISETP.LT.AND P1, PT, R23, c[0x0][0x178], !P1 ;  /* 0x00005e0017007a0c */ /* 0x000fe20004f21270 */
[----:B---3--:R1:W-:Y:S04]  /*9fb40*/  @P4 STG.E.U16 [R6.64], R28 ;  /* 0x0000001c06004986 */ /* 0x0083e8000c101504 */
[----:B------:R3:W-:Y:S01]  /*9fb50*/  @P5 STG.E.U16 [R12.64], R15 ;  /* 0x0000000f0c005986 */ /* 0x0007e2000c101504 */
[----:B0-----:R-:W-:-:S04]  /*9fb60*/  IMAD.WIDE R4, R14, 0x2, R8 ;  /* 0x000000020e047825 */ /* 0x001fc800078e0208 */
[----:B-1----:R-:W-:Y:S01]  /*9fb70*/  IMAD.WIDE R6, R14, 0x2, R10 ;  /* 0x000000020e067825 */ /* 0x002fe200078e020a */
[----:B---3--:R-:W-:-:S04]  /*9fb80*/  PRMT R12, R17, 0x7632, R12 ;  /* 0x00007632110c7816 */ /* 0x008fc8000000000c */
[----:B------:R-:W-:Y:S01]  /*9fb90*/  @P2 STG.E.U16 [R6.64], R0 ;  /* 0x0000000006002986 */ /* 0x000fe2000c101504 */
[----:B------:R-:W-:-:S03]  /*9fba0*/  PRMT R15, R28, 0x7632, R15 ;  /* 0x000076321c0f7816 */ /* 0x000fc6000000000f */
[----:B------:R0:W-:Y:S01]  /*9fbb0*/  @P6 STG.E.U16 [R4.64], R12 ;  /* 0x0000000c04006986 */ /* 0x0001e2000c101504 */
[----:B--2---:R-:W-:-:S03]  /*9fbc0*/  ISETP.GE.AND P0, PT, R18, c[0x0][0x17c], PT ;  /* 0x00005f0012007a0c */ /* 0x004fc60003f06270 */
[----:B------:R-:W2:Y:S04]  /*9fbd0*/  LDL.LU R18, [R1+0x2d4] ;  /* 0x0002d40001127983 */ /* 0x000ea80000300800 */
[----:B------:R-:W3:Y:S01]  /*9fbe0*/  LDL.LU R25, [R1+0x2a4] ;  /* 0x0002a40001197983 */ /* 0x000ee20000300800 */
[----:B0-----:R-:W-:-:S03]  /*9fbf0*/  IMAD.WIDE R4, R14, 0x2, R2 ;  /* 0x000000020e047825 */ /* 0x001fc600078e0202 */
[----:B------:R-:W4:Y:S01]  /*9fc00*/  LDL.LU R17, [R1+0x2a68] ;  /* 0x002a680001117983 */ /* 0x000f220000300800 */
[----:B------:R-:W-:-:S03]  /*9fc10*/  ISETP.GE.AND P2, PT, R26, c[0x0][0x17c], PT ;  /* 0x00005f001a007a0c */ /* 0x000fc60003f46270 */
[----:B------:R0:W-:Y:S04]  /*9fc20*/  @P1 STG.E.U16 [R4.64], R15 ;  /* 0x0000000f04001986 */ /* 0x0001e8000c101504 */
[----:B------:R-:W4:Y:S04]  /*9fc30*/  LDL.LU R26, [R1+0x364] ;  /* 0x00036400011a7983 */ /* 0x000f280000300800 */
[----:B------:R-:W4:Y:S04]  /*9fc40*/  LDL.LU R28, [R1+0x324] ;  /* 0x00032400011c7983 */ /* 0x000f280000300800 */
[----:B0-----:R-:W4:Y:S01]  /*9fc50*/  LDL.LU R15, [R1+0x291c] ;  /* 0x00291c00010f7983 */ /* 0x001f220000300800 */
[----:B------:R-:W-:-:S02]  /*9fc60*/  ISETP.LT.AND P4, PT, R27, c[0x0][0x178], !P3 ;  /* 0x00005e001b007a0c */ /* 0x000fc40005f81270 */
[----:B------:R-:W-:Y:S02]  /*9fc70*/  IADD3 R0, R14, c[0x0][0x198], RZ ;  /* 0x000066000e007a10 */ /* 0x000fe40007ffe0ff */
[----:B------:R-:W-:Y:S02]  /*9fc80*/  ISETP.LT.AND P5, PT, R29, c[0x0][0x178], !P3 ;  /* 0x00005e001d007a0c */ /* 0x000fe40005fa1270 */
[----:B------:R-:W-:Y:S02]  /*9fc90*/  ISETP.LT.AND P6, PT, R19, c[0x0][0x178], !P3 ;  /* 0x00005e0013007a0c */ /* 0x000fe40005fc1270 */
[----:B------:R-:W-:Y:S01]  /*9fca0*/  ISETP.LT.AND P3, PT, R23, c[0x0][0x178], !P3 ;  /* 0x00005e0017007a0c */ /* 0x000fe20005f61270 */
[----:B------:R-:W-:-:S04]  /*9fcb0*/  IMAD.WIDE R6, R0, 0x2, R20 ;  /* 0x0000000200067825 */ /* 0x000fc800078e0214 */
[C---:B------:R-:W-:Y:S01]  /*9fcc0*/  IMAD.WIDE R12, R0.reuse, 0x2, R10 ;  /* 0x00000002000c7825 */ /* 0x040fe200078e020a */
[----:B------:R0:W-:Y:S03]  /*9fcd0*/  @P4 STG.E.U16 [R6.64], R22 ;  /* 0x0000001606004986 */ /* 0x0001e6000c101504 */
[C---:B------:R-:W-:Y:S01]  /*9fce0*/  IMAD.WIDE R4, R0.reuse, 0x2, R8 ;  /* 0x0000000200047825 */ /* 0x040fe200078e0208 */
[C---:B------:R-:W-:Y:S01]  /*9fcf0*/  IADD3 R14, R0.reuse, c[0x0][0x198], RZ ;  /* 0x00006600000e7a10 */ /* 0x040fe20007ffe0ff */
[----:B------:R-:W-:Y:S02]  /*9fd00*/  @P5 STG.E.U16 [R12.64], R24 ;  /* 0x000000180c005986 */ /* 0x000fe4000c101504 */
[----:B0-----:R-:W-:Y:S01]  /*9fd10*/  IMAD.WIDE R6, R0, 0x2, R2 ;  /* 0x0000000200067825 */ /* 0x001fe200078e0202 */
[----:B------:R-:W-:Y:S01]  /*9fd20*/  PRMT R0, R22, 0x7632, R0 ;  /* 0x0000763216007816 */ /* 0x000fe20000000000 */
[----:B--2---:R-:W-:Y:S01]  /*9fd30*/  @P6 STG.E.U16 [R4.64], R18 ;  /* 0x0000001204006986 */ /* 0x004fe2000c101504 */
[----:B------:R-:W-:-:S03]  /*9fd40*/  PRMT R16, R18, 0x7632, R16 ;  /* 0x0000763212107816 */ /* 0x000fc60000000010 */
[----:B---3--:R0:W-:Y:S02]  /*9fd50*/  @P3 STG.E.U16 [R6.64], R25 ;  /* 0x0000001906003986 */ /* 0x0081e4000c101504 */
[----:B0-----:R-:W-:Y:S02]  /*9fd60*/  PRMT R6, R24, 0x7632, R6 ;  /* 0x0000763218067816 */ /* 0x001fe40000000006 */
[----:B----4-:R-:W-:Y:S02]  /*9fd70*/  ISETP.GE.AND P1, PT, R15, c[0x0][0x17c], PT ;  /* 0x00005f000f007a0c */ /* 0x010fe40003f26270 */
[----:B------:R-:W2:Y:S04]  /*9fd80*/  LDL.LU R15, [R1+0x2920] ;  /* 0x00292000010f7983 */ /* 0x000ea80000300800 */
[----:B------:R-:W3:Y:S04]  /*9fd90*/  LDL.LU R22, [R1+0x2924] ;  /* 0x0029240001167983 */ /* 0x000ee80000300800 */
[----:B------:R-:W4:Y:S04]  /*9fda0*/  LDL.LU R24, [R1+0x2b4] ;  /* 0x0002b40001187983 */ /* 0x000f280000300800 */
[----:B------:R-:W4:Y:S01]  /*9fdb0*/  LDL.LU R18, [R1+0x2a64] ;  /* 0x002a640001127983 */ /* 0x000f220000300800 */
[----:B------:R-:W-:-:S02]  /*9fdc0*/  ISETP.LT.AND P4, PT, R27, c[0x0][0x178], !P0 ;  /* 0x00005e001b007a0c */ /* 0x000fc40004781270 */
        /* <DEDUP_REMOVED lines=15> */
[----:B------:R1:W-:Y:S01]  /*9fec0*/  @P3 STG.E.U16 [R6.64], R17 ;  /* 0x0000001106003986 */ /* 0x0003e2000c101504 */
[----:B------:R-:W-:Y:S02]  /*9fed0*/  ISETP.LT.AND P4, PT, R19, c[0x0][0x178], !P2 ;  /* 0x00005e0013007a0c */ /* 0x000fe40005781270 */
[----:B------:R-:W-:Y:S01]  /*9fee0*/  ISETP.LT.AND P3, PT, R23, c[0x0][0x178], !P2 ;  /* 0x00005e0017007a0c */ /* 0x000fe20005761270 */
        /* <DEDUP_REMOVED lines=16> */
[----:B------:R-:W-:Y:S01]  /*9fff0*/  ISETP.LT.AND P5, PT, R29, c[0x0][0x178], !P1 ;  /* 0x00005e001d007a0c */ /* 0x000fe20004fa1270 */
[----:B------:R-:W-:-:S04]  /*a0000*/  IMAD.WIDE R12, R16, 0x2, R20 ;  /* 0x00000002100c7825 */ /* 0x000fc800078e0214 */
[----:B------:R-:W-:Y:S01]  /*a0010*/  IMAD.WIDE R14, R16, 0x2, R10 ;  /* 0x00000002100e7825 */ /* 0x000fe200078e020a */
[----:B------:R-:W-:Y:S04]  /*a0020*/  STL [R1+0x2a60], R17 ;  /* 0x002a601101007387 */ /* 0x000fe80000100800 */
[----:B----4-:R0:W-:Y:S01]  /*a0030*/  @P4 STG.E.U16 [R4.64], R0 ;  /* 0x0000000004004986 */ /* 0x0101e2000c101504 */
[----:B------:R-:W-:-:S03]  /*a0040*/  ISETP.LT.AND P4, PT, R19, c[0x0][0x178], !P1 ;  /* 0x00005e0013007a0c */ /* 0x000fc60004f81270 */
[----:B------:R-:W-:Y:S01]  /*a0050*/  @P3 STG.E.U16 [R6.64], R24 ;  /* 0x0000001806003986 */ /* 0x000fe2000c101504 */
[----:B------:R-:W-:-:S03]  /*a0060*/  ISETP.LT.AND P3, PT, R23, c[0x0][0x178], !P1 ;  /* 0x00005e0017007a0c */ /* 0x000fc60004f61270 */
[----:B------:R1:W-:Y:S04]  /*a0070*/  @P6 STG.E.U16 [R12.64], R17 ;  /* 0x000000110c006986 */ /* 0x0003e8000c101504 */
[----:B------:R4:W-:Y:S01]  /*a0080*/  @P5 STG.E.U16 [R14.64], R18 ;  /* 0x000000120e005986 */ /* 0x0009e2000c101504 */
[----:B------:R-:W-:Y:S01]  /*a0090*/  ISETP.LT.AND P5, PT, R27, c[0x0][0x178], !P0 ;  /* 0x00005e001b007a0c */ /* 0x000fe200047a1270 */
[----:B0-----:R-:W-:Y:S02]  /*a00a0*/  IMAD.WIDE R4, R16, 0x2, R8 ;  /* 0x0000000210047825 */ /* 0x001fe400078e0208 */
[----:B-1----:R-:W3:Y:S01]  /*a00b0*/  LDL.LU R17, [R1+0x2f4] ;  /* 0x0002f40001117983 */ /* 0x002ee20000300800 */
[----:B------:R-:W-:Y:S02]  /*a00c0*/  PRMT R12, R0, 0x7632, R12 ;  /* 0x00007632000c7816 */ /* 0x000fe4000000000c */
[C---:B------:R-:W-:Y:S01]  /*a00d0*/  IADD3 R0, R16.reuse, c[0x0][0x198], RZ ;  /* 0x0000660010007a10 */ /* 0x040fe20007ffe0ff */
[----:B------:R-:W-:Y:S01]  /*a00e0*/  IMAD.WIDE R6, R16, 0x2, R2 ;  /* 0x0000000210067825 */ /* 0x000fe200078e0202 */
[----:B----4-:R-:W-:Y:S01]  /*a00f0*/  PRMT R14, R24, 0x7632, R14 ;  /* 0x00007632180e7816 */ /* 0x010fe2000000000e */
[----:B------:R0:W-:Y:S01]  /*a0100*/  @P4 STG.E.U16 [R4.64], R12 ;  /* 0x0000000c04004986 */ /* 0x0001e2000c101504 */
[----:B------:R-:W-:-:S03]  /*a0110*/  PRMT R15, R26, 0x7632, R15 ;  /* 0x000076321a0f7816 */ /* 0x000fc6000000000f */
[----:B------:R1:W-:Y:S04]  /*a0120*/  STL [R1+0x2a5c], R18 ;  /* 0x002a5c1201007387 */ /* 0x0003e80000100800 */
[----:B------:R-:W-:Y:S01]  /*a0130*/  @P3 STG.E.U16 [R6.64], R14 ;  /* 0x0000000e06003986 */ /* 0x000fe2000c101504 */
[----:B0-----:R-:W-:-:S03]  /*a0140*/  IMAD.WIDE R4, R0, 0x2, R20 ;  /* 0x0000000200047825 */ /* 0x001fc600078e0214 */
[----:B-1----:R-:W4:Y:S04]  /*a0150*/  LDL.LU R18, [R1+0x292c] ;  /* 0x00292c0001127983 */ /* 0x002f280000300800 */
[----:B------:R0:W-:Y:S04]  /*a0160*/  @P5 STG.E.U16 [R4.64], R26 ;  /* 0x0000001a04005986 */ /* 0x0001e8000c101504 */
[----:B0-----:R-:W4:Y:S01]  /*a0170*/  LDL.LU R26, [R1+0x2930] ;  /* 0x00293000011a7983 */ /* 0x001f220000300800 */
        /* <DEDUP_REMOVED lines=10> */
[----:B------:R-:W-:Y:S02]  /*a0220*/  PRMT R0, R25, 0x7632, R0 ;  /* 0x0000763219007816 */ /* 0x000fe40000000000 */
[----:B--2---:R-:W-:Y:S02]  /*a0230*/  ISETP.GE.AND P1, PT, R22, c[0x0][0x17c], PT ;  /* 0x00005f0016007a0c */ /* 0x004fe40003f26270 */
[----:B------:R-:W2:Y:S04]  /*a0240*/  LDL.LU R22, [R1+0x384] ;  /* 0x0003840001167983 */ /* 0x000ea80000300800 */
[----:B------:R-:W2:Y:S01]  /*a0250*/  LDL.LU R24, [R1+0x344] ;  /* 0x0003440001187983 */ /* 0x000ea20000300800 */
[----:B0-----:R-:W-:-:S03]  /*a0260*/  IMAD.WIDE R12, R14, 0x2, R20 ;  /* 0x000000020e0c7825 */ /* 0x001fc600078e0214 */
[----:B---3--:R0:W-:Y:S01]  /*a0270*/  @P4 STG.E.U16 [R4.64], R17 ;  /* 0x0000001104004986 */ /* 0x0081e2000c101504 */
[----:B------:R-:W-:Y:S02]  /*a0280*/  ISETP.LT.AND P4, PT, R19, c[0x0][0x178], !P2 ;  /* 0x00005e0013007a0c */ /* 0x000fe40005781270 */
[----:B------:R-:W-:Y:S01]  /*a0290*/  ISETP.LT.AND P2, PT, R23, c[0x0][0x178], !P2 ;  /* 0x00005e0017007a0c */ /* 0x000fe20005741270 */
[----:B------:R1:W-:Y:S04]  /*a02a0*/  @P0 STG.E.U16 [R6.64], R28 ;  /* 0x0000001c06000986 */ /* 0x0003e8000c101504 */
[----:B------:R3:W-:Y:S01]  /*a02b0*/  @P3 STG.E.U16 [R12.64], R15 ;  /* 0x0000000f0c003986 */ /* 0x0007e2000c101504 */
[----:B0-----:R-:W-:-:S04]  /*a02c0*/  IMAD.WIDE R4, R14, 0x2, R10 ;  /* 0x000000020e047825 */ /* 0x001fc800078e020a */
[----:B-1----:R-:W-:Y:S01]  /*a02d0*/  IMAD.WIDE R6, R14, 0x2, R8 ;  /* 0x000000020e067825 */ /* 0x002fe200078e0208 */
[----:B------:R0:W-:Y:S01]  /*a02e0*/  @P6 STG.E.U16 [R4.64], R0 ;  /* 0x0000000004006986 */ /* 0x0001e2000c101504 */
[----:B---3--:R-:W-:Y:S02]  /*a02f0*/  PRMT R12, R17, 0x7632, R12 ;  /* 0x00007632110c7816 */ /* 0x008fe4000000000c */
[----:B----4-:R-:W-:Y:S02]  /*a0300*/  ISETP.GE.AND P5, PT, R18, c[0x0][0x17c], PT ;  /* 0x00005f0012007a0c */ /* 0x010fe40003fa6270 */
[----:B------:R-:W-:Y:S01]  /*a0310*/  PRMT R15, R28, 0x7632, R15 ;  /* 0x000076321c0f7816 */ /* 0x000fe2000000000f */
[----:B------:R-:W3:Y:S01]  /*a0320*/  LDL.LU R18, [R1+0x304] ;  /* 0x0003040001127983 */ /* 0x000ee20000300800 */
[----:B0-----:R-:W-:-:S03]  /*a0330*/  IMAD.WIDE R4, R14, 0x2, R2 ;  /* 0x000000020e047825 */ /* 0x001fc600078e0202 */
[----:B------:R-:W4:Y:S04]  /*a0340*/  LDL.LU R25, [R1+0x2c4] ;  /* 0x0002c40001197983 */ /* 0x000f280000300800 */
[----:B------:R-:W4:Y:S01]  /*a0350*/  LDL.LU R17, [R1+0x2a60] ;  /* 0x002a600001117983 */ /* 0x000f220000300800 */
[----:B------:R-:W-:-:S03]  /*a0360*/  ISETP.GE.AND P0, PT, R26, c[0x0][0x17c], PT ;  /* 0x00005f001a007a0c */ /* 0x000fc60003f06270 */
[----:B------:R-:W-:Y:S04]  /*a0370*/  @P4 STG.E.U16 [R6.64], R12 ;  /* 0x0000000c06004986 */ /* 0x000fe8000c101504 */
[----:B------:R-:W4:Y:S04]  /*a0380*/  LDL.LU R26, [R1+0x358] ;  /* 0x00035800011a7983 */ /* 0x000f280000300800 */
[----:B------:R-:W4:Y:S04]  /*a0390*/  LDL.LU R28, [R1+0x318] ;  /* 0x00031800011c7983 */ /* 0x000f280000300800 */
[----:B------:R0:W-:Y:S04]  /*a03a0*/  @P2 STG.E.U16 [R4.64], R15 ;  /* 0x0000000f04002986 */ /* 0x0001e8000c101504 */
        /* <DEDUP_REMOVED lines=8> */
[----:B--2---:R0:W-:Y:S03]  /*a0430*/  @P3 STG.E.U16 [R6.64], R22 ;  /* 0x0000001606003986 */ /* 0x0041e6000c101504 */
[C---:B------:R-:W-:Y:S01]  /*a0440*/  IMAD.WIDE R4, R0.reuse, 0x2, R8 ;  /* 0x0000000200047825 */ /* 0x040fe200078e0208 */
[----:B------:R-:W-:Y:S01]  /*a0450*/  @P6 STG.E.U16 [R12.64], R24 ;  /* 0x000000180c006986 */ /* 0x000fe2000c101504 */
[C---:B------:R-:W-:Y:S02]  /*a0460*/  IADD3 R14, R0.reuse, c[0x0][0x198], RZ ;  /* 0x00006600000e7a10 */ /* 0x040fe40007ffe0ff */
[----:B0-----:R-:W-:Y:S01]  /*a0470*/  IMAD.WIDE R6, R0, 0x2, R2 ;  /* 0x0000000200067825 */ /* 0x001fe200078e0202 */
[----:B------:R-:W-:Y:S01]  /*a0480*/  PRMT R0, R22, 0x7632, R0 ;  /* 0x0000763216007816 */ /* 0x000fe20000000000 */
[----:B---3--:R-:W-:Y:S01]  /*a0490*/  @P4 STG.E.U16 [R4.64], R18 ;  /* 0x0000001204004986 */ /* 0x008fe2000c101504 */
[----:B------:R-:W-:-:S03]  /*a04a0*/  PRMT R16, R18, 0x7632, R16 ;  /* 0x0000763212107816 */ /* 0x000fc60000000010 */
[----:B----4-:R0:W-:Y:S02]  /*a04b0*/  @P1 STG.E.U16 [R6.64], R25 ;  /* 0x0000001906001986 */ /* 0x0101e4000c101504 */
[----:B0-----:R-:W-:Y:S02]  /*a04c0*/  PRMT R6, R24, 0x7632, R6 ;  /* 0x0000763218067816 */ /* 0x001fe40000000006 */
[----:B------:R-:W-:Y:S02]  /*a04d0*/  ISETP.GE.AND P2, PT, R15, c[0x0][0x17c], PT ;  /* 0x00005f000f007a0c */ /* 0x000fe40003f46270 */
        /* <DEDUP_REMOVED lines=8> */
[----:B------:R-:W-:-:S06]  /*a0560*/  IMAD.WIDE R4, R14, 0x2, R10 ;  /* 0x000000020e047825 */ /* 0x000fcc00078e020a */
[----:B------:R0:W-:Y:S01]  /*a0570*/  @P3 STG.E.U16 [R12.64], R0 ;  /* 0x000000000c003986 */ /* 0x0001e2000c101504 */
[----:B------:R-:W-:Y:S02]  /*a0580*/  ISETP.LT.AND P3, PT, R19, c[0x0][0x178], !P5 ;  /* 0x00005e0013007a0c */ /* 0x000fe40006f61270 */
[----:B------:R-:W-:Y:S01]  /*a0590*/  ISETP.LT.AND P5, PT, R23, c[0x0][0x178], !P5 ;  /* 0x00005e0017007a0c */ /* 0x000fe20006fa1270 */
[----:B------:R1:W-:Y:S01]  /*a05a0*/  @P6 STG.E.U16 [R4.64], R6 ;  /* 0x0000000604006986 */ /* 0x0003e2000c101504 */
[----:B------:R-:W-:Y:S02]  /*a05b0*/  ISETP.LT.AND P6, PT, R29, c[0x0][0x178], !P0 ;  /* 0x00005e001d007a0c */ /* 0x000fe400047c1270 */
[----:B------:R-:W-:Y:S02]  /*a05c0*/  PRMT R17, R25, 0x7632, R17 ;  /* 0x0000763219117816 */ /* 0x000fe40000000011 */
[C---:B0-----:R-:W-:Y:S01]  /*a05d0*/  IADD3 R0, R14.reuse, c[0x0][0x198], RZ ;  /* 0x000066000e007a10 */ /* 0x041fe20007ffe0ff */
[----:B-1----:R-:W-:-:S04]  /*a05e0*/  IMAD.WIDE R4, R14, 0x2, R8 ;  /* 0x000000020e047825 */ /* 0x002fc800078e0208 */
[----:B------:R-:W-:Y:S01]  /*a05f0*/  IMAD.WIDE R6, R14, 0x2, R2 ;  /* 0x000000020e067825 */ /* 0x000fe200078e0202 */
[----:B------:R0:W-:Y:S03]  /*a0600*/  @P3 STG.E.U16 [R4.64], R16 ;  /* 0x0000001004003986 */ /* 0x0001e6000c101504 */
[----:B------:R-:W-:Y:S01]  /*a0610*/  IMAD.WIDE R12, R0, 0x2, R20 ;  /* 0x00000002000c7825 */ /* 0x000fe200078e0214 */
[----:B------:R1:W-:Y:S01]  /*a0620*/  @P5 STG.E.U16 [R6.64], R17 ;  /* 0x0000001106005986 */ /* 0x0003e2000c101504 */
[----:B------:R-:W-:-:S03]  /*a0630*/  ISETP.LT.AND P3, PT, R23, c[0x0][0x178], !P0 ;  /* 0x00005e0017007a0c */ /* 0x000fc60004761270 */
[----:B------:R1:W-:Y:S01]  /*a0640*/  @P4 STG.E.U16 [R12.64], R26 ;  /* 0x0000001a0c004986 */ /* 0x0003e2000c101504 */
[----:B------:R-:W-:Y:S02]  /*a0650*/  ISETP.LT.AND P4, PT, R19, c[0x0][0x178], !P0 ;  /* 0x00005e0013007a0c */ /* 0x000fe40004781270 */
[----:B0-----:R-:W-:Y:S02]  /*a0660*/  IADD3 R16, R0, c[0x0][0x198], RZ ;  /* 0x0000660000107a10 */ /* 0x001fe40007ffe0ff */
[----:B-1----:R-:W-:Y:S01]  /*a0670*/  PRMT R17, R26, 0x7632, R17 ;  /* 0x000076321a117816 */ /* 0x002fe20000000011 */
[C---:B------:R-:W-:Y:S01]  /*a0680*/  IMAD.WIDE R4, R0.reuse, 0x2, R8 ;  /* 0x0000000200047825 */ /* 0x040fe200078e0208 */
[----:B------:R-:W4:Y:S03]  /*a0690*/  LDL.LU R26, [R1+0x368] ;  /* 0x00036800011a7983 */ /* 0x000f260000300800 */
[----:B------:R-:W-:Y:S01]  /*a06a0*/  IMAD.WIDE R6, R0, 0x2, R2 ;  /* 0x0000000200067825 */ /* 0x000fe200078e0202 */
[----:B------:R-:W4:Y:S01]  /*a06b0*/  LDL.LU R25, [R1+0x328] ;  /* 0x0003280001197983 */ /* 0x000f220000300800 */
[----:B--2---:R-:W-:-:S02]  /*a06c0*/  ISETP.GE.AND P1, PT, R15, c[0x0][0x17c], PT ;  /* 0x00005f000f007a0c */ /* 0x004fc40003f26270 */
        /* <DEDUP_REMOVED lines=25> */
[----:B------:R0:W-:Y:S04]  /*a0860*/  @P4 STG.E.U16 [R4.64], R12 ;  /* 0x0000000c04004986 */ /* 0x0001e8000c101504 */
[----:B------:R1:W-:Y:S01]  /*a0870*/  STL [R1+0x2a54], R18 ;  /* 0x002a541201007387 */ /* 0x0003e20000100800 */
[----:B------:R-:W-:-:S03]  /*a0880*/  PRMT R15, R26, 0x7632, R15 ;  /* 0x000076321a0f7816 */ /* 0x000fc6000000000f */
        /* <DEDUP_REMOVED lines=54> */
[----:B---3--:R-:W-:Y:S04]  /*a0bf0*/  @P4 STG.E.U16 [R4.64], R18 ;  /* 0x0000001204004986 */ /* 0x008fe8000c101504 */
[----:B----4-:R0:W-:Y:S02]  /*a0c00*/  @P2 STG.E.U16 [R6.64], R25 ;  /* 0x0000001906002986 */ /* 0x0101e4000c101504 */
[----:B0-----:R-:W-:-:S02]  /*a0c10*/  PRMT R6, R24, 0x7632, R6 ;  /* 0x0000763218067816 */ /* 0x001fc40000000006 */
[----:B------:R-:W-:Y:S02]  /*a0c20*/  ISETP.GE.AND P0, PT, R15, c[0x0][0x17c], PT ;  /* 0x00005f000f007a0c */ /* 0x000fe40003f06270 */
[----:B------:R-:W2:Y:S04]  /*a0c30*/  LDL.LU R15, [R1+0x2950] ;  /* 0x00295000010f7983 */ /* 0x000ea80000300800 */
[----:B------:R-:W3:Y:S04]  /*a0c40*/  LDL.LU R22, [R1+0x2954] ;  /* 0x0029540001167983 */ /* 0x000ee80000300800 */
[----:B------:R-:W4:Y:S01]  /*a0c50*/  LDL.LU R24, [R1+0x2c8] ;  /* 0x0002c80001187983 */ /* 0x000f220000300800 */
[----:B------:R-:W-:-:S02]  /*a0c60*/  PRMT R16, R18, 0x7632, R16 ;  /* 0x0000763212107816 */ /* 0x000fc40000000010 */
[----:B------:R-:W-:Y:S01]  /*a0c70*/  ISETP.LT.AND P3, PT, R27, c[0x0][0x178], !P5 ;  /* 0x00005e001b007a0c */ /* 0x000fe20006f61270 */
[C---:B------:R-:W-:Y:S01]  /*a0c80*/  IMAD.WIDE R12, R14.reuse, 0x2, R20 ;  /* 0x000000020e0c7825 */ /* 0x040fe200078e0214 */
[----:B------:R-:W-:Y:S02]  /*a0c90*/  ISETP.LT.AND P6, PT, R29, c[0x0][0x178], !P5 ;  /* 0x00005e001d007a0c */ /* 0x000fe40006fc1270 */
[----:B------:R-:W-:Y:S01]  /*a0ca0*/  ISETP.LT.AND P4, PT, R27, c[0x0][0x178], !P1 ;  /* 0x00005e001b007a0c */ /* 0x000fe20004f81270 */
[----:B------:R-:W-:-:S08]  /*a0cb0*/  IMAD.WIDE R4, R14, 0x2, R10 ;  /* 0x000000020e047825 */ /* 0x000fd000078e020a */
[----:B------:R-:W-:Y:S01]  /*a0cc0*/  @P3 STG.E.U16 [R12.64], R0 ;  /* 0x000000000c003986 */ /* 0x000fe2000c101504 */
[----:B------:R-:W-:Y:S02]  /*a0cd0*/  ISETP.LT.AND P3, PT, R19, c[0x0][0x178], !P5 ;  /* 0x00005e0013007a0c */ /* 0x000fe40006f61270 */
[----:B------:R-:W-:Y:S01]  /*a0ce0*/  ISETP.LT.AND P5, PT, R23, c[0x0][0x178], !P5 ;  /* 0x00005e0017007a0c */ /* 0x000fe20006fa1270 */
[----:B----4-:R0:W-:Y:S04]  /*a0cf0*/  STL [R1+0x2a50], R24 ;  /* 0x002a501801007387 */ /* 0x0101e80000100800 */
[----:B0-----:R-:W4:Y:S04]  /*a0d00*/  LDL R24, [R1+0x308] ;  /* 0x0003080001187983 */ /* 0x001f280000100800 */
[----:B------:R-:W4:Y:S01]  /*a0d10*/  LDL.LU R18, [R1+0x2a54] ;  /* 0x002a540001127983 */ /* 0x000f220000300800 */
[----:B------:R-:W-:-:S03]  /*a0d20*/  IADD3 R0, R14, c[0x0][0x198], RZ ;  /* 0x000066000e007a10 */ /* 0x000fc60007ffe0ff */
[----:B------:R0:W-:Y:S01]  /*a0d30*/  @P6 STG.E.U16 [R4.64], R6 ;  /* 0x0000000604006986 */ /* 0x0001e2000c101504 */
[----:B------:R-:W-:Y:S01]  /*a0d40*/  PRMT R17, R25, 0x7632, R17 ;  /* 0x0000763219117816 */ /* 0x000fe20000000011 */
[----:B------:R-:W-:Y:S01]  /*a0d50*/  IMAD.WIDE R12, R0, 0x2, R20 ;  /* 0x00000002000c7825 */ /* 0x000fe200078e0214 */
[----:B------:R-:W-:Y:S01]  /*a0d60*/  ISETP.LT.AND P6, PT, R29, c[0x0][0x178], !P1 ;  /* 0x00005e001d007a0c */ /* 0x000fe20004fc1270 */
[----:B------:R-:W4:Y:S02]  /*a0d70*/  LDL.LU R25, [R1+0x35c] ;  /* 0x00035c0001197983 */ /* 0x000f240000300800 */
[----:B0-----:R-:W-:-:S04]  /*a0d80*/  IMAD.WIDE R4, R14, 0x2, R8 ;  /* 0x000000020e047825 */ /* 0x001fc800078e0208 */
[----:B------:R-:W-:Y:S01]  /*a0d90*/  IMAD.WIDE R6, R14, 0x2, R2 ;  /* 0x000000020e067825 */ /* 0x000fe200078e0202 */
[----:B------:R0:W-:Y:S04]  /*a0da0*/  @P3 STG.E.U16 [R4.64], R16 ;  /* 0x0000001004003986 */ /* 0x0001e8000c101504 */
[----:B------:R1:W-:Y:S04]  /*a0db0*/  @P5 STG.E.U16 [R6.64], R17 ;  /* 0x0000001106005986 */ /* 0x0003e8000c101504 */
[----:B------:R3:W-:Y:S01]  /*a0dc0*/  @P4 STG.E.U16 [R12.64], R28 ;  /* 0x0000001c0c004986 */ /* 0x0007e2000c101504 */
[----:B------:R-:W-:-:S02]  /*a0dd0*/  ISETP.LT.AND P4, PT, R19, c[0x0][0x178], !P1 ;  /* 0x00005e0013007a0c */ /* 0x000fc40004f81270 */
[----:B--2---:R-:W-:Y:S01]  /*a0de0*/  ISETP.GE.AND P2, PT, R15, c[0x0][0x17c], PT ;  /* 0x00005f000f007a0c */ /* 0x004fe20003f46270 */
[----:B------:R-:W-:Y:S01]  /*a0df0*/  IMAD.WIDE R14, R0, 0x2, R10 ;  /* 0x00000002000e7825 */ /* 0x000fe200078e020a */
[----:B------:R-:W-:-:S03]  /*a0e00*/  ISETP.LT.AND P3, PT, R23, c[0x0][0x178], !P1 ;  /* 0x00005e0017007a0c */ /* 0x000fc60004f61270 */
[----:B0-----:R-:W-:Y:S01]  /*a0e10*/  IMAD.WIDE R4, R0, 0x2, R8 ;  /* 0x0000000200047825 */ /* 0x001fe200078e0208 */
[----:B-1----:R-:W-:Y:S01]  /*a0e20*/  PRMT R17, R28, 0x7632, R17 ;  /* 0x000076321c117816 */ /* 0x002fe20000000011 */
[----:B------:R0:W-:Y:S01]  /*a0e30*/  @P6 STG.E.U16 [R14.64], R26 ;  /* 0x0000001a0e006986 */ /* 0x0001e2000c101504 */
[----:B---3--:R-:W-:-:S03]  /*a0e40*/  ISETP.GE.AND P1, PT, R22, c[0x0][0x17c], PT ;  /* 0x00005f0016007a0c */ /* 0x008fc60003f26270 */
[----:B------:R-:W2:Y:S04]  /*a0e50*/  LDL.LU R28, [R1+0x31c] ;  /* 0x00031c00011c7983 */ /* 0x000ea80000300800 */
[----:B------:R-:W3:Y:S04]  /*a0e60*/  LDL.LU R22, [R1+0x295c] ;  /* 0x00295c0001167983 */ /* 0x000ee80000300800 */
[----:B----4-:R1:W-:Y:S01]  /*a0e70*/  @P4 STG.E.U16 [R4.64], R24 ;  /* 0x0000001804004986 */ /* 0x0103e2000c101504 */
[----:B------:R-:W-:-:S03]  /*a0e80*/  PRMT R18, R26, 0x7632, R18 ;  /* 0x000076321a127816 */ /* 0x000fc60000000012 */
[----:B0-----:R-:W4:Y:S04]  /*a0e90*/  LDL.LU R26, [R1+0x2dc] ;  /* 0x0002dc00011a7983 */ /* 0x001f280000300800 */
[----:B-1----:R-:W2:Y:S04]  /*a0ea0*/  LDL.LU R24, [R1+0x2a50] ;  /* 0x002a500001187983 */ /* 0x002ea80000300800 */
[----:B------:R-:W3:Y:S04]  /*a0eb0*/  LDL.LU R4, [R1+0x308] ;  /* 0x0003080001047983 */ /* 0x000ee80000300800 */
[----:B------:R-:W3:Y:S01]  /*a0ec0*/  LDL.LU R5, [R1+0x2958] ;  /* 0x0029580001057983 */ /* 0x000ee20000300800 */
[----:B------:R-:W-:-:S02]  /*a0ed0*/  ISETP.LT.AND P6, PT, R27, c[0x0][0x178], !P0 ;  /* 0x00005e001b007a0c */ /* 0x000fc400047c1270 */
[----:B------:R-:W-:Y:S02]  /*a0ee0*/  ISETP.LT.AND P5, PT, R29, c[0x0][0x178], !P0 ;  /* 0x00005e001d007a0c */ /* 0x000fe400047a1270 */
[C---:B------:R-:W-:Y:S01]  /*a0ef0*/  IADD3 R16, R0.reuse, c[0x0][0x198], RZ ;  /* 0x0000660000107a10 */ /* 0x040fe20007ffe0ff */
[----:B------:R-:W-:Y:S01]  /*a0f00*/  IMAD.WIDE R6, R0, 0x2, R2 ;  /* 0x0000000200067825 */ /* 0x000fe200078e0202 */
[----:B------:R-:W-:-:S03]  /*a0f10*/  ISETP.LT.AND P4, PT, R19, c[0x0][0x178], !P0 ;  /* 0x00005e0013007a0c */ /* 0x000fc60004781270 */
[----:B------:R-:W-:-:S04]  /*a0f20*/  IMAD.WIDE R12, R16, 0x2, R20 ;  /* 0x00000002100c7825 */ /* 0x000fc800078e0214 */
[----:B------:R-:W-:Y:S01]  /*a0f30*/  IMAD.WIDE R14, R16, 0x2, R10 ;  /* 0x00000002100e7825 */ /* 0x000fe200078e020a */
[----:B------:R-:W-:Y:S04]  /*a0f40*/  STL [R1+0x2a4c], R18 ;  /* 0x002a4c1201007387 */ /* 0x000fe80000100800 */
[----:B--2---:R0:W-:Y:S01]  /*a0f50*/  @P3 STG.E.U16 [R6.64], R24 ;  /* 0x0000001806003986 */ /* 0x0041e2000c101504 */
[----:B------:R-:W-:-:S03]  /*a0f60*/  ISETP.LT.AND P3, PT, R23, c[0x0][0x178], !P0 ;  /* 0x00005e0017007a0c */ /* 0x000fc60004761270 */
[----:B------:R3:W-:Y:S01]  /*a0f70*/  @P6 STG.E.U16 [R12.64], R17 ;  /* 0x000000110c006986 */ /* 0x0007e2000c101504 */
[----:B------:R-:W-:-:S03]  /*a0f80*/  ISETP.LT.AND P6, PT, R29, c[0x0][0x178], !P2 ;  /* 0x00005e001d007a0c */ /* 0x000fc600057c1270 */
[----:B------:R1:W-:Y:S01]  /*a0f90*/  @P5 STG.E.U16 [R14.64], R18 ;  /* 0x000000120e005986 */ /* 0x0003e2000c101504 */
[----:B------:R-:W-:Y:S01]  /*a0fa0*/  ISETP.LT.AND P5, PT, R27, c[0x0][0x178], !P2 ;  /* 0x00005e001b007a0c */ /* 0x000fe200057a1270 */
[----:B0-----:R-:W-:Y:S01]  /*a0fb0*/  IMAD.WIDE R6, R16, 0x2, R8 ;  /* 0x0000000210067825 */ /* 0x001fe200078e0208 */
[----:B---3--:R-:W-:Y:S02]  /*a0fc0*/  PRMT R12, R4, 0x7632, R12 ;  /* 0x00007632040c7816 */ /* 0x008fe4000000000c */
[----:B-1----:R-:W-:-:S03]  /*a0fd0*/  IADD3 R14, R16, c[0x0][0x198], RZ ;  /* 0x00006600100e7a10 */ /* 0x002fc60007ffe0ff */
[----:B------:R0:W-:Y:S01]  /*a0fe0*/  @P4 STG.E.U16 [R6.64], R12 ;  /* 0x0000000c06004986 */ /* 0x0001e2000c101504 */
[----:B------:R-:W-:Y:S01]  /*a0ff0*/  ISETP.GE.AND P0, PT, R5, c[0x0][0x17c], PT ;  /* 0x00005f0005007a0c */ /* 0x000fe20003f06270 */
[----:B------:R-:W-:Y:S01]  /*a1000*/  IMAD.WIDE R4, R16, 0x2, R2 ;  /* 0x0000000210047825 */ /* 0x000fe200078e0202 */
[----:B------:R-:W-:Y:S01]  /*a1010*/  PRMT R0, R24, 0x7632, R0 ;  /* 0x0000763218007816 */ /* 0x000fe20000000000 */
[----:B------:R-:W2:Y:S01]  /*a1020*/  LDL.LU R18, [R1+0x2ac] ;  /* 0x0002ac0001127983 */ /* 0x000ea20000300800 */
[----:B------:R-:W-:-:S03]  /*a1030*/  PRMT R17, R28, 0x7632, R17 ;  /* 0x000076321c117816 */ /* 0x000fc60000000011 */
[----:B------:R1:W-:Y:S01]  /*a1040*/  @P3 STG.E.U16 [R4.64], R0 ;  /* 0x0000000004003986 */ /* 0x0003e2000c101504 */
[----:B0-----:R-:W-:-:S04]  /*a1050*/  IMAD.WIDE R6, R14, 0x2, R20 ;  /* 0x000000020e067825 */ /* 0x001fc800078e0214 */
[----:B------:R-:W-:Y:S01]  /*a1060*/  IMAD.WIDE R12, R14, 0x2, R10 ;  /* 0x000000020e0c7825 */ /* 0x000fe200078e020a */
[----:B------:R0:W-:Y:S01]  /*a1070*/  @P5 STG.E.U16 [R6.64], R25 ;  /* 0x0000001906005986 */ /* 0x0001e2000c101504 */
[----:B-1----:R-:W-:-:S03]  /*a1080*/  PRMT R0, R25, 0x7632, R0 ;  /* 0x0000763219007816 */ /* 0x002fc60000000000 */
[----:B------:R1:W-:Y:S04]  /*a1090*/  @P6 STG.E.U16 [R12.64], R28 ;  /* 0x0000001c0c006986 */ /* 0x0003e8000c101504 */
[----:B0-----:R-:W3:Y:S04]  /*a10a0*/  LDL.LU R25, [R1+0x36c] ;  /* 0x00036c0001197983 */ /* 0x001ee80000300800 */
[----:B-1----:R-:W3:Y:S01]  /*a10b0*/  LDL.LU R28, [R1+0x2960] ;  /* 0x00296000011c7983 */ /* 0x002ee20000300800 */
[----:B------:R-:W-:Y:S01]  /*a10c0*/  ISETP.LT.AND P4, PT, R19, c[0x0][0x178], !P2 ;  /* 0x00005e0013007a0c */ /* 0x000fe20005781270 */
[----:B------:R-:W-:Y:S01]  /*a10d0*/  IMAD.WIDE R4, R14, 0x2, R8 ;  /* 0x000000020e047825 */ /* 0x000fe200078e0208 */
[----:B------:R-:W-:Y:S01]  /*a10e0*/  ISETP.LT.AND P2, PT, R23, c[0x0][0x178], !P2 ;  /* 0x00005e0017007a0c */ /* 0x000fe20005741270 */
[----:B------:R-:W3:Y:S01]  /*a10f0*/  LDL.LU R24, [R1+0x32c] ;  /* 0x00032c0001187983 */ /* 0x000ee20000300800 */
[----:B------:R-:W-:-:S02]  /*a1100*/  ISETP.LT.AND P6, PT, R27, c[0x0][0x178], !P1 ;  /* 0x00005e001b007a0c */ /* 0x000fc40004fc1270 */
[----:B------:R-:W-:Y:S02]  /*a1110*/  IADD3 R15, R14, c[0x0][0x198], RZ ;  /* 0x000066000e0f7a10 */ /* 0x000fe40007ffe0ff */
[----:B------:R-:W-:-:S05]  /*a1120*/  ISETP.LT.AND P5, PT, R29, c[0x0][0x178], !P1 ;  /* 0x00005e001d007a0c */ /* 0x000fca0004fa1270 */
[----:B----4-:R0:W-:Y:S01]  /*a1130*/  @P4 STG.E.U16 [R4.64], R26 ;  /* 0x0000001a04004986 */ /* 0x0101e2000c101504 */
[----:B------:R-:W-:Y:S02]  /*a1140*/  ISETP.LT.AND P4, PT, R19, c[0x0][0x178], !P1 ;  /* 0x00005e0013007a0c */ /* 0x000fe40004f81270 */
[----:B------:R-:W-:Y:S01]  /*a1150*/  ISETP.LT.AND P1, PT, R23, c[0x0][0x178], !P1 ;  /* 0x00005e0017007a0c */ /* 0x000fe20004f21270 */
[C---:B------:R-:W-:Y:S01]  /*a1160*/  IMAD.WIDE R6, R15.reuse, 0x2, R20 ;  /* 0x000000020f067825 */ /* 0x040fe200078e0214 */
[----:B------:R-:W-:Y:S02]  /*a1170*/  ISETP.GE.AND P3, PT, R22, c[0x0][0x17c], PT ;  /* 0x00005f0016007a0c */ /* 0x000fe40003f66270 */
[----:B------:R-:W4:Y:S01]  /*a1180*/  LDL.LU R22, [R1+0x2964] ;  /* 0x0029640001167983 */ /* 0x000f220000300800 */
[----:B0-----:R-:W-:Y:S01]  /*a1190*/  IMAD.WIDE R4, R14, 0x2, R2 ;  /* 0x000000020e047825 */ /* 0x001fe200078e0202 */
[----:B------:R-:W-:Y:S02]  /*a11a0*/  PRMT R14, R26, 0x7632, R14 ;  /* 0x000076321a0e7816 */ /* 0x000fe4000000000e */
[----:B------:R-:W4:Y:S01]  /*a11b0*/  LDL.LU R26, [R1+0x2ec] ;  /* 0x0002ec00011a7983 */ /* 0x000f220000300800 */
[----:B------:R-:W-:-:S03]  /*a11c0*/  IMAD.WIDE R12, R15, 0x2, R10 ;  /* 0x000000020f0c7825 */ /* 0x000fc600078e020a */
[----:B--2---:R0:W-:Y:S01]  /*a11d0*/  @P2 STG.E.U16 [R4.64], R18 ;  /* 0x0000001204002986 */ /* 0x0041e2000c101504 */
[----:B------:R-:W-:-:S03]  /*a11e0*/  PRMT R16, R18, 0x7632, R16 ;  /* 0x0000763212107816 */ /* 0x000fc60000000010 */
[----:B------:R1:W-:Y:S04]  /*a11f0*/  @P6 STG.E.U16 [R6.64], R0 ;  /* 0x0000000006006986 */ /* 0x0003e8000c101504 */
[----:B------:R-:W-:Y:S01]  /*a1200*/  @P5 STG.E.U16 [R12.64], R17 ;  /* 0x000000110c005986 */ /* 0x000fe2000c101504 */
[----:B0-----:R-:W-:-:S03]  /*a1210*/  IMAD.WIDE R4, R15, 0x2, R8 ;  /* 0x000000020f047825 */ /* 0x001fc600078e0208 */
[----:B------:R-:W2:Y:S01]  /*a1220*/  LDL.LU R18, [R1+0x2a4c] ;  /* 0x002a4c0001127983 */ /* 0x000ea20000300800 */
[----:B-1----:R-:W-:-:S03]  /*a1230*/  IMAD.WIDE R6, R15, 0x2, R2 ;  /* 0x000000020f067825 */ /* 0x002fc600078e0202 */
[----:B------:R-:W-:Y:S04]  /*a1240*/  @P4 STG.E.U16 [R4.64], R14 ;  /* 0x0000000e04004986 */ /* 0x000fe8000c101504 */
[----:B------:R0:W-:Y:S01]  /*a1250*/  @P1 STG.E.U16 [R6.64], R16 ;  /* 0x0000001006001986 */ /* 0x0001e2000c101504 */
[----:B---3--:R-:W-:-:S03]  /*a1260*/  ISETP.GE.AND P2, PT, R28, c[0x0][0x17c], PT ;  /* 0x00005f001c007a0c */ /* 0x008fc60003f46270 */
[----:B------:R-:W3:Y:S04]  /*a1270*/  LDL.LU R28, [R1+0x2a48] ;  /* 0x002a4800011c7983 */ /* 0x000ee80000300800 */
[----:B0-----:R-:W2:Y:S01]  /*a1280*/  LDL.LU R16, [R1+0x2bc] ;  /* 0x0002bc0001107983 */ /* 0x001ea20000300800 */
[----:B------:R-:W-:Y:S02]  /*a1290*/  ISETP.LT.AND P6, PT, R27, c[0x0][0x178], !P0 ;  /* 0x00005e001b007a0c */ /* 0x000fe400047c1270 */
[----:B------:R-:W-:Y:S02]  /*a12a0*/  ISETP.LT.AND P5, PT, R29, c[0x0][0x178], !P0 ;  /* 0x00005e001d007a0c */ /* 0x000fe400047a1270 */
[----:B------:R-:W-:Y:S02]  /*a12b0*/  IADD3 R0, R15, c[0x0][0x198], RZ ;  /* 0x000066000f007a10 */ /* 0x000fe40007ffe0ff */
[----:B------:R-:W-:-:S03]  /*a12c0*/  ISETP.LT.AND P1, PT, R19, c[0x0][0x178], !P0 ;  /* 0x00005e0013007a0c */ /* 0x000fc60004721270 */
[----:B------:R-:W-:-:S04]  /*a12d0*/  IMAD.WIDE R4, R0, 0x2, R20 ;  /* 0x0000000200047825 */ /* 0x000fc800078e0214 */
[----:B------:R-:W-:Y:S01]  /*a12e0*/  IMAD.WIDE R6, R0, 0x2, R10 ;  /* 0x0000000200067825 */ /* 0x000fe200078e020a */
[----:B------:R0:W-:Y:S01]  /*a12f0*/  @P6 STG.E.U16 [R4.64], R25 ;  /* 0x0000001904006986 */ /* 0x0001e2000c101504 */
[----:B------:R-:W-:-:S03]  /*a1300*/  ISETP.LT.AND P4, PT, R23, c[0x0][0x178], !P0 ;  /* 0x00005e0017007a0c */ /* 0x000fc60004781270 */
[----:B------:R1:W-:Y:S01]  /*a1310*/  @P5 STG.E.U16 [R6.64], R24 ;  /* 0x0000001806005986 */ /* 0x0003e2000c101504 */
[----:B------:R-:W-:Y:S02]  /*a1320*/  ISETP.LT.AND P5, PT, R27, c[0x0][0x178], !P3 ;  /* 0x00005e001b007a0c */ /* 0x000fe40005fa1270 */
[C---:B------:R-:W-:Y:S01]  /*a1330*/  IADD3 R14, R0.reuse, c[0x0][0x198], RZ ;  /* 0x00006600000e7a10 */ /* 0x040fe20007ffe0ff */
[----:B0-----:R-:W-:Y:S01]  /*a1340*/  IMAD.WIDE R4, R0, 0x2, R8 ;  /* 0x0000000200047825 */ /* 0x001fe200078e0208 */
[----:B------:R-:W-:-:S04]  /*a1350*/  ISETP.LT.AND P6, PT, R29, c[0x0][0x178], !P3 ;  /* 0x00005e001d007a0c */ /* 0x000fc80005fc1270 */
[----:B----4-:R0:W-:Y:S01]  /*a1360*/  @P1 STG.E.U16 [R4.64], R26 ;  /* 0x0000001a04001986 */ /* 0x0101e2000c101504 */
[----:B------:R-:W-:Y:S01]  /*a1370*/  ISETP.LT.AND P1, PT, R19, c[0x0][0x178], !P3 ;  /* 0x00005e0013007a0c */ /* 0x000fe20005f21270 */
[----:B-1----:R-:W-:Y:S01]  /*a1380*/  IMAD.WIDE R6, R0, 0x2, R2 ;  /* 0x0000000200067825 */ /* 0x002fe200078e0202 */
[----:B------:R-:W-:Y:S02]  /*a1390*/  PRMT R12, R25, 0x7632, R12 ;  /* 0x00007632190c7816 */ /* 0x000fe4000000000c */
[----:B------:R-:W-:Y:S01]  /*a13a0*/  PRMT R13, R24, 0x7632, R13 ;  /* 0x00007632180d7816 */ /* 0x000fe2000000000d */
[----:B------:R-:W4:Y:S01]  /*a13b0*/  LDL.LU R25, [R1+0x37c] ;  /* 0x00037c0001197983 */ /* 0x000f220000300800 */
[----:B0-----:R-:W-:Y:S01]  /*a13c0*/  IMAD.WIDE R4, R14, 0x2, R20 ;  /* 0x000000020e047825 */ /* 0x001fe200078e0214 */
[----:B------:R-:W-:Y:S02]  /*a13d0*/  PRMT R0, R26, 0x7632, R0 ;  /* 0x000076321a007816 */ /* 0x000fe40000000000 */
[----:B------:R-:W-:-:S02]  /*a13e0*/  ISETP.GE.AND P0, PT, R22, c[0x0][0x17c], PT ;  /* 0x00005f0016007a0c */ /* 0x000fc40003f06270 */
[----:B------:R-:W3:Y:S04]  /*a13f0*/  LDL.LU R22, [R1+0x33c] ;  /* 0x00033c0001167983 */ /* 0x000ee80000300800 */
[----:B------:R-:W3:Y:S04]  /*a1400*/  LDL.LU R24, [R1+0x2fc] ;  /* 0x0002fc0001187983 */ /* 0x000ee80000300800 */
[----:B------:R-:W3:Y:S04]  /*a1410*/  LDL.LU R26, [R1+0x29c] ;  /* 0x00029c00011a7983 */ /* 0x000ee80000300800 */
[----:B--2---:R0:W-:Y:S04]  /*a1420*/  @P4 STG.E.U16 [R6.64], R16 ;  /* 0x0000001006004986 */ /* 0x0041e8000c101504 */
[----:B------:R1:W-:Y:S01]  /*a1430*/  @P5 STG.E.U16 [R4.64], R12 ;  /* 0x0000000c04005986 */ /* 0x0003e2000c101504 */
[----:B0-----:R-:W-:-:S04]  /*a1440*/  IMAD.WIDE R6, R14, 0x2, R10 ;  /* 0x000000020e067825 */ /* 0x001fc800078e020a */
[----:B-1----:R-:W-:Y:S01]  /*a1450*/  IMAD.WIDE R4, R14, 0x2, R8 ;  /* 0x000000020e047825 */ /* 0x002fe200078e0208 */
[----:B------:R-:W-:Y:S04]  /*a1460*/  @P6 STG.E.U16 [R6.64], R13 ;  /* 0x0000000d06006986 */ /* 0x000fe8000c101504 */
[----:B------:R0:W-:Y:S04]  /*a1470*/  @P1 STG.E.U16 [R4.64], R0 ;  /* 0x0000000004001986 */ /* 0x0001e8000c101504 */
[----:B0-----:R-:W2:Y:S04]  /*a1480*/  LDL.LU R5, [R1+0x2968] ;  /* 0x0029680001057983 */ /* 0x001ea80000300800 */
[----:B------:R-:W2:Y:S01]  /*a1490*/  LDL.LU R0, [R1+0x296c] ;  /* 0x00296c0001007983 */ /* 0x000ea20000300800 */
[----:B------:R-:W-:-:S02]  /*a14a0*/  ISETP.LT.AND P3, PT, R23, c[0x0][0x178], !P3 ;  /* 0x00005e0017007a0c */ /* 0x000fc40005f61270 */
[----:B------:R-:W-:Y:S02]  /*a14b0*/  ISETP.LT.AND P4, PT, R27, c[0x0][0x178], !P2 ;  /* 0x00005e001b007a0c */ /* 0x000fe40005781270 */
[----:B------:R-:W-:Y:S02]  /*a14c0*/  PRMT R15, R16, 0x7632, R15 ;  /* 0x00007632100f7816 */ /* 0x000fe4000000000f */
[C---:B------:R-:W-:Y:S02]  /*a14d0*/  IADD3 R16, R14.reuse, c[0x0][0x198], RZ ;  /* 0x000066000e107a10 */ /* 0x040fe40007ffe0ff */
[----:B------:R-:W-:Y:S01]  /*a14e0*/  ISETP.LT.AND P5, PT, R29, c[0x0][0x178], !P2 ;  /* 0x00005e001d007a0c */ /* 0x000fe200057a1270 */
[----:B------:R-:W-:Y:S01]  /*a14f0*/  IMAD.WIDE R6, R14, 0x2, R2 ;  /* 0x000000020e067825 */ /* 0x000fe200078e0202 */
[----:B------:R-:W-:-:S03]  /*a1500*/  ISETP.LT.AND P6, PT, R19, c[0x0][0x178], !P2 ;  /* 0x00005e0013007a0c */ /* 0x000fc600057c1270 */
[----:B------:R-:W-:Y:S01]  /*a1510*/  IMAD.WIDE R12, R16, 0x2, R20 ;  /* 0x00000002100c7825 */ /* 0x000fe200078e0214 */
[----:B------:R0:W-:Y:S01]  /*a1520*/  @P3 STG.E.U16 [R6.64], R15 ;  /* 0x0000000f06003986 */ /* 0x0001e2000c101504 */
[----:B------:R-:W-:-:S03]  /*a1530*/  ISETP.LT.AND P3, PT, R23, c[0x0][0x178], !P2 ;  /* 0x00005e0017007a0c */ /* 0x000fc60005761270 */
[----:B----4-:R1:W-:Y:S01]  /*a1540*/  @P4 STG.E.U16 [R12.64], R25 ;  /* 0x000000190c004986 */ /* 0x0103e2000c101504 */
[----:B------:R-:W-:Y:S01]  /*a1550*/  ISETP.LT.AND P4, PT, R27, c[0x0][0x178], !P0 ;  /* 0x00005e001b007a0c */ /* 0x000fe20004781270 */
[----:B0-----:R-:W-:-:S05]  /*a1560*/  IMAD.WIDE R6, R16, 0x2, R10 ;  /* 0x0000000210067825 */ /* 0x001fca00078e020a */
[----:B---3--:R0:W-:Y:S01]  /*a1570*/  @P5 STG.E.U16 [R6.64], R22 ;  /* 0x0000001606005986 */ /* 0x0081e2000c101504 */
[----:B-1----:R-:W-:Y:S02]  /*a1580*/  PRMT R12, R25, 0x7632, R12 ;  /* 0x00007632190c7816 */ /* 0x002fe4000000000c */
[----:B------:R-:W-:Y:S01]  /*a1590*/  PRMT R14, R22, 0x7632, R14 ;  /* 0x00007632160e7816 */ /* 0x000fe2000000000e */
[----:B------:R-:W3:Y:S01]  /*a15a0*/  LDL.LU R25, [R1+0x2970] ;  /* 0x0029700001197983 */ /* 0x000ee20000300800 */
[----:B------:R-:W-:Y:S02]  /*a15b0*/  PRMT R15, R24, 0x7632, R15 ;  /* 0x00007632180f7816 */ /* 0x000fe4000000000f */
[----:B--2---:R-:W-:Y:S01]  /*a15c0*/  ISETP.GE.AND P1, PT, R5, c[0x0][0x17c], PT ;  /* 0x00005f0005007a0c */ /* 0x004fe20003f26270 */
[----:B------:R-:W-:Y:S01]  /*a15d0*/  IMAD.WIDE R4, R16, 0x2, R8 ;  /* 0x0000000210047825 */ /* 0x000fe200078e0208 */
[----:B------:R-:W-:Y:S02]  /*a15e0*/  ISETP.GE.AND P2, PT, R0, c[0x0][0x17c], PT ;  /* 0x00005f0000007a0c */ /* 0x000fe40003f46270 */
[----:B------:R-:W-:-:S02]  /*a15f0*/  IADD3 R0, R16, c[0x0][0x198], RZ ;  /* 0x0000660010007a10 */ /* 0x000fc40007ffe0ff */
[----:B------:R1:W-:Y:S01]  /*a1600*/  @P6 STG.E.U16 [R4.64], R24 ;  /* 0x0000001804006986 */ /* 0x0003e2000c101504 */
[----:B------:R-:W-:Y:S02]  /*a1610*/  ISETP.LT.AND P6, PT, R29, c[0x0][0x178], !P0 ;  /* 0x00005e001d007a0c */ /* 0x000fe400047c1270 */
[----:B0-----:R-:W-:-:S04]  /*a1620*/  IMAD.WIDE R6, R0, 0x2, R20 ;  /* 0x0000000200067825 */ /* 0x001fc800078e0214 */
[----:B-1----:R-:W-:Y:S01]  /*a1630*/  IMAD.WIDE R4, R16, 0x2, R2 ;  /* 0x0000000210047825 */ /* 0x002fe200078e0202 */
[----:B------:R-:W2:Y:S04]  /*a1640*/  LDL.LU R24, [R1+0x2974] ;  /* 0x0029740001187983 */ /* 0x000ea80000300800 */
[----:B------:R-:W-:Y:S04]  /*a1650*/  @P3 STG.E.U16 [R4.64], R26 ;  /* 0x0000001a04003986 */ /* 0x000fe8000c101504 */
[----:B------:R0:W-:Y:S04]  /*a1660*/  @P4 STG.E.U16 [R6.64], R12 ;  /* 0x0000000c06004986 */ /* 0x0001e8000c101504 */
[----:B------:R-:W4:Y:S01]  /*a1670*/  LDL.LU R22, [R1+0x30c] ;  /* 0x00030c0001167983 */ /* 0x000f220000300800 */
[C---:B0-----:R-:W-:Y:S01]  /*a1680*/  IMAD.WIDE R6, R0.reuse, 0x2, R10 ;  /* 0x0000000200067825 */ /* 0x041fe200078e020a */
[----:B------:R-:W-:-:S03]  /*a1690*/  IADD3 R4, R0, c[0x0][0x198], RZ ;  /* 0x0000660000047a10 */ /* 0x000fc60007ffe0ff */
[C---:B------:R-:W-:Y:S01]  /*a16a0*/  IMAD.WIDE R12, R0.reuse, 0x2, R8 ;  /* 0x00000002000c7825 */ /* 0x040fe200078e0208 */
[----:B------:R0:W-:Y:S03]  /*a16b0*/  @P6 STG.E.U16 [R6.64], R14 ;  /* 0x0000000e06006986 */ /* 0x0001e6000c101504 */
[----:B0-----:R-:W-:Y:S02]  /*a16c0*/  IMAD.WIDE R6, R0, 0x2, R2 ;  /* 0x0000000200067825 */ /* 0x001fe400078e0202 */
[----:B------:R-:W4:Y:S01]  /*a16d0*/  LDL.LU R0, [R1+0x38c] ;  /* 0x00038c0001007983 */ /* 0x000f220000300800 */
[----:B------:R-:W-:Y:S02]  /*a16e0*/  ISETP.LT.AND P5, PT, R19, c[0x0][0x178], !P0 ;  /* 0x00005e0013007a0c */ /* 0x000fe400047a1270 */
[----:B------:R-:W-:Y:S02]  /*a16f0*/  ISETP.LT.AND P3, PT, R23, c[0x0][0x178], !P0 ;  /* 0x00005e0017007a0c */ /* 0x000fe40004761270 */
[----:B------:R-:W-:-:S02]  /*a1700*/  ISETP.LT.AND P4, PT, R27, c[0x0][0x178], !P1 ;  /* 0x00005e001b007a0c */ /* 0x000fc40004f81270 */
[----:B------:R-:W-:-:S07]  /*a1710*/  PRMT R5, R26, 0x7632, R5 ;  /* 0x000076321a057816 */ /* 0x000fce0000000005 */
[----:B------:R0:W-:Y:S01]  /*a1720*/  @P5 STG.E.U16 [R12.64], R15 ;  /* 0x0000000f0c005986 */ /* 0x0001e2000c101504 */
[----:B---3--:R-:W-:-:S03]  /*a1730*/  ISETP.GE.AND P0, PT, R25, c[0x0][0x17c], PT ;  /* 0x00005f0019007a0c */ /* 0x008fc60003f06270 */
[----:B------:R-:W-:Y:S01]  /*a1740*/  @P3 STG.E.U16 [R6.64], R5 ;  /* 0x0000000506003986 */ /* 0x000fe2000c101504 */
[----:B0-----:R-:W-:Y:S01]  /*a1750*/  IMAD.WIDE R12, R4, 0x2, R20 ;  /* 0x00000002040c7825 */ /* 0x001fe200078e0214 */
[----:B--2---:R-:W-:-:S04]  /*a1760*/  ISETP.GE.AND P3, PT, R24, c[0x0][0x17c], PT ;  /* 0x00005f0018007a0c */ /* 0x004fc80003f66270 */
[----:B----4-:R-:W-:Y:S01]  /*a1770*/  @P4 STG.E.U16 [R12.64], R0 ;  /* 0x000000000c004986 */ /* 0x010fe2000c101504 */
[----:B------:R-:W-:-:S03]  /*a1780*/  ISETP.LT.AND P4, PT, R27, c[0x0][0x178], !P2 ;  /* 0x00005e001b007a0c */ /* 0x000fc60005781270 */
[----:B------:R0:W1:Y:S04]  /*a1790*/  LDS.128 R24, [R28] ;  /* 0x000000001c187984 */ /* 0x0000680000000c00 */
[----:B0-----:R-:W2:Y:S04]  /*a17a0*/  LDL.LU R28, [R1+0x250] ;  /* 0x00025000011c7983 */ /* 0x001ea80000300800 */
[----:B-1----:R0:W-:Y:S04]  /*a17b0*/  STL [R1+0x2a3c], R25 ;  /* 0x002a3c1901007387 */ /* 0x0021e80000100800 */
[----:B0-----:R-:W3:Y:S04]  /*a17c0*/  LDL R25, [R1+0xfd8] ;  /* 0x000fd80001197983 */ /* 0x001ee80000100800 */
[----:B------:R0:W-:Y:S04]  /*a17d0*/  STL [R1+0x2a04], R26 ;  /* 0x002a041a01007387 */ /* 0x0001e80000100800 */
[----:B0-----:R-:W4:Y:S01]  /*a17e0*/  LDL.LU R26, [R1+0x34c] ;  /* 0x00034c00011a7983 */ /* 0x001f220000300800 */
[----:B------:R-:W-:Y:S01]  /*a17f0*/  ISETP.LT.AND P5, PT, R29, c[0x0][0x178], !P1 ;  /* 0x00005e001d007a0c */ /* 0x000fe20004fa1270 */
[----:B------:R-:W-:-:S02]  /*a1800*/  IMAD.WIDE R6, R4, 0x2, R10 ;  /* 0x0000000204067825 */ /* 0x000fc400078e020a */
[----:B------:R0:W-:Y:S04]  /*a1810*/  STL [R1+0x29f8], R27 ;  /* 0x0029f81b01007387 */ /* 0x0001e80000100800 */
[----:B0-----:R-:W2:Y:S01]  /*a1820*/  LDL.LU R27, [R1+0x2cc] ;  /* 0x0002cc00011b7983 */ /* 0x001ea20000300800 */
[----:B------:R-:W-:-:S05]  /*a1830*/  ISETP.LT.AND P6, PT, R19, c[0x0][0x178], !P1 ;  /* 0x00005e0013007a0c */ /* 0x000fca0004fc1270 */
[----:B----4-:R0:W-:Y:S04]  /*a1840*/  @P5 STG.E.U16 [R6.64], R26 ;  /* 0x0000001a06005986 */ /* 0x0101e8000c101504 */
[----:B0-----:R-:W4:Y:S01]  /*a1850*/  LDL.LU R7, [R1+0x2978] ;  /* 0x0029780001077983 */ /* 0x001f220000300800 */
[----:B------:R-:W-:Y:S01]  /*a1860*/  ISETP.LT.AND P1, PT, R23, c[0x0][0x178], !P1 ;  /* 0x00005e0017007a0c */ /* 0x000fe20004f21270 */
[----:B------:R-:W-:Y:S01]  /*a1870*/  IMAD.WIDE R12, R4, 0x2, R8 ;  /* 0x00000002040c7825 */ /* 0x000fe200078e0208 */
[----:B------:R-:W-:Y:S02]  /*a1880*/  PRMT R16, R0, 0x7632, R16 ;  /* 0x0000763200107816 */ /* 0x000fe40000000010 */
[C---:B------:R-:W-:Y:S01]  /*a1890*/  IADD3 R0, R4.reuse, c[0x0][0x198], RZ ;  /* 0x0000660004007a10 */ /* 0x040fe20007ffe0ff */
[----:B------:R-:W-:Y:S01]  /*a18a0*/  IMAD.WIDE R14, R4, 0x2, R2 ;  /* 0x00000002040e7825 */ /* 0x000fe200078e0202 */
[----:B------:R0:W-:Y:S01]  /*a18b0*/  @P6 STG.E.U16 [R12.64], R22 ;  /* 0x000000160c006986 */ /* 0x0001e2000c101504 */
[----:B------:R-:W-:-:S02]  /*a18c0*/  ISETP.LT.AND P5, PT, R29, c[0x0][0x178], !P2 ;  /* 0x00005e001d007a0c */ /* 0x000fc400057a1270 */
[----:B------:R-:W-:Y:S01]  /*a18d0*/  ISETP.LT.AND P6, PT, R19, c[0x0][0x178], !P2 ;  /* 0x00005e0013007a0c */ /* 0x000fe200057c1270 */
[----:B------:R-:W-:Y:S01]  /*a18e0*/  IMAD.WIDE R4, R0, 0x2, R20 ;  /* 0x0000000200047825 */ /* 0x000fe200078e0214 */
[----:B------:R-:W-:Y:S02]  /*a18f0*/  ISETP.LT.AND P2, PT, R23, c[0x0][0x178], !P2 ;  /* 0x00005e0017007a0c */ /* 0x000fe40005741270 */
[----:B--2---:R1:W-:Y:S01]  /*a1900*/  @P1 STG.E.U16 [R14.64], R27 ;  /* 0x0000001b0e001986 */ /* 0x0043e2000c101504 */
[----:B------:R-:W-:-:S03]  /*a1910*/  PRMT R17, R26, 0x7632, R17 ;  /* 0x000076321a117816 */ /* 0x000fc60000000011 */
[----:B------:R2:W-:Y:S01]  /*a1920*/  @P4 STG.E.U16 [R4.64], R16 ;  /* 0x0000001004004986 */ /* 0x0005e2000c101504 */
[----:B0-----:R-:W-:Y:S02]  /*a1930*/  PRMT R13, R22, 0x7632, R13 ;  /* 0x00007632160d7816 */ /* 0x001fe4000000000d */
[C---:B------:R-:W-:Y:S01]  /*a1940*/  IADD3 R12, R0.reuse, c[0x0][0x198], RZ ;  /* 0x00006600000c7a10 */ /* 0x040fe20007ffe0ff */
[----:B------:R-:W4:Y:S01]  /*a1950*/  LDL.LU R26, [R1+0x210] ;  /* 0x00021000011a7983 */ /* 0x000f220000300800 */
[----:B-1----:R-:W-:-:S03]  /*a1960*/  IMAD.WIDE R14, R0, 0x2, R2 ;  /* 0x00000002000e7825 */ /* 0x002fc600078e0202 */
[----:B------:R-:W4:Y:S01]  /*a1970*/  LDL.LU R22, [R1+0x1d0] ;  /* 0x0001d00001167983 */ /* 0x000f220000300800 */
[----:B--2---:R-:W-:Y:S01]  /*a1980*/  IMAD.WIDE R4, R0, 0x2, R10 ;  /* 0x0000000200047825 */ /* 0x004fe200078e020a */
[----:B------:R-:W-:-:S04]  /*a1990*/  PRMT R16, R27, 0x7632, R16 ;  /* 0x000076321b107816 */ /* 0x000fc80000000010 */
[----:B------:R0:W-:Y:S01]  /*a19a0*/  @P5 STG.E.U16 [R4.64], R17 ;  /* 0x0000001104005986 */ /* 0x0001e2000c101504 */
[----:B------:R-:W-:-:S03]  /*a19b0*/  ISETP.LT.AND P5, PT, R29, c[0x0][0x178], !P0 ;  /* 0x00005e001d007a0c */ /* 0x000fc600047a1270 */
[----:B------:R-:W1:Y:S01]  /*a19c0*/  S2R R29, SR_TID.X ;  /* 0x00000000001d7919 */ /* 0x000e620000002100 */
[----:B---3--:R-:W-:Y:S01]  /*a19d0*/  ISETP.LT.AND P4, PT, R25, c[0x0][0x178], !P0 ;  /* 0x00005e0019007a0c */ /* 0x008fe20004781270 */
[----:B0-----:R-:W-:Y:S01]  /*a19e0*/  IMAD.WIDE R4, R12, 0x2, R20 ;  /* 0x000000020c047825 */ /* 0x001fe200078e0214 */
[----:B-1----:R-:W-:-:S03]  /*a19f0*/  LOP3.LUT R27, R29, 0x3f, RZ, 0xc0, !PT ;  /* 0x0000003f1d1b7812 */ /* 0x002fc600078ec0ff */
[----:B------:R-:W-:-:S05]  /*a1a00*/  IMAD.SHL.U32 R29, R29, 0x200, RZ ;  /* 0x000002001d1d7824 */ /* 0x000fca00078e00ff */
[----:B------:R-:W-:-:S05]  /*a1a10*/  LOP3.LUT R29, R29, 0xc00, RZ, 0xc0, !PT ;  /* 0x00000c001d1d7812 */ /* 0x000fca00078ec0ff */
[----:B------:R-:W-:-:S05]  /*a1a20*/  IMAD R29, R27, 0x10, R29 ;  /* 0x000000101b1d7824 */ /* 0x000fca00078e021d */
[----:B------:R-:W-:Y:S02]  /*a1a30*/  LOP3.LUT R29, R29, 0x20, RZ, 0x3c, !PT ;  /* 0x000000201d1d7812 */ /* 0x000fe400078e3cff */
[----:B----4-:R-:W-:Y:S01]  /*a1a40*/  ISETP.GE.AND P1, PT, R7, c[0x0][0x17c], PT ;  /* 0x00005f0007007a0c */ /* 0x010fe20003f26270 */
[----:B------:R-:W-:Y:S02]  /*a1a50*/  IMAD.WIDE R6, R0, 0x2, R8 ;  /* 0x0000000200067825 */ /* 0x000fe400078e0208 */
[----:B------:R-:W2:Y:S04]  /*a1a60*/  LDL.LU R0, [R1+0x297c] ;  /* 0x00297c0001007983 */ /* 0x000ea80000300800 */
[----:B------:R-:W-:Y:S04]  /*a1a70*/  @P6 STG.E.U16 [R6.64], R13 ;  /* 0x0000000d06006986 */ /* 0x000fe8000c101504 */
[----:B------:R-:W-:Y:S01]  /*a1a80*/  @P2 STG.E.U16 [R14.64], R16 ;  /* 0x000000100e002986 */ /* 0x000fe2000c101504 */
[----:B------:R-:W-:-:S03]  /*a1a90*/  ISETP.LT.AND P2, PT, R19, c[0x0][0x178], !P0 ;  /* 0x00005e0013007a0c */ /* 0x000fc60004741270 */
[----:B------:R-:W3:Y:S04]  /*a1aa0*/  LDL.LU R19, [R1+0x2a44] ;  /* 0x002a440001137983 */ /* 0x000ee80000300800 */
[----:B------:R-:W-:Y:S04]  /*a1ab0*/  @P4 STG.E.U16 [R4.64], R28 ;  /* 0x0000001c04004986 */ /* 0x000fe8000c101504 */
[----:B------:R0:W1:Y:S01]  /*a1ac0*/  LDS.128 R4, [R29] ;  /* 0x000000001d047984 */ /* 0x0000620000000c00 */
[----:B------:R-:W-:-:S03]  /*a1ad0*/  ISETP.LT.AND P6, PT, R23, c[0x0][0x178], !P0 ;  /* 0x00005e0017007a0c */ /* 0x000fc600047c1270 */
[----:B------:R-:W4:Y:S04]  /*a1ae0*/  LDL.LU R23, [R1+0x2a40] ;  /* 0x002a400001177983 */ /* 0x000f280000300800 */
[----:B0-----:R-:W4:Y:S01]  /*a1af0*/  LDL.LU R29, [R1+0x260] ;  /* 0x00026000011d7983 */ /* 0x001f220000300800 */
[----:B------:R-:W-:-:S03]  /*a1b00*/  PRMT R18, R28, 0x7632, R18 ;  /* 0x000076321c127816 */ /* 0x000fc60000000012 */
[----:B-1----:R0:W-:Y:S04]  /*a1b10*/  STL [R1+0x2a38], R5 ;  /* 0x002a380501007387 */ /* 0x0021e80000100800 */
[----:B0-----:R-:W4:Y:S04]  /*a1b20*/  LDL R5, [R1+0xfe4] ;  /* 0x000fe40001057983 */ /* 0x001f280000100800 */
[----:B------:R0:W-:Y:S04]  /*a1b30*/  STL [R1+0x2a00], R6 ;  /* 0x002a000601007387 */ /* 0x0001e80000100800 */
[----:B0-----:R-:W4:Y:S04]  /*a1b40*/  LDL R6, [R1+0xfe0] ;  /* 0x000fe00001067983 */ /* 0x001f280000100800 */
[----:B------:R0:W-:Y:S04]  /*a1b50*/  STL [R1+0x29fc], R7 ;  /* 0x0029fc0701007387 */ /* 0x0001e80000100800 */
[----:B0-----:R-:W4:Y:S04]  /*a1b60*/  LDL R7, [R1+0xfdc] ;  /* 0x000fdc0001077983 */ /* 0x001f280000100800 */
[----:B------:R-:W4:Y:S01]  /*a1b70*/  LDL.LU R28, [R1+0x2980] ;  /* 0x00298000011c7983 */ /* 0x000f220000300800 */
[----:B------:R-:W-:-:S05]  /*a1b80*/  IMAD.WIDE R16, R12, 0x2, R10 ;  /* 0x000000020c107825 */ /* 0x000fca00078e020a */
[----:B------:R0:W-:Y:S01]  /*a1b90*/  @P5 STG.E.U16 [R16.64], R26 ;  /* 0x0000001a10005986 */ /* 0x0001e2000c101504 */
[----:B---3--:R-:W-:-:S03]  /*a1ba0*/  PRMT R19, R26, 0x7632, R19 ;  /* 0x000076321a137816 */ /* 0x008fc60000000013 */
[----:B0-----:R-:W3:Y:S01]  /*a1bb0*/  LDL.LU R26, [R1+0x2984] ;  /* 0x00298400011a7983 */ /* 0x001ee20000300800 */
[----:B------:R-:W-:Y:S01]  /*a1bc0*/  IMAD.WIDE R14, R12, 0x2, R8 ;  /* 0x000000020c0e7825 */ /* 0x000fe200078e0208 */
[----:B------:R-:W-:Y:S02]  /*a1bd0*/  ISETP.LT.AND P4, PT, R25, c[0x0][0x178], !P3 ;  /* 0x00005e0019007a0c */ /* 0x000fe40005f81270 */
[----:B--2---:R-:W-:Y:S01]  /*a1be0*/  ISETP.GE.AND P0, PT, R0, c[0x0][0x17c], PT ;  /* 0x00005f0000007a0c */ /* 0x004fe20003f06270 */
[----:B------:R-:W2:Y:S04]  /*a1bf0*/  LDL.LU R27, [R1+0x1e0] ;  /* 0x0001e000011b7983 */ /* 0x000ea80000300800 */
[----:B------:R0:W-:Y:S01]  /*a1c00*/  @P2 STG.E.U16 [R14.64], R22 ;  /* 0x000000160e002986 */ /* 0x0001e2000c101504 */
[C---:B------:R-:W-:Y:S01]  /*a1c10*/  IADD3 R0, R12.reuse, c[0x0][0x198], RZ ;  /* 0x000066000c007a10 */ /* 0x040fe20007ffe0ff */
[----:B------:R-:W-:-:S04]  /*a1c20*/  IMAD.WIDE R12, R12, 0x2, R2 ;  /* 0x000000020c0c7825 */ /* 0x000fc800078e0202 */
[----:B------:R-:W-:Y:S01]  /*a1c30*/  IMAD.WIDE R16, R0, 0x2, R20 ;  /* 0x0000000200107825 */ /* 0x000fe200078e0214 */
[----:B------:R1:W-:Y:S01]  /*a1c40*/  @P6 STG.E.U16 [R12.64], R24 ;  /* 0x000000180c006986 */ /* 0x0003e2000c101504 */
[----:B----4-:R-:W-:-:S03]  /*a1c50*/  PRMT R23, R22, 0x7632, R23 ;  /* 0x0000763216177816 */ /* 0x010fc60000000017 */
[----:B------:R4:W-:Y:S01]  /*a1c60*/  @P4 STG.E.U16 [R16.64], R18 ;  /* 0x0000001210004986 */ /* 0x0009e2000c101504 */
[C---:B0-----:R-:W-:Y:S01]  /*a1c70*/  IMAD.WIDE R14, R0.reuse, 0x2, R10 ;  /* 0x00000002000e7825 */ /* 0x041fe200078e020a */
[----:B------:R-:W-:-:S03]  /*a1c80*/  IADD3 R22, R0, c[0x0][0x198], RZ ;  /* 0x0000660000167a10 */ /* 0x000fc60007ffe0ff */
[----:B-1----:R-:W-:-:S04]  /*a1c90*/  IMAD.WIDE R12, R0, 0x2, R8 ;  /* 0x00000002000c7825 */ /* 0x002fc800078e0208 */
[----:B----4-:R-:W-:Y:S01]  /*a1ca0*/  IMAD.WIDE R16, R0, 0x2, R2 ;  /* 0x0000000200107825 */ /* 0x010fe200078e0202 */
[----:B------:R-:W-:Y:S02]  /*a1cb0*/  PRMT R18, R24, 0x7632, R18 ;  /* 0x0000763218127816 */ /* 0x000fe40000000012 */
[----:B------:R-:W-:Y:S02]  /*a1cc0*/  ISETP.LT.AND P4, PT, R5, c[0x0][0x178], !P3 ;  /* 0x00005e0005007a0c */ /* 0x000fe40005f81270 */
[----:B------:R-:W-:Y:S02]  /*a1cd0*/  ISETP.GE.AND P2, PT, R28, c[0x0][0x17c], PT ;  /* 0x00005f001c007a0c */ /* 0x000fe40003f46270 */
[----:B------:R-:W0:Y:S01]  /*a1ce0*/  S2R R28, SR_TID.X ;  /* 0x00000000001c7919 */ /* 0x000e220000002100 */
[----:B------:R-:W-:Y:S02]  /*a1cf0*/  ISETP.LT.AND P5, PT, R7, c[0x0][0x178], !P3 ;  /* 0x00005e0007007a0c */ /* 0x000fe40005fa1270 */
[----:B------:R-:W-:-:S02]  /*a1d00*/  ISETP.LT.AND P6, PT, R6, c[0x0][0x178], !P3 ;  /* 0x00005e0006007a0c */ /* 0x000fc40005fc1270 */
[----:B------:R-:W-:Y:S02]  /*a1d10*/  ISETP.LT.AND P3, PT, R25, c[0x0][0x178], !P1 ;  /* 0x00005e0019007a0c */ /* 0x000fe40004f61270 */
[C---:B0-----:R-:W-:Y:S01]  /*a1d20*/  LOP3.LUT R0, R28.reuse, 0x3f, RZ, 0xc0, !PT ;  /* 0x0000003f1c007812 */ /* 0x041fe200078ec0ff */
[----:B------:R-:W-:-:S05]  /*a1d30*/  IMAD.SHL.U32 R28, R28, 0x200, RZ ;  /* 0x000002001c1c7824 */ /* 0x000fca00078e00ff */
[----:B------:R-:W-:Y:S01]  /*a1d40*/  LOP3.LUT R28, R28, 0xc00, RZ, 0xc0, !PT ;  /* 0x00000c001c1c7812 */ /* 0x000fe200078ec0ff */
[----:B------:R-:W-:Y:S04]  /*a1d50*/  @P5 STG.E.U16 [R14.64], R19 ;  /* 0x000000130e005986 */ /* 0x000fe8000c101504 */
[----:B------:R-:W-:Y:S01]  /*a1d60*/  IMAD R28, R0, 0x10, R28 ;  /* 0x00000010001c7824 */ /* 0x000fe200078e021c */
[----:B------:R0:W-:Y:S04]  /*a1d70*/  @P6 STG.E.U16 [R12.64], R23 ;  /* 0x000000170c006986 */ /* 0x0001e8000c101504 */
[----:B------:R-:W-:Y:S01]  /*a1d80*/  LOP3.LUT R28, R28, 0x40, RZ, 0x3c, !PT ;  /* 0x000000401c1c7812 */ /* 0x000fe200078e3cff */
[----:B------:R-:W-:Y:S01]  /*a1d90*/  @P4 STG.E.U16 [R16.64], R18 ;  /* 0x0000001210004986 */ /* 0x000fe2000c101504 */
[----:B0-----:R-:W-:-:S05]  /*a1da0*/  IMAD.WIDE R12, R22, 0x2, R20 ;  /* 0x00000002160c7825 */ /* 0x001fca00078e0214 */
[----:B------:R-:W-:Y:S04]  /*a1db0*/  @P3 STG.E.U16 [R12.64], R29 ;  /* 0x0000001d0c003986 */ /* 0x000fe8000c101504 */
[----:B------:R-:W0:Y:S01]  /*a1dc0*/  LDS.128 R12, [R28] ;  /* 0x000000001c0c7984 */ /* 0x000e220000000c00 */
[----:B------:R-:W-:-:S03]  /*a1dd0*/  ISETP.LT.AND P6, PT, R25, c[0x0][0x178], !P0 ;  /* 0x00005e0019007a0c */ /* 0x000fc600047c1270 */
[----:B------:R-:W4:Y:S01]  /*a1de0*/  LDL.LU R25, [R1+0x2a3c] ;  /* 0x002a3c0001197983 */ /* 0x000f220000300800 */
[----:B---3--:R-:W-:-:S03]  /*a1df0*/  ISETP.GE.AND P3, PT, R26, c[0x0][0x17c], PT ;  /* 0x00005f001a007a0c */ /* 0x008fc60003f66270 */
[----:B------:R-:W3:Y:S04]  /*a1e00*/  LDL.LU R26, [R1+0x270] ;  /* 0x00027000011a7983 */ /* 0x000ee80000300800 */
[----:B0-----:R-:W-:Y:S04]  /*a1e10*/  STL [R1+0x2a0c], R13 ;  /* 0x002a0c0d01007387 */ /* 0x001fe80000100800 */
[----:B------:R0:W-:Y:S04]  /*a1e20*/  STL [R1+0x2a08], R14 ;  /* 0x002a080e01007387 */ /* 0x0001e80000100800 */
[----:B0-----:R-:W2:Y:S04]  /*a1e30*/  LDL R14, [R1+0xfd8] ;  /* 0x000fd800010e7983 */ /* 0x001ea80000100800 */
[----:B------:R0:W-:Y:S04]  /*a1e40*/  STL [R1+0x29f4], R15 ;  /* 0x0029f40f01007387 */ /* 0x0001e80000100800 */
[----:B0-----:R-:W2:Y:S01]  /*a1e50*/  LDL.LU R15, [R1+0x220] ;  /* 0x00022000010f7983 */ /* 0x001ea20000300800 */
[----:B------:R-:W-:-:S02]  /*a1e60*/  ISETP.LT.AND P5, PT, R7, c[0x0][0x178], !P1 ;  /* 0x00005e0007007a0c */ /* 0x000fc40004fa1270 */
[----:B------:R-:W-:Y:S01]  /*a1e70*/  ISETP.LT.AND P4, PT, R6, c[0x0][0x178], !P1 ;  /* 0x00005e0006007a0c */ /* 0x000fe20004f81270 */
[C---:B------:R-:W-:Y:S01]  /*a1e80*/  IMAD.WIDE R16, R22.reuse, 0x2, R10 ;  /* 0x0000000216107825 */ /* 0x040fe200078e020a */
[----:B------:R-:W-:Y:S01]  /*a1e90*/  ISETP.LT.AND P1, PT, R5, c[0x0][0x178], !P1 ;  /* 0x00005e0005007a0c */ /* 0x000fe20004f21270 */
[----:B------:R-:W3:Y:S01]  /*a1ea0*/  LDL.LU R13, [R1+0x2988] ;  /* 0x00298800010d7983 */ /* 0x000ee20000300800 */
[C---:B------:R-:W-:Y:S01]  /*a1eb0*/  IADD3 R0, R22.reuse, c[0x0][0x198], RZ ;  /* 0x0000660016007a10 */ /* 0x040fe20007ffe0ff */
[----:B------:R-:W-:-:S04]  /*a1ec0*/  IMAD.WIDE R18, R22, 0x2, R8 ;  /* 0x0000000216127825 */ /* 0x000fc800078e0208 */
[----:B------:R-:W-:Y:S01]  /*a1ed0*/  IMAD.WIDE R22, R22, 0x2, R2 ;  /* 0x0000000216167825 */ /* 0x000fe200078e0202 */
[----:B------:R-:W-:-:S03]  /*a1ee0*/  PRMT R24, R29, 0x7632, R24 ;  /* 0x000076321d187816 */ /* 0x000fc60000000018 */
[----:B------:R-:W-:Y:S01]  /*a1ef0*/  IMAD.WIDE R28, R0, 0x2, R20 ;  /* 0x00000002001c7825 */ /* 0x000fe200078e0214 */
[----:B--2---:R-:W-:Y:S04]  /*a1f00*/  @P5 STG.E.U16 [R16.64], R15 ;  /* 0x0000000f10005986 */ /* 0x004fe8000c101504 */
[----:B------:R0:W-:Y:S04]  /*a1f10*/  @P4 STG.E.U16 [R18.64], R27 ;  /* 0x0000001b12004986 */ /* 0x0001e8000c101504 */
[----:B------:R-:W-:Y:S01]  /*a1f20*/  @P1 STG.E.U16 [R22.64], R4 ;  /* 0x0000000416001986 */ /* 0x000fe2000c101504 */
[----:B------:R-:W-:-:S03]  /*a1f30*/  ISETP.LT.AND P1, PT, R7, c[0x0][0x178], !P0 ;  /* 0x00005e0007007a0c */ /* 0x000fc60004721270 */
[----:B------:R1:W-:Y:S01]  /*a1f40*/  @P6 STG.E.U16 [R28.64], R24 ;  /* 0x000000181c006986 */ /* 0x0003e2000c101504 */
[----:B0-----:R-:W-:Y:S01]  /*a1f50*/  IMAD.WIDE R18, R0, 0x2, R10 ;  /* 0x0000000200127825 */ /* 0x001fe200078e020a */
[----:B-1----:R-:W-:Y:S02]  /*a1f60*/  PRMT R24, R15, 0x7632, R24 ;  /* 0x000076320f187816 */ /* 0x002fe40000000018 */
[----:B------:R-:W2:Y:S06]  /*a1f70*/  LDL.LU R15, [R1+0x200] ;  /* 0x00020000010f7983 */ /* 0x000eac0000300800 */
[----:B------:R0:W-:Y:S04]  /*a1f80*/  @P1 STG.E.U16 [R18.64], R24 ;  /* 0x0000001812001986 */ /* 0x0001e8000c101504 */
[----:B0-----:R-:W2:Y:S01]  /*a1f90*/  LDL.LU R24, [R1+0x240] ;  /* 0x0002400001187983 */ /* 0x001ea20000300800 */
[----:B------:R-:W-:-:S03]  /*a1fa0*/  PRMT R23, R27, 0x7632, R23 ;  /* 0x000076321b177816 */ /* 0x000fc60000000017 */
[----:B------:R-:W0:Y:S01]  /*a1fb0*/  S2R R27, SR_TID.X ;  /* 0x00000000001b7919 */ /* 0x000e220000002100 */
[----:B---3--:R-:W-:Y:S02]  /*a1fc0*/  ISETP.GE.AND P1, PT, R13, c[0x0][0x17c], PT ;  /* 0x00005f000d007a0c */ /* 0x008fe40003f26270 */
[----:B------:R-:W-:Y:S02]  /*a1fd0*/  ISETP.LT.AND P4, PT, R6, c[0x0][0x178], !P0 ;  /* 0x00005e0006007a0c */ /* 0x000fe40004781270 */
[----:B------:R-:W-:Y:S02]  /*a1fe0*/  ISETP.LT.AND P0, PT, R5, c[0x0][0x178], !P0 ;  /* 0x00005e0005007a0c */ /* 0x000fe40004701270 */
[----:B------:R-:W-:Y:S02]  /*a1ff0*/  ISETP.LT.AND P5, PT, R14, c[0x0][0x178], !P2 ;  /* 0x00005e000e007a0c */ /* 0x000fe400057a1270 */
[----:B------:R-:W-:Y:S01]  /*a2000*/  ISETP.LT.AND P6, PT, R7, c[0x0][0x178], !P2 ;  /* 0x00005e0007007a0c */ /* 0x000fe200057c1270 */
[C---:B------:R-:W-:Y:S01]  /*a2010*/  IMAD.WIDE R16, R0.reuse, 0x2, R8 ;  /* 0x0000000200107825 */ /* 0x040fe200078e0208 */
[----:B------:R-:W-:-:S02]  /*a2020*/  IADD3 R22, R0, c[0x0][0x198], RZ ;  /* 0x0000660000167a10 */ /* 0x000fc40007ffe0ff */
[C---:B0-----:R-:W-:Y:S01]  /*a2030*/  LOP3.LUT R13, R27.reuse, 0x3f, RZ, 0xc0, !PT ;  /* 0x0000003f1b0d7812 */ /* 0x041fe200078ec0ff */
[----:B------:R-:W-:-:S05]  /*a2040*/  IMAD.SHL.U32 R27, R27, 0x200, RZ ;  /* 0x000002001b1b7824 */ /* 0x000fca00078e00ff */
[----:B------:R-:W-:Y:S01]  /*a2050*/  LOP3.LUT R27, R27, 0xc00, RZ, 0xc0, !PT ;  /* 0x00000c001b1b7812 */ /* 0x000fe200078ec0ff */
[----:B------:R-:W-:Y:S01]  /*a2060*/  IMAD.WIDE R28, R0, 0x2, R2 ;  /* 0x00000002001c7825 */ /* 0x000fe200078e0202 */
[----:B------:R-:W-:-:S03]  /*a2070*/  PRMT R4, R4, 0x7632, R4 ;  /* 0x0000763204047816 */ /* 0x000fc60000000004 */
[----:B------:R-:W-:Y:S01]  /*a2080*/  IMAD R27, R13, 0x10, R27 ;  /* 0x000000100d1b7824 */ /* 0x000fe200078e021b */
[----:B------:R0:W-:Y:S01]  /*a2090*/  @P4 STG.E.U16 [R16.64], R23 ;  /* 0x0000001710004986 */ /* 0x0001e2000c101504 */
[----:B------:R-:W-:-:S03]  /*a20a0*/  IMAD.WIDE R18, R22, 0x2, R20 ;  /* 0x0000000216127825 */ /* 0x000fc600078e0214 */
[----:B------:R-:W-:Y:S01]  /*a20b0*/  LOP3.LUT R27, R27, 0x60, RZ, 0x3c, !PT ;  /* 0x000000601b1b7812 */ /* 0x000fe200078e3cff */
[----:B------:R-:W-:Y:S01]  /*a20c0*/  @P0 STG.E.U16 [R28.64], R4 ;  /* 0x000000041c000986 */ /* 0x000fe2000c101504 */
[----:B0-----:R-:W-:-:S03]  /*a20d0*/  IMAD.WIDE R16, R22, 0x2, R10 ;  /* 0x0000000216107825 */ /* 0x001fc600078e020a */
[----:B------:R-:W-:Y:S01]  /*a20e0*/  @P5 STG.E.U16 [R18.64], R26 ;  /* 0x0000001a12005986 */ /* 0x000fe2000c101504 */
[----:B------:R-:W-:-:S03]  /*a20f0*/  ISETP.LT.AND P0, PT, R6, c[0x0][0x178], !P2 ;  /* 0x00005e0006007a0c */ /* 0x000fc60005701270 */
[----:B----4-:R0:W-:Y:S01]  /*a2100*/  STL [R1+0x2a28], R25 ;  /* 0x002a281901007387 */ /* 0x0101e20000100800 */
[----:B------:R-:W-:-:S03]  /*a2110*/  ISETP.LT.AND P2, PT, R5, c[0x0][0x178], !P2 ;  /* 0x00005e0005007a0c */ /* 0x000fc60005741270 */
[----:B0-----:R-:W3:Y:S04]  /*a2120*/  LDL.LU R25, [R1+0x298c] ;  /* 0x00298c0001197983 */ /* 0x001ee80000300800 */
[----:B------:R0:W-:Y:S04]  /*a2130*/  STL.64 [R1+0x2a30], R10 ;  /* 0x002a300a01007387 */ /* 0x0001e80000100a00 */
[----:B------:R-:W4:Y:S01]  /*a2140*/  LDL.LU R5, [R1+0x2a38] ;  /* 0x002a380001057983 */ /* 0x000f220000300800 */
[----:B0-----:R-:W-:-:S03]  /*a2150*/  IMAD.WIDE R10, R22, 0x2, R8 ;  /* 0x00000002160a7825 */ /* 0x001fc600078e0208 */
[----:B--2---:R-:W-:Y:S04]  /*a2160*/  @P6 STG.E.U16 [R16.64], R24 ;  /* 0x0000001810006986 */ /* 0x004fe8000c101504 */
[----:B------:R-:W0:Y:S04]  /*a2170*/  LDS.128 R16, [R27] ;  /* 0x000000001b107984 */ /* 0x000e280000000c00 */
[----:B------:R-:W-:Y:S04]  /*a2180*/  @P0 STG.E.U16 [R10.64], R15 ;  /* 0x0000000f0a000986 */ /* 0x000fe8000c101504 */
[----:B0-----:R-:W-:Y:S04]  /*a2190*/  STL [R1+0x2a10], R18 ;  /* 0x002a101201007387 */ /* 0x001fe80000100800 */
[----:B------:R0:W-:Y:S04]  /*a21a0*/  STL [R1+0x29f0], R19 ;  /* 0x0029f01301007387 */ /* 0x0001e80000100800 */
[----:B0-----:R-:W2:Y:S04]  /*a21b0*/  LDL.LU R19, [R1+0xfe4] ;  /* 0x000fe40001137983 */ /* 0x001ea80000300800 */
[----:B------:R-:W4:Y:S04]  /*a21c0*/  LDL.LU R13, [R1+0x2990] ;  /* 0x00299000010d7983 */ /* 0x000f280000300800 */
[----:B------:R-:W4:Y:S04]  /*a21d0*/  LDL.LU R18, [R1+0x280] ;  /* 0x0002800001127983 */ /* 0x000f280000300800 */
[----:B------:R-:W4:Y:S04]  /*a21e0*/  LDL.LU R27, [R1+0x230] ;  /* 0x00023000011b7983 */ /* 0x000f280000300800 */
[----:B------:R-:W4:Y:S01]  /*a21f0*/  LDL.LU.64 R10, [R1+0x2a30] ;  /* 0x002a3000010a7983 */ /* 0x000f220000300a00 */
[----:B------:R-:W-:-:S02]  /*a2200*/  ISETP.LT.AND P5, PT, R14, c[0x0][0x178], !P3 ;  /* 0x00005e000e007a0c */ /* 0x000fc40005fa1270 */
[C---:B------:R-:W-:Y:S01]  /*a2210*/  IADD3 R4, R22.reuse, c[0x0][0x198], RZ ;  /* 0x0000660016047a10 */ /* 0x040fe20007ffe0ff */
[----:B------:R-:W-:Y:S01]  /*a2220*/  IMAD.WIDE R22, R22, 0x2, R2 ;  /* 0x0000000216167825 */ /* 0x000fe200078e0202 */
[----:B------:R-:W-:Y:S02]  /*a2230*/  ISETP.LT.AND P6, PT, R7, c[0x0][0x178], !P3 ;  /* 0x00005e0007007a0c */ /* 0x000fe40005fc1270 */
[----:B------:R-:W-:Y:S01]  /*a2240*/  PRMT R0, R26, 0x7632, R0 ;  /* 0x000076321a007816 */ /* 0x000fe20000000000 */
[----:B------:R-:W-:Y:S01]  /*a2250*/  IMAD.WIDE R28, R4, 0x2, R20 ;  /* 0x00000002041c7825 */ /* 0x000fe200078e0214 */
[----:B------:R-:W-:Y:S01]  /*a2260*/  ISETP.LT.AND P0, PT, R6, c[0x0][0x178], !P3 ;  /* 0x00005e0006007a0c */ /* 0x000fe20005f01270 */
[----:B------:R0:W-:Y:S04]  /*a2270*/  @P2 STG.E.U16 [R22.64], R12 ;  /* 0x0000000c16002986 */ /* 0x0001e8000c101504 */
[----:B------:R1:W-:Y:S01]  /*a2280*/  @P5 STG.E.U16 [R28.64], R0 ;  /* 0x000000001c005986 */ /* 0x0003e2000c101504 */
[----:B------:R-:W-:-:S02]  /*a2290*/  ISETP.LT.AND P5, PT, R14, c[0x0][0x178], !P1 ;  /* 0x00005e000e007a0c */ /* 0x000fc40004fa1270 */
[----:B---3--:R-:W-:Y:S01]  /*a22a0*/  ISETP.GE.AND P4, PT, R25, c[0x0][0x17c], PT ;  /* 0x00005f0019007a0c */ /* 0x008fe20003f86270 */
[----:B------:R-:W3:Y:S01]  /*a22b0*/  LDL.LU R26, [R1+0x1f0] ;  /* 0x0001f000011a7983 */ /* 0x000ee20000300800 */
[----:B0-----:R-:W-:-:S03]  /*a22c0*/  PRMT R12, R15, 0x7632, R12 ;  /* 0x000076320f0c7816 */ /* 0x001fc6000000000c */
[----:B------:R-:W3:Y:S01]  /*a22d0*/  LDL.LU R15, [R1+0x254] ;  /* 0x00025400010f7983 */ /* 0x000ee20000300800 */
[----:B-1----:R-:W-:Y:S01]  /*a22e0*/  PRMT R0, R24, 0x7632, R0 ;  /* 0x0000763218007816 */ /* 0x002fe20000000000 */
[----:B------:R-:W-:-:S04]  /*a22f0*/  IMAD.WIDE R28, R4, 0x2, R8 ;  /* 0x00000002041c7825 */ /* 0x000fc800078e0208 */
[----:B------:R-:W-:Y:S01]  /*a2300*/  IMAD.WIDE R24, R4, 0x2, R2 ;  /* 0x0000000204187825 */ /* 0x000fe200078e0202 */
[----:B--2---:R-:W-:-:S03]  /*a2310*/  ISETP.LT.AND P3, PT, R19, c[0x0][0x178], !P3 ;  /* 0x00005e0013007a0c */ /* 0x004fc60005f61270 */
[----:B----4-:R-:W-:-:S05]  /*a2320*/  IMAD.WIDE R22, R4, 0x2, R10 ;  /* 0x0000000204167825 */ /* 0x010fca00078e020a */
[----:B------:R0:W-:Y:S01]  /*a2330*/  @P6 STG.E.U16 [R22.64], R0 ;  /* 0x0000000016006986 */ /* 0x0001e2000c101504 */
[----:B------:R-:W-:-:S03]  /*a2340*/  ISETP.LT.AND P6, PT, R7, c[0x0][0x178], !P1 ;  /* 0x00005e0007007a0c */ /* 0x000fc60004fc1270 */
[----:B------:R1:W-:Y:S01]  /*a2350*/  @P0 STG.E.U16 [R28.64], R12 ;  /* 0x0000000c1c000986 */ /* 0x0003e2000c101504 */
[----:B0-----:R-:W-:Y:S02]  /*a2360*/  IADD3 R0, R4, c[0x0][0x198], RZ ;  /* 0x0000660004007a10 */ /* 0x001fe40007ffe0ff */
[----:B-1----:R-:W-:-:S03]  /*a2370*/  PRMT R12, R12, 0x7632, R12 ;  /* 0x000076320c0c7816 */ /* 0x002fc6000000000c */
[C---:B------:R-:W-:Y:S01]  /*a2380*/  IMAD.WIDE R22, R0.reuse, 0x2, R20 ;  /* 0x0000000200167825 */ /* 0x040fe200078e0214 */
[----:B------:R-:W-:Y:S02]  /*a2390*/  ISETP.GE.AND P2, PT, R13, c[0x0][0x17c], PT ;  /* 0x00005f000d007a0c */ /* 0x000fe40003f46270 */
[----:B------:R-:W2:Y:S01]  /*a23a0*/  LDL.LU R13, [R1+0x214] ;  /* 0x00021400010d7983 */ /* 0x000ea20000300800 */
[----:B------:R-:W-:-:S03]  /*a23b0*/  IMAD.WIDE R28, R0, 0x2, R10 ;  /* 0x00000002001c7825 */ /* 0x000fc600078e020a */
[----:B------:R-:W-:Y:S04]  /*a23c0*/  @P3 STG.E.U16 [R24.64], R12 ;  /* 0x0000000c18003986 */ /* 0x000fe8000c101504 */
[----:B------:R0:W-:Y:S04]  /*a23d0*/  @P5 STG.E.U16 [R22.64], R18 ;  /* 0x0000001216005986 */ /* 0x0001e8000c101504 */
[----:B------:R1:W-:Y:S04]  /*a23e0*/  @P6 STG.E.U16 [R28.64], R27 ;  /* 0x0000001b1c006986 */ /* 0x0003e8000c101504 */
[----:B0-----:R-:W4:Y:S01]  /*a23f0*/  LDL.LU R23, [R1+0x2994] ;  /* 0x0029940001177983 */ /* 0x001f220000300800 */
[----:B------:R-:W-:-:S03]  /*a2400*/  PRMT R12, R27, 0x7632, R12 ;  /* 0x000076321b0c7816 */ /* 0x000fc6000000000c */
[----:B-1----:R-:W2:Y:S01]  /*a2410*/  LDL.LU R27, [R1+0x1d4] ;  /* 0x0001d400011b7983 */ /* 0x002ea20000300800 */
[----:B------:R-:W-:Y:S02]  /*a2420*/  ISETP.LT.AND P0, PT, R6, c[0x0][0x178], !P1 ;  /* 0x00005e0006007a0c */ /* 0x000fe40004f01270 */
[----:B------:R-:W-:Y:S02]  /*a2430*/  ISETP.LT.AND P1, PT, R19, c[0x0][0x178], !P1 ;  /* 0x00005e0013007a0c */ /* 0x000fe40004f21270 */
[----:B------:R-:W-:Y:S01]  /*a2440*/  ISETP.LT.AND P5, PT, R14, c[0x0][0x178], !P4 ;  /* 0x00005e000e007a0c */ /* 0x000fe200067a1270 */
[C---:B------:R-:W-:Y:S01]  /*a2450*/  IMAD.WIDE R24, R0.reuse, 0x2, R8 ;  /* 0x0000000200187825 */ /* 0x040fe200078e0208 */
[----:B------:R-:W-:Y:S02]  /*a2460*/  ISETP.LT.AND P6, PT, R7, c[0x0][0x178], !P4 ;  /* 0x00005e0007007a0c */ /* 0x000fe400067c1270 */
[C---:B------:R-:W-:Y:S01]  /*a2470*/  IADD3 R4, R0.reuse, c[0x0][0x198], RZ ;  /* 0x0000660000047a10 */ /* 0x040fe20007ffe0ff */
[----:B------:R-:W-:Y:S01]  /*a2480*/  IMAD.WIDE R28, R0, 0x2, R2 ;  /* 0x00000002001c7825 */ /* 0x000fe200078e0202 */
[----:B------:R-:W-:-:S03]  /*a2490*/  PRMT R0, R18, 0x7632, R0 ;  /* 0x0000763212007816 */ /* 0x000fc60000000000 */
[----:B---3--:R-:W-:Y:S04]  /*a24a0*/  @P0 STG.E.U16 [R24.64], R26 ;  /* 0x0000001a18000986 */ /* 0x008fe8000c101504 */
[----:B------:R0:W-:Y:S02]  /*a24b0*/  @P1 STG.E.U16 [R28.64], R16 ;  /* 0x000000101c001986 */ /* 0x0001e4000c101504 */
[----:B0-----:R-:W-:Y:S01]  /*a24c0*/  IMAD.WIDE R28, R4, 0x2, R10 ;  /* 0x00000002041c7825 */ /* 0x001fe200078e020a */
[----:B----4-:R-:W-:-:S03]  /*a24d0*/  ISETP.GE.AND P3, PT, R23, c[0x0][0x17c], PT ;  /* 0x00005f0017007a0c */ /* 0x010fc60003f66270 */
[----:B------:R-:W-:Y:S01]  /*a24e0*/  IMAD.WIDE R22, R4, 0x2, R20 ;  /* 0x0000000204167825 */ /* 0x000fe200078e0214 */
[----:B--2---:R-:W-:Y:S04]  /*a24f0*/  STL [R1+0x2a2c], R27 ;  /* 0x002a2c1b01007387 */ /* 0x004fe80000100800 */
[----:B------:R-:W-:Y:S04]  /*a2500*/  @P5 STG.E.U16 [R22.64], R0 ;  /* 0x0000000016005986 */ /* 0x000fe8000c101504 */
[----:B------:R0:W-:Y:S04]  /*a2510*/  @P6 STG.E.U16 [R28.64], R12 ;  /* 0x0000000c1c006986 */ /* 0x0001e8000c101504 */
[----:B0-----:R-:W2:Y:S04]  /*a2520*/  LDL.LU R29, [R1+0x2998] ;  /* 0x00299800011d7983 */ /* 0x001ea80000300800 */
[----:B------:R-:W3:Y:S01]  /*a2530*/  LDL.LU R18, [R1+0x299c] ;  /* 0x00299c0001127983 */ /* 0x000ee20000300800 */
[----:B------:R-:W-:-:S02]  /*a2540*/  ISETP.LT.AND P1, PT, R6, c[0x0][0x178], !P4 ;  /* 0x00005e0006007a0c */ /* 0x000fc40006721270 */
[----:B------:R-:W-:Y:S01]  /*a2550*/  PRMT R12, R26, 0x7632, R12 ;  /* 0x000076321a0c7816 */ /* 0x000fe2000000000c */
[----:B------:R-:W-:-:S10]  /*a2560*/  IMAD.WIDE R26, R4, 0x2, R8 ;  /* 0x00000002041a7825 */ /* 0x000fd400078e0208 */
[----:B------:R0:W-:Y:S01]  /*a2570*/  @P1 STG.E.U16 [R26.64], R12 ;  /* 0x0000000c1a001986 */ /* 0x0001e2000c101504 */
[----:B------:R-:W-:-:S03]  /*a2580*/  ISETP.LT.AND P4, PT, R19, c[0x0][0x178], !P4 ;  /* 0x00005e0013007a0c */ /* 0x000fc60006781270 */
[----:B0-----:R-:W4:Y:S01]  /*a2590*/  LDL.LU R27, [R1+0x2a2c] ;  /* 0x002a2c00011b7983 */ /* 0x001f220000300800 */
[----:B------:R-:W-:Y:S01]  /*a25a0*/  ISETP.LT.AND P5, PT, R14, c[0x0][0x178], !P2 ;  /* 0x00005e000e007a0c */ /* 0x000fe200057a1270 */
[C---:B------:R-:W-:Y:S01]  /*a25b0*/  IMAD.WIDE R24, R4.reuse, 0x2, R2 ;  /* 0x0000000204187825 */ /* 0x040fe200078e0202 */
[----:B------:R-:W-:Y:S02]  /*a25c0*/  IADD3 R0, R4, c[0x0][0x198], RZ ;  /* 0x0000660004007a10 */ /* 0x000fe40007ffe0ff */
[----:B------:R-:W-:-:S03]  /*a25d0*/  PRMT R16, R16, 0x7632, R16 ;  /* 0x0000763210107816 */ /* 0x000fc60000000010 */
[----:B------:R-:W-:Y:S02]  /*a25e0*/  IMAD.WIDE R22, R0, 0x2, R20 ;  /* 0x0000000200167825 */ /* 0x000fe400078e0214 */
[----:B------:R0:W-:Y:S01]  /*a25f0*/  @P4 STG.E.U16 [R24.64], R16 ;  /* 0x0000001018004986 */ /* 0x0001e2000c101504 */
[----:B------:R-:W-:-:S03]  /*a2600*/  PRMT R12, R15, 0x7632, R12 ;  /* 0x000076320f0c7816 */ /* 0x000fc6000000000c */
[----:B------:R1:W-:Y:S04]  /*a2610*/  @P5 STG.E.U16 [R22.64], R15 ;  /* 0x0000000f16005986 */ /* 0x0003e8000c101504 */
[----:B0-----:R-:W4:Y:S04]  /*a2620*/  LDL.LU R25, [R1+0x2a28] ;  /* 0x002a280001197983 */ /* 0x001f280000300800 */
[----:B------:R-:W-:Y:S04]  /*a2630*/  STL.64 [R1+0x2a18], R16 ;  /* 0x002a181001007387 */ /* 0x000fe80000100a00 */
[----:B------:R0:W-:Y:S04]  /*a2640*/  STL.64 [R1+0x2a20], R6 ;  /* 0x002a200601007387 */ /* 0x0001e80000100a00 */
[----:B------:R-:W4:Y:S01]  /*a2650*/  LDL.LU R26, [R1+0x264] ;  /* 0x00026400011a7983 */ /* 0x000f220000300800 */
[----:B---3--:R-:W-:-:S03]  /*a2660*/  ISETP.GE.AND P1, PT, R18, c[0x0][0x17c], PT ;  /* 0x00005f0012007a0c */ /* 0x008fc60003f26270 */
[----:B------:R-:W3:Y:S04]  /*a2670*/  LDL.LU R18, [R1+0x224] ;  /* 0x0002240001127983 */ /* 0x000ee80000300800 */
[----:B-1----:R-:W3:Y:S01]  /*a2680*/  LDL.LU R15, [R1+0x29a0] ;  /* 0x0029a000010f7983 */ /* 0x002ee20000300800 */
[----:B------:R-:W-:Y:S02]  /*a2690*/  ISETP.LT.AND P6, PT, R7, c[0x0][0x178], !P2 ;  /* 0x00005e0007007a0c */ /* 0x000fe400057c1270 */
[----:B------:R-:W-:Y:S02]  /*a26a0*/  ISETP.LT.AND P4, PT, R6, c[0x0][0x178], !P2 ;  /* 0x00005e0006007a0c */ /* 0x000fe40005781270 */
[----:B--2---:R-:W-:Y:S01]  /*a26b0*/  ISETP.GE.AND P0, PT, R29, c[0x0][0x17c], PT ;  /* 0x00005f001d007a0c */ /* 0x004fe20003f06270 */
[----:B------:R-:W-:Y:S01]  /*a26c0*/  IMAD.WIDE R28, R0, 0x2, R10 ;  /* 0x00000002001c7825 */ /* 0x000fe200078e020a */
[----:B------:R-:W-:-:S03]  /*a26d0*/  ISETP.LT.AND P5, PT, R7, c[0x0][0x178], !P3 ;  /* 0x00005e0007007a0c */ /* 0x000fc60005fa1270 */
[----:B0-----:R-:W-:-:S04]  /*a26e0*/  IMAD.WIDE R6, R0, 0x2, R8 ;  /* 0x0000000200067825 */ /* 0x001fc800078e0208 */
[----:B------:R-:W-:Y:S04]  /*a26f0*/  @P6 STG.E.U16 [R28.64], R13 ;  /* 0x0000000d1c006986 */ /* 0x000fe8000c101504 */
[----:B----4-:R0:W-:Y:S04]  /*a2700*/  @P4 STG.E.U16 [R6.64], R27 ;  /* 0x0000001b06004986 */ /* 0x0101e8000c101504 */
[----:B0-----:R-:W2:Y:S01]  /*a2710*/  LDL.LU.64 R6, [R1+0x2a20] ;  /* 0x002a200001067983 */ /* 0x001ea20000300a00 */
[----:B------:R-:W-:Y:S01]  /*a2720*/  ISETP.LT.AND P2, PT, R19, c[0x0][0x178], !P2 ;  /* 0x00005e0013007a0c */ /* 0x000fe20005741270 */
[----:B------:R-:W-:Y:S01]  /*a2730*/  IMAD.WIDE R16, R0, 0x2, R2 ;  /* 0x0000000200107825 */ /* 0x000fe200078e0202 */
[----:B------:R-:W-:-:S11]  /*a2740*/  PRMT R4, R13, 0x7632, R4 ;  /* 0x000076320d047816 */ /* 0x000fd60000000004 */
[----:B------:R0:W-:Y:S04]  /*a2750*/  @P2 STG.E.U16 [R16.64], R25 ;  /* 0x0000001910002986 */ /* 0x0001e8000c101504 */
[----:B0-----:R-:W4:Y:S04]  /*a2760*/  LDL.LU.64 R16, [R1+0x2a18] ;  /* 0x002a180001107983 */ /* 0x001f280000300a00 */
[----:B------:R-:W4:Y:S01]  /*a2770*/  LDL.LU R13, [R1+0x1e4] ;  /* 0x0001e400010d7983 */ /* 0x000f220000300800 */
[----:B---3--:R-:W-:-:S03]  /*a2780*/  ISETP.GE.AND P2, PT, R15, c[0x0][0x17c], PT ;  /* 0x00005f000f007a0c */ /* 0x008fc60003f46270 */
[----:B------:R-:W3:Y:S01]  /*a2790*/  LDL.LU R15, [R1+0x29a4] ;  /* 0x0029a400010f7983 */ /* 0x000ee20000300800 */
[----:B------:R-:W-:Y:S02]  /*a27a0*/  ISETP.LT.AND P6, PT, R14, c[0x0][0x178], !P3 ;  /* 0x00005e000e007a0c */ /* 0x000fe40005fc1270 */
[----:B------:R-:W-:-:S05]  /*a27b0*/  IADD3 R24, R0, c[0x0][0x198], RZ ;  /* 0x0000660000187a10 */ /* 0x000fca0007ffe0ff */
[----:B------:R-:W-:-:S04]  /*a27c0*/  IMAD.WIDE R22, R24, 0x2, R20 ;  /* 0x0000000218167825 */ /* 0x000fc800078e0214 */
[C---:B------:R-:W-:Y:S02]  /*a27d0*/  IMAD.WIDE R28, R24.reuse, 0x2, R10 ;  /* 0x00000002181c7825 */ /* 0x040fe400078e020a */
[----:B------:R0:W-:Y:S01]  /*a27e0*/  @P6 STG.E.U16 [R22.64], R12 ;  /* 0x0000000c16006986 */ /* 0x0001e2000c101504 */
[----:B------:R-:W-:-:S03]  /*a27f0*/  IADD3 R0, R24, c[0x0][0x198], RZ ;  /* 0x0000660018007a10 */ /* 0x000fc60007ffe0ff */
[----:B------:R1:W-:Y:S01]  /*a2800*/  @P5 STG.E.U16 [R28.64], R4 ;  /* 0x000000041c005986 */ /* 0x0003e2000c101504 */
[----:B------:R-:W-:Y:S02]  /*a2810*/  ISETP.LT.AND P5, PT, R14, c[0x0][0x178], !P0 ;  /* 0x00005e000e007a0c */ /* 0x000fe400047a1270 */
[----:B--2---:R-:W-:Y:S02]  /*a2820*/  ISETP.LT.AND P4, PT, R6, c[0x0][0x178], !P3 ;  /* 0x00005e0006007a0c */ /* 0x004fe40005f81270 */
[----:B------:R-:W-:Y:S01]  /*a2830*/  ISETP.LT.AND P3, PT, R19, c[0x0][0x178], !P3 ;  /* 0x00005e0013007a0c */ /* 0x000fe20005f61270 */
[C---:B0-----:R-:W-:Y:S01]  /*a2840*/  IMAD.WIDE R22, R24.reuse, 0x2, R8 ;  /* 0x0000000218167825 */ /* 0x041fe200078e0208 */
[----:B------:R-:W-:Y:S02]  /*a2850*/  PRMT R12, R27, 0x7632, R12 ;  /* 0x000076321b0c7816 */ /* 0x000fe4000000000c */
[----:B-1----:R-:W-:Y:S01]  /*a2860*/  PRMT R4, R25, 0x7632, R4 ;  /* 0x0000763219047816 */ /* 0x002fe20000000004 */
[----:B------:R-:W-:Y:S01]  /*a2870*/  IMAD.WIDE R24, R24, 0x2, R2 ;  /* 0x0000000218187825 */ /* 0x000fe200078e0202 */
[----:B------:R-:W-:Y:S01]  /*a2880*/  ISETP.LT.AND P6, PT, R7, c[0x0][0x178], !P0 ;  /* 0x00005e0007007a0c */ /* 0x000fe200047c1270 */
[----:B------:R-:W2:Y:S04]  /*a2890*/  LDL.LU R27, [R1+0x274] ;  /* 0x00027400011b7983 */ /* 0x000ea80000300800 */
[----:B------:R0:W-:Y:S01]  /*a28a0*/  @P4 STG.E.U16 [R22.64], R12 ;  /* 0x0000000c16004986 */ /* 0x0001e2000c101504 */
[----:B------:R-:W-:-:S02]  /*a28b0*/  ISETP.LT.AND P4, PT, R6, c[0x0][0x178], !P0 ;  /* 0x00005e0006007a0c */ /* 0x000fc40004781270 */
[----:B------:R-:W-:Y:S01]  /*a28c0*/  ISETP.LT.AND P0, PT, R19, c[0x0][0x178], !P0 ;  /* 0x00005e0013007a0c */ /* 0x000fe20004701270 */
[----:B------:R1:W-:Y:S01]  /*a28d0*/  @P3 STG.E.U16 [R24.64], R4 ;  /* 0x0000000418003986 */ /* 0x0003e2000c101504 */
[----:B------:R-:W-:Y:S01]  /*a28e0*/  ISETP.LT.AND P3, PT, R14, c[0x0][0x178], !P1 ;  /* 0x00005e000e007a0c */ /* 0x000fe20004f61270 */
[----:B------:R-:W-:-:S04]  /*a28f0*/  IMAD.WIDE R28, R0, 0x2, R10 ;  /* 0x00000002001c7825 */ /* 0x000fc800078e020a */
[C---:B0-----:R-:W-:Y:S01]  /*a2900*/  IMAD.WIDE R22, R0.reuse, 0x2, R20 ;  /* 0x0000000200167825 */ /* 0x041fe200078e0214 */
[----:B-1----:R-:W-:-:S04]  /*a2910*/  IADD3 R4, R0, c[0x0][0x198], RZ ;  /* 0x0000660000047a10 */ /* 0x002fc80007ffe0ff */
[----:B------:R0:W-:Y:S01]  /*a2920*/  @P5 STG.E.U16 [R22.64], R26 ;  /* 0x0000001a16005986 */ /* 0x0001e2000c101504 */
[----:B------:R-:W-:Y:S01]  /*a2930*/  IMAD.WIDE R24, R0, 0x2, R2 ;  /* 0x0000000200187825 */ /* 0x000fe200078e0202 */
[----:B------:R-:W-:Y:S02]  /*a2940*/  PRMT R12, R26, 0x7632, R12 ;  /* 0x000076321a0c7816 */ /* 0x000fe4000000000c */
[----:B------:R1:W-:Y:S01]  /*a2950*/  @P6 STG.E.U16 [R28.64], R18 ;  /* 0x000000121c006986 */ /* 0x0003e2000c101504 */
[----:B0-----:R-:W-:-:S03]  /*a2960*/  IMAD.WIDE R22, R0, 0x2, R8 ;  /* 0x0000000200167825 */ /* 0x001fc600078e0208 */
[----:B------:R-:W2:Y:S01]  /*a2970*/  LDL.LU R26, [R1+0x244] ;  /* 0x00024400011a7983 */ /* 0x000ea20000300800 */
[----:B-1----:R-:W-:-:S03]  /*a2980*/  IMAD.WIDE R28, R4, 0x2, R20 ;  /* 0x00000002041c7825 */ /* 0x002fc600078e0214 */
[----:B----4-:R-:W-:Y:S01]  /*a2990*/  @P4 STG.E.U16 [R22.64], R13 ;  /* 0x0000000d16004986 */ /* 0x010fe2000c101504 */
[----:B------:R-:W-:-:S03]  /*a29a0*/  PRMT R0, R18, 0x7632, R0 ;  /* 0x0000763212007816 */ /* 0x000fc60000000000 */
[----:B------:R0:W-:Y:S04]  /*a29b0*/  @P0 STG.E.U16 [R24.64], R5 ;  /* 0x0000000518000986 */ /* 0x0001e8000c101504 */
[----:B------:R1:W-:Y:S01]  /*a29c0*/  @P3 STG.E.U16 [R28.64], R12 ;  /* 0x0000000c1c003986 */ /* 0x0003e2000c101504 */
[----:B0-----:R-:W-:Y:S02]  /*a29d0*/  PRMT R5, R13, 0x7632, R5 ;  /* 0x000076320d057816 */ /* 0x001fe40000000005 */
[----:B---3--:R-:W-:Y:S02]  /*a29e0*/  ISETP.GE.AND P5, PT, R15, c[0x0][0x17c], PT ;  /* 0x00005f000f007a0c */ /* 0x008fe40003fa6270 */
[----:B------:R-:W3:Y:S04]  /*a29f0*/  LDL.LU R15, [R1+0x204] ;  /* 0x00020400010f7983 */ /* 0x000ee80000300800 */
[----:B-1----:R-:W4:Y:S04]  /*a2a00*/  LDL.LU R29, [R1+0x29a8] ;  /* 0x0029a800011d7983 */ /* 0x002f280000300800 */
[----:B------:R-:W4:Y:S04]  /*a2a10*/  LDL.LU R18, [R1+0x2a10] ;  /* 0x002a100001127983 */ /* 0x000f280000300800 */
[----:B------:R-:W4:Y:S04]  /*a2a20*/  LDL.LU R13, [R1+0x2a0c] ;  /* 0x002a0c00010d7983 */ /* 0x000f280000300800 */
[----:B------:R-:W4:Y:S01]  /*a2a30*/  LDL.LU R28, [R1+0x29ac] ;  /* 0x0029ac00011c7983 */ /* 0x000f220000300800 */
[----:B------:R-:W-:-:S02]  /*a2a40*/  ISETP.LT.AND P6, PT, R7, c[0x0][0x178], !P1 ;  /* 0x00005e0007007a0c */ /* 0x000fc40004fc1270 */
[----:B------:R-:W-:Y:S01]  /*a2a50*/  ISETP.LT.AND P4, PT, R6, c[0x0][0x178], !P1 ;  /* 0x00005e0006007a0c */ /* 0x000fe20004f81270 */
[----:B------:R-:W-:Y:S01]  /*a2a60*/  IMAD.WIDE R24, R4, 0x2, R10 ;  /* 0x0000000204187825 */ /* 0x000fe200078e020a */
[----:B------:R-:W-:Y:S02]  /*a2a70*/  ISETP.LT.AND P1, PT, R19, c[0x0][0x178], !P1 ;  /* 0x00005e0013007a0c */ /* 0x000fe40004f21270 */
[----:B------:R-:W-:Y:S01]  /*a2a80*/  ISETP.LT.AND P3, PT, R14, c[0x0][0x178], !P2 ;  /* 0x00005e000e007a0c */ /* 0x000fe20005761270 */
[----:B------:R-:W-:Y:S01]  /*a2a90*/  IMAD.WIDE R22, R4, 0x2, R8 ;  /* 0x0000000204167825 */ /* 0x000fe200078e0208 */
[----:B------:R-:W-:-:S05]  /*a2aa0*/  PRMT R12, R5, 0x7632, R12 ;  /* 0x00007632050c7816 */ /* 0x000fca000000000c */
[----:B------:R0:W-:Y:S01]  /*a2ab0*/  @P6 STG.E.U16 [R24.64], R0 ;  /* 0x0000000018006986 */ /* 0x0001e2000c101504 */
[----:B------:R-:W-:-:S03]  /*a2ac0*/  ISETP.LT.AND P6, PT, R7, c[0x0][0x178], !P2 ;  /* 0x00005e0007007a0c */ /* 0x000fc600057c1270 */
[----:B------:R1:W-:Y:S01]  /*a2ad0*/  @P4 STG.E.U16 [R22.64], R5 ;  /* 0x0000000516004986 */ /* 0x0003e2000c101504 */
[C---:B0-----:R-:W-:Y:S01]  /*a2ae0*/  IADD3 R0, R4.reuse, c[0x0][0x198], RZ ;  /* 0x0000660004007a10 */ /* 0x041fe20007ffe0ff */
[----:B-1----:R-:W-:-:S04]  /*a2af0*/  IMAD.WIDE R4, R4, 0x2, R2 ;  /* 0x0000000204047825 */ /* 0x002fc800078e0202 */
[----:B------:R-:W-:Y:S01]  /*a2b00*/  IMAD.WIDE R22, R0, 0x2, R20 ;  /* 0x0000000200167825 */ /* 0x000fe200078e0214 */
[----:B------:R-:W-:Y:S01]  /*a2b10*/  ISETP.LT.AND P4, PT, R6, c[0x0][0x178], !P2 ;  /* 0x00005e0006007a0c */ /* 0x000fe20005781270 */
[----:B------:R0:W-:Y:S01]  /*a2b20*/  @P1 STG.E.U16 [R4.64], R12 ;  /* 0x0000000c04001986 */ /* 0x0001e2000c101504 */
[----:B------:R-:W-:Y:S01]  /*a2b30*/  ISETP.LT.AND P2, PT, R19, c[0x0][0x178], !P2 ;  /* 0x00005e0013007a0c */ /* 0x000fe20005741270 */
[----:B------:R-:W-:Y:S02]  /*a2b40*/  IMAD.WIDE R24, R0, 0x2, R10 ;  /* 0x0000000200187825 */ /* 0x000fe400078e020a */
[----:B--2---:R1:W-:Y:S01]  /*a2b50*/  @P3 STG.E.U16 [R22.64], R27 ;  /* 0x0000001b16003986 */ /* 0x0043e2000c101504 */
[----:B------:R-:W-:Y:S01]  /*a2b60*/  ISETP.LT.AND P3, PT, R14, c[0x0][0x178], !P5 ;  /* 0x00005e000e007a0c */ /* 0x000fe20006f61270 */
[C---:B0-----:R-:W-:Y:S01]  /*a2b70*/  IMAD.WIDE R4, R0.reuse, 0x2, R8 ;  /* 0x0000000200047825 */ /* 0x041fe200078e0208 */
[----:B-1----:R-:W-:Y:S01]  /*a2b80*/  IADD3 R22, R0, c[0x0][0x198], RZ ;  /* 0x0000660000167a10 */ /* 0x002fe20007ffe0ff */
[----:B------:R0:W-:Y:S01]  /*a2b90*/  @P6 STG.E.U16 [R24.64], R26 ;  /* 0x0000001a18006986 */ /* 0x0001e2000c101504 */
[----:B------:R-:W-:-:S02]  /*a2ba0*/  ISETP.LT.AND P6, PT, R7, c[0x0][0x178], !P5 ;  /* 0x00005e0007007a0c */ /* 0x000fc40006fc1270 */
[----:B------:R-:W-:Y:S01]  /*a2bb0*/  PRMT R12, R26, 0x7632, R12 ;  /* 0x000076321a0c7816 */ /* 0x000fe2000000000c */
[----:B0-----:R-:W-:Y:S01]  /*a2bc0*/  IMAD.WIDE R24, R0, 0x2, R2 ;  /* 0x0000000200187825 */ /* 0x001fe200078e0202 */
[----:B------:R-:W-:Y:S02]  /*a2bd0*/  PRMT R0, R27, 0x7632, R0 ;  /* 0x000076321b007816 */ /* 0x000fe40000000000 */
[----:B------:R-:W2:Y:S04]  /*a2be0*/  LDL.LU R27, [R1+0x29b0] ;  /* 0x0029b000011b7983 */ /* 0x000ea80000300800 */
[----:B------:R-:W2:Y:S04]  /*a2bf0*/  LDL.LU R26, [R1+0x1f4] ;  /* 0x0001f400011a7983 */ /* 0x000ea80000300800 */
[----:B---3--:R0:W-:Y:S01]  /*a2c00*/  @P4 STG.E.U16 [R4.64], R15 ;  /* 0x0000000f04004986 */ /* 0x0081e2000c101504 */
[----:B----4-:R-:W-:-:S02]  /*a2c10*/  ISETP.GE.AND P0, PT, R29, c[0x0][0x17c], PT ;  /* 0x00005f001d007a0c */ /* 0x010fc40003f06270 */
[----:B------:R-:W-:Y:S01]  /*a2c20*/  ISETP.GE.AND P1, PT, R28, c[0x0][0x17c], PT ;  /* 0x00005f001c007a0c */ /* 0x000fe20003f26270 */
[----:B------:R-:W-:Y:S01]  /*a2c30*/  IMAD.WIDE R28, R22, 0x2, R20 ;  /* 0x00000002161c7825 */ /* 0x000fe200078e0214 */
[----:B------:R1:W-:Y:S04]  /*a2c40*/  @P2 STG.E.U16 [R24.64], R13 ;  /* 0x0000000d18002986 */ /* 0x0003e8000c101504 */
[----:B------:R3:W-:Y:S01]  /*a2c50*/  @P3 STG.E.U16 [R28.64], R0 ;  /* 0x000000001c003986 */ /* 0x0007e2000c101504 */
[----:B------:R-:W-:Y:S01]  /*a2c60*/  ISETP.LT.AND P3, PT, R6, c[0x0][0x178], !P5 ;  /* 0x00005e0006007a0c */ /* 0x000fe20006f61270 */
[----:B0-----:R-:W-:Y:S01]  /*a2c70*/  IMAD.WIDE R4, R22, 0x2, R10 ;  /* 0x0000000216047825 */ /* 0x001fe200078e020a */
[----:B------:R-:W-:-:S04]  /*a2c80*/  ISETP.LT.AND P5, PT, R19, c[0x0][0x178], !P5 ;  /* 0x00005e0013007a0c */ /* 0x000fc80006fa1270 */
[----:B------:R0:W-:Y:S01]  /*a2c90*/  @P6 STG.E.U16 [R4.64], R12 ;  /* 0x0000000c04006986 */ /* 0x0001e2000c101504 */
[----:B-1----:R-:W-:Y:S02]  /*a2ca0*/  PRMT R13, R13, 0x7632, R13 ;  /* 0x000076320d0d7816 */ /* 0x002fe4000000000d */
[----:B---3--:R-:W-:Y:S02]  /*a2cb0*/  PRMT R0, R15, 0x7632, R0 ;  /* 0x000076320f007816 */ /* 0x008fe40000000000 */
[----:B------:R-:W-:Y:S02]  /*a2cc0*/  ISETP.LT.AND P4, PT, R14, c[0x0][0x178], !P0 ;  /* 0x00005e000e007a0c */ /* 0x000fe40004781270 */
[----:B------:R-:W3:Y:S01]  /*a2cd0*/  LDL.LU R14, [R1+0x2a08] ;  /* 0x002a0800010e7983 */ /* 0x000ee20000300800 */
[C---:B0-----:R-:W-:Y:S01]  /*a2ce0*/  IADD3 R12, R22.reuse, c[0x0][0x198], RZ ;  /* 0x00006600160c7a10 */ /* 0x041fe20007ffe0ff */
[C---:B------:R-:W-:Y:S02]  /*a2cf0*/  IMAD.WIDE R4, R22.reuse, 0x2, R8 ;  /* 0x0000000216047825 */ /* 0x040fe400078e0208 */
[----:B------:R-:W4:Y:S02]  /*a2d00*/  LDL.LU R15, [R1+0x29b4] ;  /* 0x0029b400010f7983 */ /* 0x000f240000300800 */
[----:B------:R-:W-:-:S02]  /*a2d10*/  IMAD.WIDE R22, R22, 0x2, R2 ;  /* 0x0000000216167825 */ /* 0x000fc400078e0202 */
[----:B------:R0:W-:Y:S04]  /*a2d20*/  @P3 STG.E.U16 [R4.64], R0 ;  /* 0x0000000004003986 */ /* 0x0001e8000c101504 */
[----:B------:R1:W-:Y:S04]  /*a2d30*/  @P5 STG.E.U16 [R22.64], R13 ;  /* 0x0000000d16005986 */ /* 0x0003e8000c101504 */
[----:B0-----:R-:W2:Y:S04]  /*a2d40*/  LDL.LU R5, [R1+0x284] ;  /* 0x0002840001057983 */ /* 0x001ea80000300800 */
[----:B-1----:R-:W3:Y:S01]  /*a2d50*/  LDL.LU R23, [R1+0x234] ;  /* 0x0002340001177983 */ /* 0x002ee20000300800 */
[----:B------:R-:W-:Y:S01]  /*a2d60*/  ISETP.LT.AND P6, PT, R7, c[0x0][0x178], !P0 ;  /* 0x00005e0007007a0c */ /* 0x000fe200047c1270 */
[----:B------:R-:W-:-:S04]  /*a2d70*/  IMAD.WIDE R24, R12, 0x2, R20 ;  /* 0x000000020c187825 */ /* 0x000fc800078e0214 */
[----:B------:R-:W-:Y:S01]  /*a2d80*/  IMAD.WIDE R28, R12, 0x2, R10 ;  /* 0x000000020c1c7825 */ /* 0x000fe200078e020a */
[----:B--2---:R-:W-:Y:S07]  /*a2d90*/  @P4 STG.E.U16 [R24.64], R5 ;  /* 0x0000000518004986 */ /* 0x004fee000c101504 */
[----:B---3--:R0:W-:Y:S04]  /*a2da0*/  @P6 STG.E.U16 [R28.64], R23 ;  /* 0x000000171c006986 */ /* 0x0081e8000c101504 */
[----:B0-----:R-:W2:Y:S01]  /*a2db0*/  LDL.LU R29, [R1+0xfd8] ;  /* 0x000fd800011d7983 */ /* 0x001ea20000300800 */
[----:B------:R-:W-:-:S02]  /*a2dc0*/  ISETP.LT.AND P4, PT, R6, c[0x0][0x178], !P0 ;  /* 0x00005e0006007a0c */ /* 0x000fc40004781270 */
[----:B------:R-:W-:Y:S02]  /*a2dd0*/  ISETP.LT.AND P3, PT, R19, c[0x0][0x178], !P0 ;  /* 0x00005e0013007a0c */ /* 0x000fe40004761270 */
[----:B------:R-:W-:Y:S02]  /*a2de0*/  ISETP.LT.AND P5, PT, R7, c[0x0][0x178], !P1 ;  /* 0x00005e0007007a0c */ /* 0x000fe40004fa1270 */
[C---:B------:R-:W-:Y:S02]  /*a2df0*/  IADD3 R0, R12.reuse, c[0x0][0x198], RZ ;  /* 0x000066000c007a10 */ /* 0x040fe40007ffe0ff */
[----:B------:R-:W-:Y:S01]  /*a2e00*/  PRMT R16, R5, 0x7632, R16 ;  /* 0x0000763205107816 */ /* 0x000fe20000000010 */
[C---:B------:R-:W-:Y:S01]  /*a2e10*/  IMAD.WIDE R4, R12.reuse, 0x2, R8 ;  /* 0x000000020c047825 */ /* 0x040fe200078e0208 */
[----:B------:R-:W-:Y:S02]  /*a2e20*/  ISETP.GE.AND P2, PT, R27, c[0x0][0x17c], PT ;  /* 0x00005f001b007a0c */ /* 0x000fe40003f46270 */
[----:B------:R-:W-:Y:S01]  /*a2e30*/  PRMT R28, R23, 0x7632, R28 ;  /* 0x00007632171c7816 */ /* 0x000fe2000000001c */
[----:B------:R-:W-:Y:S01]  /*a2e40*/  IMAD.WIDE R12, R12, 0x2, R2 ;  /* 0x000000020c0c7825 */ /* 0x000fe200078e0202 */
[----:B----4-:R-:W-:Y:S01]  /*a2e50*/  ISETP.GE.AND P0, PT, R15, c[0x0][0x17c], PT ;  /* 0x00005f000f007a0c */ /* 0x010fe20003f06270 */
[----:B------:R-:W3:Y:S02]  /*a2e60*/  LDL.LU R27, [R1+0x258] ;  /* 0x00025800011b7983 */ /* 0x000ee40000300800 */
[----:B------:R-:W-:-:S02]  /*a2e70*/  IMAD.WIDE R22, R0, 0x2, R20 ;  /* 0x0000000200167825 */ /* 0x000fc400078e0214 */
[----:B------:R-:W4:Y:S02]  /*a2e80*/  LDL.LU R15, [R1+0x218] ;  /* 0x00021800010f7983 */ /* 0x000f240000300800 */
[----:B------:R-:W-:Y:S02]  /*a2e90*/  IMAD.WIDE R24, R0, 0x2, R10 ;  /* 0x0000000200187825 */ /* 0x000fe400078e020a */
[----:B------:R0:W-:Y:S01]  /*a2ea0*/  @P4 STG.E.U16 [R4.64], R26 ;  /* 0x0000001a04004986 */ /* 0x0001e2000c101504 */
[----:B------:R-:W-:-:S03]  /*a2eb0*/  ISETP.LT.AND P4, PT, R6, c[0x0][0x178], !P1 ;  /* 0x00005e0006007a0c */ /* 0x000fc60004f81270 */
[----:B------:R-:W-:Y:S04]  /*a2ec0*/  @P3 STG.E.U16 [R12.64], R17 ;  /* 0x000000110c003986 */ /* 0x000fe8000c101504 */
[----:B0-----:R-:W3:Y:S04]  /*a2ed0*/  LDL.LU R4, [R1+0x29b8] ;  /* 0x0029b80001047983 */ /* 0x001ee80000300800 */
[----:B------:R-:W3:Y:S01]  /*a2ee0*/  LDL.LU R6, [R1+0x1d8] ;  /* 0x0001d80001067983 */ /* 0x000ee20000300800 */
[----:B--2---:R-:W-:-:S13]  /*a2ef0*/  ISETP.LT.AND P6, PT, R29, c[0x0][0x178], !P1 ;  /* 0x00005e001d007a0c */ /* 0x004fda0004fc1270 */
[----:B------:R-:W-:Y:S04]  /*a2f00*/  @P6 STG.E.U16 [R22.64], R16 ;  /* 0x0000001016006986 */ /* 0x000fe8000c101504 */
[----:B------:R0:W-:Y:S04]  /*a2f10*/  @P5 STG.E.U16 [R24.64], R28 ;  /* 0x0000001c18005986 */ /* 0x0001e8000c101504 */
[----:B0-----:R-:W2:Y:S01]  /*a2f20*/  LDL.LU R25, [R1+0xfe0] ;  /* 0x000fe00001197983 */ /* 0x001ea20000300800 */
[----:B------:R-:W-:-:S03]  /*a2f30*/  PRMT R22, R26, 0x7632, R22 ;  /* 0x000076321a167816 */ /* 0x000fc60000000016 */
[----:B------:R-:W2:Y:S04]  /*a2f40*/  LDL.LU R26, [R1+0x2a04] ;  /* 0x002a0400011a7983 */ /* 0x000ea80000300800 */
[----:B------:R-:W2:Y:S01]  /*a2f50*/  LDL.LU R28, [R1+0x29bc] ;  /* 0x0029bc00011c7983 */ /* 0x000ea20000300800 */
[----:B------:R-:W-:Y:S01]  /*a2f60*/  ISETP.LT.AND P3, PT, R19, c[0x0][0x178], !P1 ;  /* 0x00005e0013007a0c */ /* 0x000fe20004f61270 */
[----:B------:R-:W-:Y:S01]  /*a2f70*/  IMAD.WIDE R12, R0, 0x2, R8 ;  /* 0x00000002000c7825 */ /* 0x000fe200078e0208 */
[----:B------:R-:W-:Y:S02]  /*a2f80*/  ISETP.LT.AND P6, PT, R29, c[0x0][0x178], !P2 ;  /* 0x00005e001d007a0c */ /* 0x000fe400057c1270 */
[----:B------:R-:W-:Y:S02]  /*a2f90*/  ISETP.LT.AND P5, PT, R7, c[0x0][0x178], !P2 ;  /* 0x00005e0007007a0c */ /* 0x000fe400057a1270 */
[----:B---3--:R-:W-:-:S02]  /*a2fa0*/  ISETP.GE.AND P1, PT, R4, c[0x0][0x17c], PT ;  /* 0x00005f0004007a0c */ /* 0x008fc40003f26270 */
[----:B------:R-:W-:Y:S01]  /*a2fb0*/  PRMT R5, R17, 0x7632, R5 ;  /* 0x0000763211057816 */ /* 0x000fe20000000005 */
[C---:B------:R-:W-:Y:S01]  /*a2fc0*/  IMAD.WIDE R16, R0.reuse, 0x2, R2 ;  /* 0x0000000200107825 */ /* 0x040fe200078e0202 */
[----:B------:R-:W-:Y:S01]  /*a2fd0*/  IADD3 R4, R0, c[0x0][0x198], RZ ;  /* 0x0000660000047a10 */ /* 0x000fe20007ffe0ff */
[----:B------:R0:W-:Y:S04]  /*a2fe0*/  @P4 STG.E.U16 [R12.64], R22 ;  /* 0x000000160c004986 */ /* 0x0001e8000c101504 */
[----:B------:R1:W-:Y:S01]  /*a2ff0*/  @P3 STG.E.U16 [R16.64], R5 ;  /* 0x0000000510003986 */ /* 0x0003e2000c101504 */
[----:B------:R-:W-:Y:S02]  /*a3000*/  ISETP.LT.AND P3, PT, R29, c[0x0][0x178], !P0 ;  /* 0x00005e001d007a0c */ /* 0x000fe40004761270 */
[C---:B------:R-:W-:Y:S01]  /*a3010*/  IADD3 R0, R4.reuse, c[0x0][0x198], RZ ;  /* 0x0000660004007a10 */ /* 0x040fe20007ffe0ff */
[----:B0-----:R-:W-:-:S04]  /*a3020*/  IMAD.WIDE R12, R4, 0x2, R20 ;  /* 0x00000002040c7825 */ /* 0x001fc800078e0214 */
[----:B------:R-:W-:Y:S01]  /*a3030*/  IMAD.WIDE R22, R4, 0x2, R10 ;  /* 0x0000000204167825 */ /* 0x000fe200078e020a */
[----:B------:R0:W-:Y:S04]  /*a3040*/  @P6 STG.E.U16 [R12.64], R27 ;  /* 0x0000001b0c006986 */ /* 0x0001e8000c101504 */
[----:B----4-:R3:W-:Y:S01]  /*a3050*/  @P5 STG.E.U16 [R22.64], R15 ;  /* 0x0000000f16005986 */ /* 0x0107e2000c101504 */
[----:B------:R-:W-:Y:S01]  /*a3060*/  ISETP.LT.AND P5, PT, R7, c[0x0][0x178], !P0 ;  /* 0x00005e0007007a0c */ /* 0x000fe200047a1270 */
[----:B-1----:R-:W-:-:S04]  /*a3070*/  IMAD.WIDE R16, R0, 0x2, R20 ;  /* 0x0000000200107825 */ /* 0x002fc800078e0214 */
[----:B0-----:R-:W-:-:S04]  /*a3080*/  IMAD.WIDE R12, R4, 0x2, R8 ;  /* 0x00000002040c7825 */ /* 0x001fc800078e0208 */
[----:B------:R-:W-:Y:S01]  /*a3090*/  IMAD.WIDE R4, R4, 0x2, R2 ;  /* 0x0000000204047825 */ /* 0x000fe200078e0202 */
[----:B---3--:R-:W-:Y:S01]  /*a30a0*/  PRMT R22, R27, 0x7632, R22 ;  /* 0x000076321b167816 */ /* 0x008fe20000000016 */
[----:B------:R-:W3:Y:S04]  /*a30b0*/  LDL.LU R23, [R1+0x268] ;  /* 0x0002680001177983 */ /* 0x000ee80000300800 */
[----:B------:R-:W4:Y:S01]  /*a30c0*/  LDL.LU R27, [R1+0x29c0] ;  /* 0x0029c000011b7983 */ /* 0x000f220000300800 */
[----:B--2---:R-:W-:Y:S02]  /*a30d0*/  ISETP.LT.AND P4, PT, R25, c[0x0][0x178], !P2 ;  /* 0x00005e0019007a0c */ /* 0x004fe40005781270 */
[----:B------:R-:W-:Y:S02]  /*a30e0*/  ISETP.LT.AND P2, PT, R19, c[0x0][0x178], !P2 ;  /* 0x00005e0013007a0c */ /* 0x000fe40005741270 */
[----:B------:R-:W-:-:S09]  /*a30f0*/  ISETP.LT.AND P6, PT, R25, c[0x0][0x178], !P0 ;  /* 0x00005e0019007a0c */ /* 0x000fd200047c1270 */
[----:B------:R0:W-:Y:S04]  /*a3100*/  @P4 STG.E.U16 [R12.64], R6 ;  /* 0x000000060c004986 */ /* 0x0001e8000c101504 */
[----:B------:R1:W-:Y:S01]  /*a3110*/  @P2 STG.E.U16 [R4.64], R26 ;  /* 0x0000001a04002986 */ /* 0x0003e2000c101504 */
[----:B------:R-:W-:-:S03]  /*a3120*/  ISETP.LT.AND P2, PT, R19, c[0x0][0x178], !P0 ;  /* 0x00005e0013007a0c */ /* 0x000fc60004741270 */
[----:B------:R2:W-:Y:S01]  /*a3130*/  @P3 STG.E.U16 [R16.64], R22 ;  /* 0x0000001610003986 */ /* 0x0005e2000c101504 */
[----:B0-----:R-:W-:-:S04]  /*a3140*/  IMAD.WIDE R12, R0, 0x2, R10 ;  /* 0x00000002000c7825 */ /* 0x001fc800078e020a */
[----:B-1----:R-:W-:Y:S01]  /*a3150*/  IMAD.WIDE R4, R0, 0x2, R8 ;  /* 0x0000000200047825 */ /* 0x002fe200078e0208 */
[----:B--2---:R-:W-:Y:S02]  /*a3160*/  PRMT R16, R15, 0x7632, R16 ;  /* 0x000076320f107816 */ /* 0x004fe40000000010 */
[----:B------:R-:W-:-:S03]  /*a3170*/  PRMT R17, R6, 0x7632, R17 ;  /* 0x0000763206117816 */ /* 0x000fc60000000011 */
[----:B------:R-:W-:Y:S01]  /*a3180*/  @P5 STG.E.U16 [R12.64], R16 ;  /* 0x000000100c005986 */ /* 0x000fe2000c101504 */
[----:B------:R-:W-:-:S03]  /*a3190*/  PRMT R26, R26, 0x7632, R26 ;  /* 0x000076321a1a7816 */ /* 0x000fc6000000001a */
[----:B------:R0:W-:Y:S01]  /*a31a0*/  @P6 STG.E.U16 [R4.64], R17 ;  /* 0x0000001104006986 */ /* 0x0001e2000c101504 */
[----:B------:R-:W-:-:S03]  /*a31b0*/  ISETP.GE.AND P4, PT, R28, c[0x0][0x17c], PT ;  /* 0x00005f001c007a0c */ /* 0x000fc60003f86270 */
[----:B------:R-:W2:Y:S04]  /*a31c0*/  LDL.LU R28, [R1+0x228] ;  /* 0x00022800011c7983 */ /* 0x000ea80000300800 */
[----:B------:R-:W2:Y:S01]  /*a31d0*/  LDL.LU R15, [R1+0x29c4] ;  /* 0x0029c400010f7983 */ /* 0x000ea20000300800 */
[----:B0-----:R-:W-:-:S03]  /*a31e0*/  IMAD.WIDE R4, R0, 0x2, R2 ;  /* 0x0000000200047825 */ /* 0x001fc600078e0202 */
[----:B------:R-:W2:Y:S04]  /*a31f0*/  LDL.LU R6, [R1+0x2a00] ;  /* 0x002a000001067983 */ /* 0x000ea80000300800 */
[----:B------:R0:W-:Y:S04]  /*a3200*/  @P2 STG.E.U16 [R4.64], R26 ;  /* 0x0000001a04002986 */ /* 0x0001e8000c101504 */
[----:B0-----:R-:W2:Y:S01]  /*a3210*/  LDL.LU R26, [R1+0x1e8] ;  /* 0x0001e800011a7983 */ /* 0x001ea20000300800 */
[----:B------:R-:W-:Y:S02]  /*a3220*/  ISETP.LT.AND P3, PT, R29, c[0x0][0x178], !P1 ;  /* 0x00005e001d007a0c */ /* 0x000fe40004f61270 */
[----:B------:R-:W-:-:S02]  /*a3230*/  IADD3 R16, R0, c[0x0][0x198], RZ ;  /* 0x0000660000107a10 */ /* 0x000fc40007ffe0ff */
[----:B------:R-:W-:Y:S02]  /*a3240*/  ISETP.LT.AND P5, PT, R7, c[0x0][0x178], !P1 ;  /* 0x00005e0007007a0c */ /* 0x000fe40004fa1270 */
[----:B------:R-:W-:Y:S01]  /*a3250*/  ISETP.LT.AND P6, PT, R25, c[0x0][0x178], !P1 ;  /* 0x00005e0019007a0c */ /* 0x000fe20004fc1270 */
[C---:B------:R-:W-:Y:S01]  /*a3260*/  IMAD.WIDE R12, R16.reuse, 0x2, R20 ;  /* 0x00000002100c7825 */ /* 0x040fe200078e0214 */
[----:B------:R-:W-:Y:S02]  /*a3270*/  ISETP.LT.AND P1, PT, R19, c[0x0][0x178], !P1 ;  /* 0x00005e0013007a0c */ /* 0x000fe40004f21270 */
[----:B------:R-:W-:Y:S02]  /*a3280*/  ISETP.LT.AND P2, PT, R29, c[0x0][0x178], !P4 ;  /* 0x00005e001d007a0c */ /* 0x000fe40006741270 */
[C---:B------:R-:W-:Y:S01]  /*a3290*/  IADD3 R0, R16.reuse, c[0x0][0x198], RZ ;  /* 0x0000660010007a10 */ /* 0x040fe20007ffe0ff */
[----:B---3--:R0:W-:Y:S01]  /*a32a0*/  @P3 STG.E.U16 [R12.64], R23 ;  /* 0x000000170c003986 */ /* 0x0081e2000c101504 */
[----:B------:R-:W-:Y:S01]  /*a32b0*/  IMAD.WIDE R4, R16, 0x2, R10 ;  /* 0x0000000210047825 */ /* 0x000fe200078e020a */
[----:B------:R-:W-:-:S02]  /*a32c0*/  PRMT R24, R23, 0x7632, R24 ;  /* 0x0000763217187816 */ /* 0x000fc40000000018 */
[----:B----4-:R-:W-:Y:S01]  /*a32d0*/  ISETP.GE.AND P0, PT, R27, c[0x0][0x17c], PT ;  /* 0x00005f001b007a0c */ /* 0x010fe20003f06270 */
[----:B0-----:R-:W-:-:S04]  /*a32e0*/  IMAD.WIDE R12, R16, 0x2, R8 ;  /* 0x00000002100c7825 */ /* 0x001fc800078e0208 */
[----:B------:R-:W-:-:S04]  /*a32f0*/  IMAD.WIDE R16, R16, 0x2, R2 ;  /* 0x0000000210107825 */ /* 0x000fc800078e0202 */
[----:B------:R-:W-:Y:S01]  /*a3300*/  IMAD.WIDE R22, R0, 0x2, R20 ;  /* 0x0000000200167825 */ /* 0x000fe200078e0214 */
[----:B--2---:R0:W-:Y:S01]  /*a3310*/  @P5 STG.E.U16 [R4.64], R28 ;  /* 0x0000001c04005986 */ /* 0x0041e2000c101504 */
[----:B------:R-:W-:-:S03]  /*a3320*/  ISETP.GE.AND P3, PT, R15, c[0x0][0x17c], PT ;  /* 0x00005f000f007a0c */ /* 0x000fc60003f66270 */
[----:B------:R-:W2:Y:S04]  /*a3330*/  LDL.LU R15, [R1+0x278] ;  /* 0x00027800010f7983 */ /* 0x000ea80000300800 */
[----:B------:R-:W3:Y:S01]  /*a3340*/  LDL.LU R27, [R1+0x248] ;  /* 0x00024800011b7983 */ /* 0x000ee20000300800 */
[----:B0-----:R-:W-:-:S03]  /*a3350*/  IMAD.WIDE R4, R0, 0x2, R8 ;  /* 0x0000000200047825 */ /* 0x001fc600078e0208 */
[----:B------:R0:W-:Y:S04]  /*a3360*/  @P6 STG.E.U16 [R12.64], R26 ;  /* 0x0000001a0c006986 */ /* 0x0001e8000c101504 */
[----:B------:R1:W-:Y:S04]  /*a3370*/  @P1 STG.E.U16 [R16.64], R6 ;  /* 0x0000000610001986 */ /* 0x0003e8000c101504 */
[----:B------:R4:W-:Y:S01]  /*a3380*/  @P2 STG.E.U16 [R22.64], R24 ;  /* 0x0000001816002986 */ /* 0x0009e2000c101504 */
[----:B0-----:R-:W-:-:S04]  /*a3390*/  IMAD.WIDE R12, R0, 0x2, R10 ;  /* 0x00000002000c7825 */ /* 0x001fc800078e020a */
[----:B-1----:R-:W-:Y:S01]  /*a33a0*/  IMAD.WIDE R16, R0, 0x2, R2 ;  /* 0x0000000200107825 */ /* 0x002fe200078e0202 */
[----:B----4-:R-:W-:Y:S02]  /*a33b0*/  PRMT R24, R28, 0x7632, R24 ;  /* 0x000076321c187816 */ /* 0x010fe40000000018 */
[----:B------:R-:W4:Y:S01]  /*a33c0*/  LDL.LU R28, [R1+0x208] ;  /* 0x00020800011c7983 */ /* 0x000f220000300800 */
[----:B------:R-:W-:Y:S02]  /*a33d0*/  PRMT R22, R26, 0x7632, R22 ;  /* 0x000076321a167816 */ /* 0x000fe40000000016 */
[----:B------:R-:W-:Y:S01]  /*a33e0*/  PRMT R23, R6, 0x7632, R23 ;  /* 0x0000763206177816 */ /* 0x000fe20000000017 */
[----:B------:R-:W4:Y:S01]  /*a33f0*/  LDL.LU R26, [R1+0x29cc] ;  /* 0x0029cc00011a7983 */ /* 0x000f220000300800 */
[----:B------:R-:W-:-:S03]  /*a3400*/  IADD3 R6, R0, c[0x0][0x198], RZ ;  /* 0x0000660000067a10 */ /* 0x000fc60007ffe0ff */
[----:B------:R-:W4:Y:S01]  /*a3410*/  LDL.LU R0, [R1+0x29c8] ;  /* 0x0029c80001007983 */ /* 0x000f220000300800 */
[----:B------:R-:W-:Y:S02]  /*a3420*/  ISETP.LT.AND P1, PT, R7, c[0x0][0x178], !P4 ;  /* 0x00005e0007007a0c */ /* 0x000fe40006721270 */
[----:B------:R-:W-:Y:S02]  /*a3430*/  ISETP.LT.AND P2, PT, R25, c[0x0][0x178], !P4 ;  /* 0x00005e0019007a0c */ /* 0x000fe40006741270 */
[----:B------:R-:W-:Y:S02]  /*a3440*/  ISETP.LT.AND P4, PT, R19, c[0x0][0x178], !P4 ;  /* 0x00005e0013007a0c */ /* 0x000fe40006781270 */
[----:B------:R-:W-:Y:S02]  /*a3450*/  ISETP.LT.AND P6, PT, R29, c[0x0][0x178], !P0 ;  /* 0x00005e001d007a0c */ /* 0x000fe400047c1270 */
[----:B------:R-:W-:-:S05]  /*a3460*/  ISETP.LT.AND P5, PT, R7, c[0x0][0x178], !P0 ;  /* 0x00005e0007007a0c */ /* 0x000fca00047a1270 */
[----:B------:R0:W-:Y:S04]  /*a3470*/  @P1 STG.E.U16 [R12.64], R24 ;  /* 0x000000180c001986 */ /* 0x0001e8000c101504 */
[----:B------:R1:W-:Y:S04]  /*a3480*/  @P2 STG.E.U16 [R4.64], R22 ;  /* 0x0000001604002986 */ /* 0x0003e8000c101504 */
[----:B------:R-:W-:Y:S01]  /*a3490*/  @P4 STG.E.U16 [R16.64], R23 ;  /* 0x0000001710004986 */ /* 0x000fe2000c101504 */
[----:B------:R-:W-:Y:S02]  /*a34a0*/  ISETP.LT.AND P4, PT, R25, c[0x0][0x178], !P0 ;  /* 0x00005e0019007a0c */ /* 0x000fe40004781270 */
[----:B------:R-:W-:Y:S01]  /*a34b0*/  ISETP.LT.AND P0, PT, R19, c[0x0][0x178], !P0 ;  /* 0x00005e0013007a0c */ /* 0x000fe20004701270 */
[----:B0-----:R-:W-:-:S04]  /*a34c0*/  IMAD.WIDE R12, R6, 0x2, R20 ;  /* 0x00000002060c7825 */ /* 0x001fc800078e0214 */
[----:B-1----:R-:W-:Y:S01]  /*a34d0*/  IMAD.WIDE R4, R6, 0x2, R10 ;  /* 0x0000000206047825 */ /* 0x002fe200078e020a */
[----:B--2---:R0:W-:Y:S01]  /*a34e0*/  @P6 STG.E.U16 [R12.64], R15 ;  /* 0x0000000f0c006986 */ /* 0x0041e2000c101504 */
[----:B------:R-:W-:-:S03]  /*a34f0*/  ISETP.LT.AND P6, PT, R29, c[0x0][0x178], !P3 ;  /* 0x00005e001d007a0c */ /* 0x000fc60005fc1270 */
[----:B---3--:R1:W-:Y:S01]  /*a3500*/  @P5 STG.E.U16 [R4.64], R27 ;  /* 0x0000001b04005986 */ /* 0x0083e2000c101504 */
[----:B------:R-:W-:Y:S01]  /*a3510*/  ISETP.LT.AND P5, PT, R7, c[0x0][0x178], !P3 ;  /* 0x00005e0007007a0c */ /* 0x000fe20005fa1270 */
[----:B0-----:R-:W-:-:S04]  /*a3520*/  IMAD.WIDE R12, R6, 0x2, R2 ;  /* 0x00000002060c7825 */ /* 0x001fc800078e0202 */
[----:B-1----:R-:W-:Y:S01]  /*a3530*/  IMAD.WIDE R4, R6, 0x2, R8 ;  /* 0x0000000206047825 */ /* 0x002fe200078e0208 */
[----:B------:R-:W-:-:S04]  /*a3540*/  PRMT R24, R15, 0x7632, R24 ;  /* 0x000076320f187816 */ /* 0x000fc80000000018 */
[----:B----4-:R-:W-:Y:S04]  /*a3550*/  @P4 STG.E.U16 [R4.64], R28 ;  /* 0x0000001c04004986 */ /* 0x010fe8000c101504 */
[----:B------:R0:W-:Y:S01]  /*a3560*/  @P0 STG.E.U16 [R12.64], R14 ;  /* 0x0000000e0c000986 */ /* 0x0001e2000c101504 */
[----:B------:R-:W-:Y:S02]  /*a3570*/  ISETP.LT.AND P0, PT, R25, c[0x0][0x178], !P3 ;  /* 0x00005e0019007a0c */ /* 0x000fe40005f01270 */
[----:B------:R-:W-:Y:S02]  /*a3580*/  ISETP.GE.AND P1, PT, R0, c[0x0][0x17c], PT ;  /* 0x00005f0000007a0c */ /* 0x000fe40003f26270 */
[----:B------:R-:W-:Y:S02]  /*a3590*/  IADD3 R0, R6, c[0x0][0x198], RZ ;  /* 0x0000660006007a10 */ /* 0x000fe40007ffe0ff */
[----:B------:R-:W-:-:S03]  /*a35a0*/  ISETP.LT.AND P3, PT, R19, c[0x0][0x178], !P3 ;  /* 0x00005e0013007a0c */ /* 0x000fc60005f61270 */
[----:B------:R-:W-:Y:S01]  /*a35b0*/  IMAD.WIDE R16, R0, 0x2, R20 ;  /* 0x0000000200107825 */ /* 0x000fe200078e0214 */
[----:B0-----:R-:W-:Y:S02]  /*a35c0*/  PRMT R14, R28, 0x7632, R14 ;  /* 0x000076321c0e7816 */ /* 0x001fe4000000000e */
[----:B------:R-:W-:Y:S01]  /*a35d0*/  PRMT R6, R27, 0x7632, R6 ;  /* 0x000076321b067816 */ /* 0x000fe20000000006 */
[----:B------:R-:W-:Y:S01]  /*a35e0*/  IMAD.WIDE R22, R0, 0x2, R10 ;  /* 0x0000000200167825 */ /* 0x000fe200078e020a */
[----:B------:R0:W-:Y:S01]  /*a35f0*/  @P6 STG.E.U16 [R16.64], R24 ;  /* 0x0000001810006986 */ /* 0x0001e2000c101504 */
[----:B------:R-:W-:Y:S02]  /*a3600*/  ISETP.GE.AND P2, PT, R26, c[0x0][0x17c], PT ;  /* 0x00005f001a007a0c */ /* 0x000fe40003f46270 */
[C---:B------:R-:W-:Y:S01]  /*a3610*/  IMAD.WIDE R4, R0.reuse, 0x2, R8 ;  /* 0x0000000200047825 */ /* 0x040fe200078e0208 */
[----:B------:R-:W2:Y:S03]  /*a3620*/  LDL.LU R26, [R1+0x29d0] ;  /* 0x0029d000011a7983 */ /* 0x000ea60000300800 */
[----:B------:R-:W-:Y:S01]  /*a3630*/  IMAD.WIDE R12, R0, 0x2, R2 ;  /* 0x00000002000c7825 */ /* 0x000fe200078e0202 */
[----:B------:R-:W-:Y:S01]  /*a3640*/  @P5 STG.E.U16 [R22.64], R6 ;  /* 0x0000000616005986 */ /* 0x000fe2000c101504 */
[----:B------:R-:W-:-:S02]  /*a3650*/  ISETP.LT.AND P5, PT, R7, c[0x0][0x178], !P1 ;  /* 0x00005e0007007a0c */ /* 0x000fc40004fa1270 */
[----:B0-----:R-:W-:Y:S01]  /*a3660*/  PRMT R24, R14, 0x7632, R24 ;  /* 0x000076320e187816 */ /* 0x001fe20000000018 */
[----:B------:R-:W3:Y:S04]  /*a3670*/  LDL.LU R27, [R1+0x1f8] ;  /* 0x0001f800011b7983 */ /* 0x000ee80000300800 */
[----:B------:R-:W4:Y:S04]  /*a3680*/  LDL.LU R7, [R1+0x29fc] ;  /* 0x0029fc0001077983 */ /* 0x000f280000300800 */
[----:B------:R-:W-:Y:S04]  /*a3690*/  @P0 STG.E.U16 [R4.64], R14 ;  /* 0x0000000e04000986 */ /* 0x000fe8000c101504 */
[----:B------:R-:W3:Y:S04]  /*a36a0*/  LDL.LU R15, [R1+0x29d4] ;  /* 0x0029d400010f7983 */ /* 0x000ee80000300800 */
[----:B------:R0:W-:Y:S04]  /*a36b0*/  @P3 STG.E.U16 [R12.64], R24 ;  /* 0x000000180c003986 */ /* 0x0001e8000c101504 */
[----:B0-----:R-:W4:Y:S04]  /*a36c0*/  LDL.LU R12, [R1+0x288] ;  /* 0x00028800010c7983 */ /* 0x001f280000300800 */
[----:B------:R-:W4:Y:S04]  /*a36d0*/  LDL.LU R13, [R1+0x238] ;  /* 0x00023800010d7983 */ /* 0x000f280000300800 */
[----:B------:R-:W4:Y:S01]  /*a36e0*/  LDL.LU R24, [R1+0xfdc] ;  /* 0x000fdc0001187983 */ /* 0x000f220000300800 */
[----:B------:R-:W-:-:S02]  /*a36f0*/  ISETP.LT.AND P6, PT, R29, c[0x0][0x178], !P1 ;  /* 0x00005e001d007a0c */ /* 0x000fc40004fc1270 */
[----:B------:R-:W-:Y:S02]  /*a3700*/  IADD3 R6, R0, c[0x0][0x198], RZ ;  /* 0x0000660000067a10 */ /* 0x000fe40007ffe0ff */
[----:B------:R-:W-:-:S03]  /*a3710*/  ISETP.LT.AND P4, PT, R25, c[0x0][0x178], !P1 ;  /* 0x00005e0019007a0c */ /* 0x000fc60004f81270 */
[----:B------:R-:W-:-:S04]  /*a3720*/  IMAD.WIDE R16, R6, 0x2, R20 ;  /* 0x0000000206107825 */ /* 0x000fc800078e0214 */
[----:B------:R-:W-:Y:S01]  /*a3730*/  IMAD.WIDE R22, R6, 0x2, R10 ;  /* 0x0000000206167825 */ /* 0x000fe200078e020a */
[----:B------:R-:W-:-:S03]  /*a3740*/  ISETP.LT.AND P3, PT, R19, c[0x0][0x178], !P1 ;  /* 0x00005e0013007a0c */ /* 0x000fc60004f61270 */
[C---:B------:R-:W-:Y:S01]  /*a3750*/  IMAD.WIDE R4, R6.reuse, 0x2, R8 ;  /* 0x0000000206047825 */ /* 0x040fe200078e0208 */
[----:B------:R-:W-:Y:S02]  /*a3760*/  IADD3 R0, R6, c[0x0][0x198], RZ ;  /* 0x0000660006007a10 */ /* 0x000fe40007ffe0ff */
[----:B--2---:R-:W-:Y:S02]  /*a3770*/  ISETP.GE.AND P0, PT, R26, c[0x0][0x17c], PT ;  /* 0x00005f001a007a0c */ /* 0x004fe40003f06270 */
[----:B------:R-:W2:Y:S01]  /*a3780*/  LDL.LU R26, [R1+0x25c] ;  /* 0x00025c00011a7983 */ /* 0x000ea20000300800 */
[----:B---3--:R-:W-:-:S03]  /*a3790*/  ISETP.GE.AND P1, PT, R15, c[0x0][0x17c], PT ;  /* 0x00005f000f007a0c */ /* 0x008fc60003f26270 */
[----:B------:R-:W3:Y:S04]  /*a37a0*/  LDL.LU R15, [R1+0x21c] ;  /* 0x00021c00010f7983 */ /* 0x000ee80000300800 */
[----:B------:R-:W3:Y:S04]  /*a37b0*/  LDL.LU R28, [R1+0x1dc] ;  /* 0x0001dc00011c7983 */ /* 0x000ee80000300800 */
[----:B----4-:R0:W-:Y:S04]  /*a37c0*/  @P6 STG.E.U16 [R16.64], R12 ;  /* 0x0000000c10006986 */ /* 0x0101e8000c101504 */
[----:B------:R1:W-:Y:S01]  /*a37d0*/  @P5 STG.E.U16 [R22.64], R13 ;  /* 0x0000000d16005986 */ /* 0x0003e2000c101504 */
[----:B------:R-:W-:-:S02]  /*a37e0*/  ISETP.LT.AND P5, PT, R29, c[0x0][0x178], !P2 ;  /* 0x00005e001d007a0c */ /* 0x000fc400057a1270 */
[----:B------:R-:W-:Y:S01]  /*a37f0*/  ISETP.LT.AND P6, PT, R24, c[0x0][0x178], !P2 ;  /* 0x00005e0018007a0c */ /* 0x000fe200057c1270 */
[----:B------:R4:W-:Y:S01]  /*a3800*/  @P4 STG.E.U16 [R4.64], R27 ;  /* 0x0000001b04004986 */ /* 0x0009e2000c101504 */
[----:B------:R-:W-:Y:S01]  /*a3810*/  PRMT R14, R12, 0x7632, R14 ;  /* 0x000076320c0e7816 */ /* 0x000fe2000000000e */
[----:B0-----:R-:W-:Y:S02]  /*a3820*/  IMAD.WIDE R16, R0, 0x2, R10 ;  /* 0x0000000200107825 */ /* 0x001fe400078e020a */
[----:B-1----:R-:W3:Y:S02]  /*a3830*/  LDL.LU R23, [R1+0x29d8] ;  /* 0x0029d80001177983 */ /* 0x002ee40000300800 */
[----:B----4-:R-:W-:Y:S01]  /*a3840*/  IMAD.WIDE R4, R6, 0x2, R2 ;  /* 0x0000000206047825 */ /* 0x010fe200078e0202 */
[----:B------:R-:W-:-:S03]  /*a3850*/  PRMT R6, R13, 0x7632, R6 ;  /* 0x000076320d067816 */ /* 0x000fc60000000006 */
[----:B------:R-:W-:Y:S01]  /*a3860*/  IMAD.WIDE R12, R0, 0x2, R20 ;  /* 0x00000002000c7825 */ /* 0x000fe200078e0214 */
[----:B------:R-:W-:Y:S04]  /*a3870*/  @P3 STG.E.U16 [R4.64], R18 ;  /* 0x0000001204003986 */ /* 0x000fe8000c101504 */
[----:B------:R0:W-:Y:S04]  /*a3880*/  @P5 STG.E.U16 [R12.64], R14 ;  /* 0x0000000e0c005986 */ /* 0x0001e8000c101504 */
[----:B------:R1:W-:Y:S04]  /*a3890*/  @P6 STG.E.U16 [R16.64], R6 ;  /* 0x0000000610006986 */ /* 0x0003e8000c101504 */
[----:B0-----:R-:W4:Y:S01]  /*a38a0*/  LDL.LU R14, [R1+0x29dc] ;  /* 0x0029dc00010e7983 */ /* 0x001f220000300800 */
[----:B-1----:R-:W-:-:S03]  /*a38b0*/  PRMT R6, R27, 0x7632, R6 ;  /* 0x000076321b067816 */ /* 0x002fc60000000006 */
[----:B------:R-:W4:Y:S01]  /*a38c0*/  LDL.LU R27, [R1+0x29f8] ;  /* 0x0029f800011b7983 */ /* 0x000f220000300800 */
[----:B------:R-:W-:Y:S02]  /*a38d0*/  ISETP.LT.AND P4, PT, R25, c[0x0][0x178], !P2 ;  /* 0x00005e0019007a0c */ /* 0x000fe40005781270 */
[----:B------:R-:W-:Y:S01]  /*a38e0*/  ISETP.LT.AND P2, PT, R19, c[0x0][0x178], !P2 ;  /* 0x00005e0013007a0c */ /* 0x000fe20005741270 */
[----:B------:R-:W-:Y:S01]  /*a38f0*/  IMAD.WIDE R12, R0, 0x2, R8 ;  /* 0x00000002000c7825 */ /* 0x000fe200078e0208 */
[----:B------:R-:W-:Y:S02]  /*a3900*/  ISETP.LT.AND P3, PT, R29, c[0x0][0x178], !P0 ;  /* 0x00005e001d007a0c */ /* 0x000fe40004761270 */
[----:B------:R-:W-:Y:S01]  /*a3910*/  PRMT R18, R18, 0x7632, R18 ;  /* 0x0000763212127816 */ /* 0x000fe20000000012 */
[----:B------:R-:W-:Y:S01]  /*a3920*/  IMAD.WIDE R4, R0, 0x2, R2 ;  /* 0x0000000200047825 */ /* 0x000fe200078e0202 */
[----:B------:R-:W-:Y:S02]  /*a3930*/  ISETP.LT.AND P6, PT, R24, c[0x0][0x178], !P0 ;  /* 0x00005e0018007a0c */ /* 0x000fe400047c1270 */
[----:B------:R-:W-:-:S02]  /*a3940*/  IADD3 R0, R0, c[0x0][0x198], RZ ;  /* 0x0000660000007a10 */ /* 0x000fc40007ffe0ff */
[----:B------:R-:W-:Y:S01]  /*a3950*/  ISETP.LT.AND P5, PT, R25, c[0x0][0x178], !P0 ;  /* 0x00005e0019007a0c */ /* 0x000fe200047a1270 */
[----:B------:R0:W-:Y:S01]  /*a3960*/  @P4 STG.E.U16 [R12.64], R6 ;  /* 0x000000060c004986 */ /* 0x0001e2000c101504 */
[----:B------:R-:W-:-:S03]  /*a3970*/  ISETP.LT.AND P0, PT, R19, c[0x0][0x178], !P0 ;  /* 0x00005e0013007a0c */ /* 0x000fc60004701270 */
[----:B------:R1:W-:Y:S01]  /*a3980*/  @P2 STG.E.U16 [R4.64], R18 ;  /* 0x0000001204002986 */ /* 0x0003e2000c101504 */
[----:B------:R-:W-:-:S04]  /*a3990*/  IMAD.WIDE R16, R0, 0x2, R8 ;  /* 0x0000000200107825 */ /* 0x000fc800078e0208 */
[----:B0-----:R-:W-:-:S04]  /*a39a0*/  IMAD.WIDE R12, R0, 0x2, R10 ;  /* 0x00000002000c7825 */ /* 0x001fc800078e020a */
[----:B-1----:R-:W-:-:S05]  /*a39b0*/  IMAD.WIDE R4, R0, 0x2, R20 ;  /* 0x0000000200047825 */ /* 0x002fca00078e0214 */
[----:B--2---:R0:W-:Y:S01]  /*a39c0*/  @P3 STG.E.U16 [R4.64], R26 ;  /* 0x0000001a04003986 */ /* 0x0041e2000c101504 */
[----:B------:R-:W-:Y:S01]  /*a39d0*/  PRMT R6, R26, 0x7632, R6 ;  /* 0x000076321a067816 */ /* 0x000fe20000000006 */
[----:B0-----:R-:W-:Y:S02]  /*a39e0*/  IMAD.WIDE R4, R0, 0x2, R2 ;  /* 0x0000000200047825 */ /* 0x001fe400078e0202 */
[----:B---3--:R0:W-:Y:S01]  /*a39f0*/  @P6 STG.E.U16 [R12.64], R15 ;  /* 0x0000000f0c006986 */ /* 0x0081e2000c101504 */
[----:B------:R-:W-:-:S03]  /*a3a00*/  PRMT R22, R15, 0x7632, R22 ;  /* 0x000076320f167816 */ /* 0x000fc60000000016 */
[----:B------:R1:W-:Y:S01]  /*a3a10*/  @P5 STG.E.U16 [R16.64], R28 ;  /* 0x0000001c10005986 */ /* 0x0003e2000c101504 */
[----:B------:R-:W-:Y:S02]  /*a3a20*/  PRMT R18, R28, 0x7632, R18 ;  /* 0x000076321c127816 */ /* 0x000fe40000000012 */
[----:B------:R-:W-:Y:S02]  /*a3a30*/  ISETP.GE.AND P2, PT, R23, c[0x0][0x17c], PT ;  /* 0x00005f0017007a0c */ /* 0x000fe40003f46270 */
[----:B------:R-:W2:Y:S04]  /*a3a40*/  LDL.LU R23, [R1+0x26c] ;  /* 0x00026c0001177983 */ /* 0x000ea80000300800 */
[----:B0-----:R-:W3:Y:S04]  /*a3a50*/  LDL.LU R15, [R1+0x22c] ;  /* 0x00022c00010f7983 */ /* 0x001ee80000300800 */
[----:B-1----:R-:W3:Y:S04]  /*a3a60*/  LDL.LU R28, [R1+0x29e0] ;  /* 0x0029e000011c7983 */ /* 0x002ee80000300800 */
[----:B------:R-:W3:Y:S01]  /*a3a70*/  LDL.LU R26, [R1+0x1ec] ;  /* 0x0001ec00011a7983 */ /* 0x000ee20000300800 */
[----:B----4-:R-:W-:-:S02]  /*a3a80*/  ISETP.GE.AND P4, PT, R14, c[0x0][0x17c], PT ;  /* 0x00005f000e007a0c */ /* 0x010fc40003f86270 */
[----:B------:R-:W-:Y:S02]  /*a3a90*/  IADD3 R14, R0, c[0x0][0x198], RZ ;  /* 0x00006600000e7a10 */ /* 0x000fe40007ffe0ff */
[----:B------:R-:W-:Y:S01]  /*a3aa0*/  PRMT R0, R27, 0x7632, R0 ;  /* 0x000076321b007816 */ /* 0x000fe20000000000 */
[----:B------:R0:W-:Y:S04]  /*a3ab0*/  @P0 STG.E.U16 [R4.64], R27 ;  /* 0x0000001b04000986 */ /* 0x0001e8000c101504 */
[----:B0-----:R-:W4:Y:S01]  /*a3ac0*/  LDL.LU R27, [R1+0x29e4] ;  /* 0x0029e400011b7983 */ /* 0x001f220000300800 */
[----:B------:R-:W-:Y:S02]  /*a3ad0*/  ISETP.LT.AND P3, PT, R29, c[0x0][0x178], !P1 ;  /* 0x00005e001d007a0c */ /* 0x000fe40004f61270 */
[----:B------:R-:W-:-:S02]  /*a3ae0*/  ISETP.LT.AND P6, PT, R24, c[0x0][0x178], !P1 ;  /* 0x00005e0018007a0c */ /* 0x000fc40004fc1270 */
[----:B------:R-:W-:Y:S01]  /*a3af0*/  ISETP.LT.AND P5, PT, R25, c[0x0][0x178], !P1 ;  /* 0x00005e0019007a0c */ /* 0x000fe20004fa1270 */
[----:B------:R-:W-:Y:S01]  /*a3b00*/  IMAD.WIDE R4, R14, 0x2, R20 ;  /* 0x000000020e047825 */ /* 0x000fe200078e0214 */
[----:B------:R-:W-:-:S03]  /*a3b10*/  ISETP.LT.AND P1, PT, R19, c[0x0][0x178], !P1 ;  /* 0x00005e0013007a0c */ /* 0x000fc60004f21270 */
[----:B------:R-:W-:Y:S01]  /*a3b20*/  IMAD.WIDE R12, R14, 0x2, R10 ;  /* 0x000000020e0c7825 */ /* 0x000fe200078e020a */
[----:B------:R-:W-:-:S03]  /*a3b30*/  ISETP.LT.AND P0, PT, R29, c[0x0][0x178], !P4 ;  /* 0x00005e001d007a0c */ /* 0x000fc60006701270 */
[----:B------:R-:W-:Y:S01]  /*a3b40*/  IMAD.WIDE R16, R14, 0x2, R8 ;  /* 0x000000020e107825 */ /* 0x000fe200078e0208 */
[----:B------:R0:W-:Y:S04]  /*a3b50*/  @P3 STG.E.U16 [R4.64], R6 ;  /* 0x0000000604003986 */ /* 0x0001e8000c101504 */
[----:B------:R1:W-:Y:S01]  /*a3b60*/  @P6 STG.E.U16 [R12.64], R22 ;  /* 0x000000160c006986 */ /* 0x0003e2000c101504 */
[----:B------:R-:W-:-:S03]  /*a3b70*/  ISETP.LT.AND P6, PT, R25, c[0x0][0x178], !P4 ;  /* 0x00005e0019007a0c */ /* 0x000fc600067c1270 */
[----:B------:R-:W-:Y:S01]  /*a3b80*/  @P5 STG.E.U16 [R16.64], R18 ;  /* 0x0000001210005986 */ /* 0x000fe2000c101504 */
[----:B------:R-:W-:Y:S02]  /*a3b90*/  ISETP.LT.AND P5, PT, R24, c[0x0][0x178], !P4 ;  /* 0x00005e0018007a0c */ /* 0x000fe400067a1270 */
[C---:B0-----:R-:W-:Y:S01]  /*a3ba0*/  IADD3 R6, R14.reuse, c[0x0][0x198], RZ ;  /* 0x000066000e067a10 */ /* 0x041fe20007ffe0ff */
[----:B------:R-:W-:-:S04]  /*a3bb0*/  IMAD.WIDE R4, R14, 0x2, R2 ;  /* 0x000000020e047825 */ /* 0x000fc800078e0202 */
[C---:B-1----:R-:W-:Y:S01]  /*a3bc0*/  IMAD.WIDE R12, R6.reuse, 0x2, R20 ;  /* 0x00000002060c7825 */ /* 0x042fe200078e0214 */
[----:B------:R0:W-:Y:S01]  /*a3bd0*/  @P1 STG.E.U16 [R4.64], R0 ;  /* 0x0000000004001986 */ /* 0x0001e2000c101504 */
[----:B------:R-:W-:Y:S02]  /*a3be0*/  ISETP.LT.AND P4, PT, R19, c[0x0][0x178], !P4 ;  /* 0x00005e0013007a0c */ /* 0x000fe40006781270 */
[----:B0-----:R-:W-:-:S04]  /*a3bf0*/  IMAD.WIDE R4, R6, 0x2, R10 ;  /* 0x0000000206047825 */ /* 0x001fc800078e020a */
[----:B------:R-:W-:Y:S01]  /*a3c00*/  IMAD.WIDE R16, R6, 0x2, R2 ;  /* 0x0000000206107825 */ /* 0x000fe200078e0202 */
[----:B--2---:R0:W-:Y:S01]  /*a3c10*/  @P0 STG.E.U16 [R12.64], R23 ;  /* 0x000000170c000986 */ /* 0x0041e2000c101504 */
[----:B------:R-:W-:-:S03]  /*a3c20*/  PRMT R0, R23, 0x7632, R0 ;  /* 0x0000763217007816 */ /* 0x000fc60000000000 */
[----:B---3--:R-:W-:Y:S01]  /*a3c30*/  @P5 STG.E.U16 [R4.64], R15 ;  /* 0x0000000f04005986 */ /* 0x008fe2000c101504 */
[----:B------:R-:W-:-:S03]  /*a3c40*/  ISETP.GE.AND P1, PT, R28, c[0x0][0x17c], PT ;  /* 0x00005f001c007a0c */ /* 0x000fc60003f26270 */
[----:B------:R-:W2:Y:S01]  /*a3c50*/  LDL.LU R28, [R1+0x27c] ;  /* 0x00027c00011c7983 */ /* 0x000ea20000300800 */
[----:B0-----:R-:W-:-:S05]  /*a3c60*/  IMAD.WIDE R12, R6, 0x2, R8 ;  /* 0x00000002060c7825 */ /* 0x001fca00078e0208 */
[----:B------:R0:W-:Y:S04]  /*a3c70*/  @P6 STG.E.U16 [R12.64], R26 ;  /* 0x0000001a0c006986 */ /* 0x0001e8000c101504 */
[----:B------:R1:W-:Y:S01]  /*a3c80*/  @P4 STG.E.U16 [R16.64], R7 ;  /* 0x0000000710004986 */ /* 0x0003e2000c101504 */
[----:B----4-:R-:W-:-:S03]  /*a3c90*/  ISETP.GE.AND P3, PT, R27, c[0x0][0x17c], PT ;  /* 0x00005f001b007a0c */ /* 0x010fc60003f66270 */
[----:B------:R-:W3:Y:S04]  /*a3ca0*/  LDL.LU R27, [R1+0x24c] ;  /* 0x00024c00011b7983 */ /* 0x000ee80000300800 */
[----:B------:R-:W4:Y:S04]  /*a3cb0*/  LDL.LU R23, [R1+0x20c] ;  /* 0x00020c0001177983 */ /* 0x000f280000300800 */
[----:B0-----:R-:W3:Y:S01]  /*a3cc0*/  LDL.LU R13, [R1+0x29e8] ;  /* 0x0029e800010d7983 */ /* 0x001ee20000300800 */
[----:B-1----:R-:W-:-:S03]  /*a3cd0*/  PRMT R7, R15, 0x7632, R7 ;  /* 0x000076320f077816 */ /* 0x002fc60000000007 */
[----:B------:R-:W4:Y:S04]  /*a3ce0*/  LDL.LU R15, [R1+0x29f4] ;  /* 0x0029f400010f7983 */ /* 0x000f280000300800 */
[----:B------:R-:W4:Y:S01]  /*a3cf0*/  LDL.LU R17, [R1+0x29ec] ;  /* 0x0029ec0001117983 */ /* 0x000f220000300800 */
[----:B------:R-:W-:-:S03]  /*a3d00*/  PRMT R14, R26, 0x7632, R14 ;  /* 0x000076321a0e7816 */ /* 0x000fc6000000000e */
[----:B------:R-:W4:Y:S01]  /*a3d10*/  LDL.LU R26, [R1+0x28c] ;  /* 0x00028c00011a7983 */ /* 0x000f220000300800 */
[----:B------:R-:W-:Y:S02]  /*a3d20*/  ISETP.LT.AND P0, PT, R29, c[0x0][0x178], !P2 ;  /* 0x00005e001d007a0c */ /* 0x000fe40005701270 */
[----:B------:R-:W-:Y:S02]  /*a3d30*/  IADD3 R6, R6, c[0x0][0x198], RZ ;  /* 0x0000660006067a10 */ /* 0x000fe40007ffe0ff */
[----:B------:R-:W-:-:S03]  /*a3d40*/  ISETP.LT.AND P5, PT, R24, c[0x0][0x178], !P2 ;  /* 0x00005e0018007a0c */ /* 0x000fc600057a1270 */
[----:B------:R-:W-:Y:S01]  /*a3d50*/  IMAD.WIDE R4, R6, 0x2, R20 ;  /* 0x0000000206047825 */ /* 0x000fe200078e0214 */
[----:B------:R-:W-:Y:S02]  /*a3d60*/  ISETP.LT.AND P6, PT, R25, c[0x0][0x178], !P2 ;  /* 0x00005e0019007a0c */ /* 0x000fe400057c1270 */
[----:B------:R-:W-:-:S03]  /*a3d70*/  ISETP.LT.AND P2, PT, R19, c[0x0][0x178], !P2 ;  /* 0x00005e0013007a0c */ /* 0x000fc60005741270 */
[----:B------:R0:W-:Y:S01]  /*a3d80*/  @P0 STG.E.U16 [R4.64], R0 ;  /* 0x0000000004000986 */ /* 0x0001e2000c101504 */
[----:B------:R-:W-:Y:S02]  /*a3d90*/  ISETP.LT.AND P0, PT, R29, c[0x0][0x178], !P3 ;  /* 0x00005e001d007a0c */ /* 0x000fe40005f01270 */
[----:B------:R-:W-:Y:S01]  /*a3da0*/  PRMT R16, R7, 0x7632, R16 ;  /* 0x0000763207107816 */ /* 0x000fe20000000010 */
[C---:B0-----:R-:W-:Y:S01]  /*a3db0*/  IMAD.WIDE R4, R6.reuse, 0x2, R10 ;  /* 0x0000000206047825 */ /* 0x041fe200078e020a */
[----:B------:R-:W-:-:S04]  /*a3dc0*/  IADD3 R0, R6, c[0x0][0x198], RZ ;  /* 0x0000660006007a10 */ /* 0x000fc80007ffe0ff */
[----:B------:R0:W-:Y:S01]  /*a3dd0*/  @P5 STG.E.U16 [R4.64], R7 ;  /* 0x0000000704005986 */ /* 0x0001e2000c101504 */
[----:B------:R-:W-:Y:S01]  /*a3de0*/  ISETP.LT.AND P5, PT, R24, c[0x0][0x178], !P3 ;  /* 0x00005e0018007a0c */ /* 0x000fe20005fa1270 */
[----:B0-----:R-:W-:Y:S01]  /*a3df0*/  IMAD.WIDE R4, R0, 0x2, R20 ;  /* 0x0000000200047825 */ /* 0x001fe200078e0214 */
[----:B--2---:R-:W-:Y:S02]  /*a3e00*/  PRMT R18, R28, 0x7632, R18 ;  /* 0x000076321c127816 */ /* 0x004fe40000000012 */
[----:B---3--:R-:W-:Y:S01]  /*a3e10*/  ISETP.GE.AND P4, PT, R13, c[0x0][0x17c], PT ;  /* 0x00005f000d007a0c */ /* 0x008fe20003f86270 */
[----:B------:R-:W-:-:S04]  /*a3e20*/  IMAD.WIDE R12, R6, 0x2, R8 ;  /* 0x00000002060c7825 */ /* 0x000fc800078e0208 */
[----:B------:R-:W-:Y:S01]  /*a3e30*/  IMAD.WIDE R6, R6, 0x2, R2 ;  /* 0x0000000206067825 */ /* 0x000fe200078e0202 */
[----:B------:R0:W-:Y:S01]  /*a3e40*/  @P6 STG.E.U16 [R12.64], R14 ;  /* 0x0000000e0c006986 */ /* 0x0001e2000c101504 */
[----:B------:R-:W-:Y:S02]  /*a3e50*/  ISETP.LT.AND P6, PT, R25, c[0x0][0x178], !P3 ;  /* 0x00005e0019007a0c */ /* 0x000fe40005fc1270 */
[----:B------:R-:W-:Y:S01]  /*a3e60*/  ISETP.LT.AND P3, PT, R19, c[0x0][0x178], !P3 ;  /* 0x00005e0013007a0c */ /* 0x000fe20005f61270 */
[----:B------:R1:W-:Y:S01]  /*a3e70*/  @P2 STG.E.U16 [R6.64], R16 ;  /* 0x0000001006002986 */ /* 0x0003e2000c101504 */
[----:B------:R-:W-:-:S03]  /*a3e80*/  ISETP.LT.AND P2, PT, R29, c[0x0][0x178], !P1 ;  /* 0x00005e001d007a0c */ /* 0x000fc60004f41270 */
[----:B------:R2:W-:Y:S01]  /*a3e90*/  @P0 STG.E.U16 [R4.64], R28 ;  /* 0x0000001c04000986 */ /* 0x0005e2000c101504 */
[C---:B0-----:R-:W-:Y:S01]  /*a3ea0*/  IADD3 R14, R0.reuse, c[0x0][0x198], RZ ;  /* 0x00006600000e7a10 */ /* 0x041fe20007ffe0ff */
[----:B------:R-:W-:Y:S01]  /*a3eb0*/  IMAD.WIDE R12, R0, 0x2, R2 ;  /* 0x00000002000c7825 */ /* 0x000fe200078e0202 */
[----:B----4-:R-:W-:-:S03]  /*a3ec0*/  ISETP.GE.AND P0, PT, R17, c[0x0][0x17c], PT ;  /* 0x00005f0011007a0c */ /* 0x010fc60003f06270 */
[C---:B-1----:R-:W-:Y:S01]  /*a3ed0*/  IMAD.WIDE R6, R0.reuse, 0x2, R8 ;  /* 0x0000000200067825 */ /* 0x042fe200078e0208 */
[----:B------:R-:W-:Y:S01]  /*a3ee0*/  PRMT R22, R15, 0x7632, R22 ;  /* 0x000076320f167816 */ /* 0x000fe20000000016 */
[----:B--2---:R-:W2:Y:S02]  /*a3ef0*/  LDL.LU R28, [R1+0x23c] ;  /* 0x00023c00011c7983 */ /* 0x004ea40000300800 */
[----:B------:R-:W-:-:S04]  /*a3f00*/  IMAD.WIDE R4, R0, 0x2, R10 ;  /* 0x0000000200047825 */ /* 0x000fc800078e020a */
[----:B------:R-:W-:Y:S01]  /*a3f10*/  IMAD.WIDE R16, R14, 0x2, R20 ;  /* 0x000000020e107825 */ /* 0x000fe200078e0214 */
[----:B------:R0:W-:Y:S01]  /*a3f20*/  @P5 STG.E.U16 [R4.64], R27 ;  /* 0x0000001b04005986 */ /* 0x0001e2000c101504 */
[----:B------:R-:W-:-:S03]  /*a3f30*/  ISETP.LT.AND P5, PT, R24, c[0x0][0x178], !P1 ;  /* 0x00005e0018007a0c */ /* 0x000fc60004fa1270 */
[----:B------:R1:W-:Y:S01]  /*a3f40*/  @P6 STG.E.U16 [R6.64], R23 ;  /* 0x0000001706006986 */ /* 0x0003e2000c101504 */
[----:B------:R-:W-:Y:S02]  /*a3f50*/  ISETP.LT.AND P6, PT, R25, c[0x0][0x178], !P1 ;  /* 0x00005e0019007a0c */ /* 0x000fe40004fc1270 */
[----:B------:R-:W-:Y:S01]  /*a3f60*/  ISETP.LT.AND P1, PT, R19, c[0x0][0x178], !P1 ;  /* 0x00005e0013007a0c */ /* 0x000fe20004f21270 */
[----:B------:R-:W-:Y:S04]  /*a3f70*/  @P3 STG.E.U16 [R12.64], R15 ;  /* 0x0000000f0c003986 */ /* 0x000fe8000c101504 */
[----:B------:R3:W-:Y:S01]  /*a3f80*/  @P2 STG.E.U16 [R16.64], R18 ;  /* 0x0000001210002986 */ /* 0x0007e2000c101504 */
[----:B------:R-:W-:Y:S01]  /*a3f90*/  ISETP.LT.AND P2, PT, R29, c[0x0][0x178], !P4 ;  /* 0x00005e001d007a0c */ /* 0x000fe20006741270 */
[----:B0-----:R-:W-:Y:S01]  /*a3fa0*/  IMAD.WIDE R4, R14, 0x2, R10 ;  /* 0x000000020e047825 */ /* 0x001fe200078e020a */
[----:B------:R-:W-:-:S03]  /*a3fb0*/  PRMT R0, R27, 0x7632, R0 ;  /* 0x000076321b007816 */ /* 0x000fc60000000000 */
[C---:B-1----:R-:W-:Y:S01]  /*a3fc0*/  IMAD.WIDE R6, R14.reuse, 0x2, R8 ;  /* 0x000000020e067825 */ /* 0x042fe200078e0208 */
[----:B---3--:R-:W-:Y:S02]  /*a3fd0*/  PRMT R17, R23, 0x7632, R17 ;  /* 0x0000763217117816 */ /* 0x008fe40000000011 */
[C---:B------:R-:W-:Y:S01]  /*a3fe0*/  IADD3 R23, R14.reuse, c[0x0][0x198], RZ ;  /* 0x000066000e177a10 */ /* 0x040fe20007ffe0ff */
[----:B------:R-:W-:Y:S01]  /*a3ff0*/  IMAD.WIDE R14, R14, 0x2, R2 ;  /* 0x000000020e0e7825 */ /* 0x000fe200078e0202 */
[----:B------:R-:W-:Y:S03]  /*a4000*/  @P5 STG.E.U16 [R4.64], R0 ;  /* 0x0000000004005986 */ /* 0x000fe6000c101504 */
[----:B------:R-:W-:Y:S01]  /*a4010*/  IMAD.WIDE R12, R23, 0x2, R20 ;  /* 0x00000002170c7825 */ /* 0x000fe200078e0214 */
[----:B------:R0:W-:Y:S01]  /*a4020*/  @P6 STG.E.U16 [R6.64], R17 ;  /* 0x0000001106006986 */ /* 0x0001e2000c101504 */
[----:B------:R-:W-:-:S03]  /*a4030*/  ISETP.LT.AND P3, PT, R29, c[0x0][0x178], !P0 ;  /* 0x00005e001d007a0c */ /* 0x000fc60004761270 */
[----:B------:R-:W-:Y:S01]  /*a4040*/  @P1 STG.E.U16 [R14.64], R22 ;  /* 0x000000160e001986 */ /* 0x000fe2000c101504 */
[C---:B------:R-:W-:Y:S02]  /*a4050*/  ISETP.LT.AND P5, PT, R24.reuse, c[0x0][0x178], !P0 ;  /* 0x00005e0018007a0c */ /* 0x040fe400047a1270 */
[----:B------:R-:W-:Y:S01]  /*a4060*/  ISETP.LT.AND P6, PT, R24, c[0x0][0x178], !P4 ;  /* 0x00005e0018007a0c */ /* 0x000fe200067c1270 */
[----:B------:R2:W-:Y:S01]  /*a4070*/  @P2 STG.E.U16 [R12.64], R26 ;  /* 0x0000001a0c002986 */ /* 0x0005e2000c101504 */
[C---:B------:R-:W-:Y:S02]  /*a4080*/  ISETP.LT.AND P1, PT, R25.reuse, c[0x0][0x178], !P0 ;  /* 0x00005e0019007a0c */ /* 0x040fe40004721270 */
[----:B------:R-:W-:Y:S01]  /*a4090*/  ISETP.LT.AND P2, PT, R25, c[0x0][0x178], !P4 ;  /* 0x00005e0019007a0c */ /* 0x000fe20006741270 */
[----:B------:R-:W3:Y:S01]  /*a40a0*/  LDL.LU R29, [R1+0x1fc] ;  /* 0x0001fc00011d7983 */ /* 0x000ee20000300800 */
[C---:B------:R-:W-:Y:S02]  /*a40b0*/  ISETP.LT.AND P0, PT, R19.reuse, c[0x0][0x178], !P0 ;  /* 0x00005e0013007a0c */ /* 0x040fe40004701270 */
[----:B------:R-:W-:-:S02]  /*a40c0*/  ISETP.LT.AND P4, PT, R19, c[0x0][0x178], !P4 ;  /* 0x00005e0013007a0c */ /* 0x000fc40006781270 */
[----:B------:R-:W4:Y:S01]  /*a40d0*/  LDL.LU R19, [R1+0x29f0] ;  /* 0x0029f00001137983 */ /* 0x000f220000300800 */
[C---:B------:R-:W-:Y:S01]  /*a40e0*/  IADD3 R25, R23.reuse, c[0x0][0x198], RZ ;  /* 0x0000660017197a10 */ /* 0x040fe20007ffe0ff */
[----:B0-----:R-:W-:Y:S01]  /*a40f0*/  IMAD.WIDE R16, R23, 0x2, R10 ;  /* 0x0000000217107825 */ /* 0x001fe200078e020a */
[----:B------:R-:W-:-:S03]  /*a4100*/  PRMT R0, R26, 0x7632, R0 ;  /* 0x000076321a007816 */ /* 0x000fc60000000000 */
[----:B------:R-:W-:-:S04]  /*a4110*/  IMAD.WIDE R4, R23, 0x2, R8 ;  /* 0x0000000217047825 */ /* 0x000fc800078e0208 */
[----:B------:R-:W-:-:S04]  /*a4120*/  IMAD.WIDE R6, R23, 0x2, R2 ;  /* 0x0000000217067825 */ /* 0x000fc800078e0202 */
[----:B------:R-:W-:-:S04]  /*a4130*/  IMAD.WIDE R20, R25, 0x2, R20 ;  /* 0x0000000219147825 */ /* 0x000fc800078e0214 */
[----:B------:R-:W-:-:S04]  /*a4140*/  IMAD.WIDE R10, R25, 0x2, R10 ;  /* 0x00000002190a7825 */ /* 0x000fc800078e020a */
[----:B------:R-:W-:-:S04]  /*a4150*/  IMAD.WIDE R8, R25, 0x2, R8 ;  /* 0x0000000219087825 */ /* 0x000fc800078e0208 */
[----:B------:R-:W-:Y:S01]  /*a4160*/  IMAD.WIDE R2, R25, 0x2, R2 ;  /* 0x0000000219027825 */ /* 0x000fe200078e0202 */
[----:B--2---:R-:W-:Y:S01]  /*a4170*/  PRMT R12, R28, 0x7632, R12 ;  /* 0x000076321c0c7816 */ /* 0x004fe2000000000c */
[----:B------:R0:W-:Y:S01]  /*a4180*/  @P6 STG.E.U16 [R16.64], R28 ;  /* 0x0000001c10006986 */ /* 0x0001e2000c101504 */
[----:B---3--:R-:W-:-:S03]  /*a4190*/  PRMT R13, R29, 0x7632, R13 ;  /* 0x000076321d0d7816 */ /* 0x008fc6000000000d */
[----:B------:R0:W-:Y:S04]  /*a41a0*/  @P2 STG.E.U16 [R4.64], R29 ;  /* 0x0000001d04002986 */ /* 0x0001e8000c101504 */
[----:B----4-:R0:W-:Y:S04]  /*a41b0*/  @P4 STG.E.U16 [R6.64], R19 ;  /* 0x0000001306004986 */ /* 0x0101e8000c101504 */
[----:B------:R0:W-:Y:S04]  /*a41c0*/  @P3 STG.E.U16 [R20.64], R0 ;  /* 0x0000000014003986 */ /* 0x0001e8000c101504 */
[----:B------:R0:W-:Y:S04]  /*a41d0*/  @P5 STG.E.U16 [R10.64], R12 ;  /* 0x0000000c0a005986 */ /* 0x0001e8000c101504 */
[----:B------:R0:W-:Y:S01]  /*a41e0*/  @P1 STG.E.U16 [R8.64], R13 ;  /* 0x0000000d08001986 */ /* 0x0001e2000c101504 */
[----:B------:R-:W-:Y:S05]  /*a41f0*/  @!P0 EXIT ;  /* 0x000000000000894d */ /* 0x000fea0003800000 */
[----:B0-----:R-:W-:-:S05]  /*a4200*/  PRMT R19, R19, 0x7632, R19 ;  /* 0x0000763213137816 */ /* 0x001fca0000000013 */
[----:B------:R-:W-:Y:S01]  /*a4210*/  STG.E.U16 [R2.64], R19 ;  /* 0x0000001302007986 */ /* 0x000fe2000c101504 */
[----:B------:R-:W-:Y:S05]  /*a4220*/  EXIT ;  /* 0x000000000000794d */ /* 0x000fea0003800000 */
.L_x_3:
[----:B------:R-:W-:-:S00]  /*a4230*/  BRA `(.L_x_3) ;  /* 0xfffffff000007947 */ /* 0x000fc0000383ffff */
[----:B------:R-:W-:-:S00]  /*a4240*/  NOP ;  /* 0x0000000000007918 */ /* 0x000fc00000000000 */
        /* <DEDUP_REMOVED lines=11> */
.L_x_4:


//--------------------- .nv.shared.matmul_kernel  --------------------------
	.section	.nv.shared.matmul_kernel,"aw",@nobits
	.sectionflags	@""
	.align	16
